	.target	sm_103a

	.elftype	@"ET_EXEC"


//--------------------- .note.nv.tkinfo           --------------------------
	.section	.note.nv.tkinfo,"",@"SHT_NOTE"
	.sectionflags	@"SHF_NOTE_NV_TKINFO"
	.tkinfo
        /*0018*/ 	.word	0x00000002
        /*0030*/ 	.string	""
        /*0030*/ 	.string	"ptxas"
        /*0030*/ 	.string	"Cuda compilation tools, release 13.0, V13.0.88"
        /*0030*/ 	.string	"Build cuda_13.0.r13.0/compiler.36424714_0"
        /*0030*/ 	.string	"-arch sm_103a -m 64 "



//--------------------- .note.nv.cuinfo           --------------------------
	.section	.note.nv.cuinfo,"",@"SHT_NOTE"
	.sectionflags	@"SHF_NOTE_NV_CUINFO"
        /*0018*/ 	.short	0x0002
        /*001a*/ 	.short	0x0067
        /*001c*/ 	.short	0x0082
	.zero		2


//--------------------- .nv.info                  --------------------------
	.section	.nv.info,"",@"SHT_CUDA_INFO"
	.align	4


	//----- nvinfo : EIATTR_REGCOUNT
	.align		4
        /*0000*/ 	.byte	0x04, 0x2f
        /*0002*/ 	.short	(.L_12 - .L_11)
	.align		4
.L_11:
        /*0004*/ 	.word	index@(_ZN7cutlass13device_kernelIN5flash22FlashAttnBwdPreprocessIN4cute5tupleIJNS3_1CILi64EEENS5_ILi128EEEEEENS_6half_tEfNS_4arch4Sm90ELb1ELb1EEEEEvNT_6ParamsE)
        /*0008*/ 	.word	0x00000040


	//----- nvinfo : EIATTR_FRAME_SIZE
	.align		4
.L_12:
        /*000c*/ 	.byte	0x04, 0x11
        /*000e*/ 	.short	(.L_14 - .L_13)
	.align		4
.L_13:
        /*0010*/ 	.word	index@(_ZN7cutlass13device_kernelIN5flash22FlashAttnBwdPreprocessIN4cute5tupleIJNS3_1CILi64EEENS5_ILi128EEEEEENS_6half_tEfNS_4arch4Sm90ELb1ELb1EEEEEvNT_6ParamsE)
        /*0014*/ 	.word	0x00000000


	//----- nvinfo : EIATTR_REGCOUNT
	.align		4
.L_14:
        /*0018*/ 	.byte	0x04, 0x2f
        /*001a*/ 	.short	(.L_16 - .L_15)
	.align		4
.L_15:
        /*001c*/ 	.word	index@(_ZN7cutlass13device_kernelIN5flash11enable_sm90INS1_16FlashAttnBwdSm90INS1_25CollectiveMainloopBwdSm90ILi2ELi2ELi2EN4cute5tupleIJNS5_1CILi1EEES8_S8_EEENS6_IJNS7_ILi64EEENS7_ILi128EEESB_EEENS_6half_tEfNS_4arch4Sm90ELb1ELb0ELb0ELb1ELb1ELb1ELb0ELb0ELi2ELi1ELi2ELi1ELb0EEENS1_24CollectiveEpilogueBwdGQAISC_fSF_Li256ELb1ELb1EEENS1_25SingleTileBwdLPTSchedulerILb1ELi128ELb1EEEEEEEEEvNT_6ParamsE)
        /*0020*/ 	.word	0x00000004


	//----- nvinfo : EIATTR_FRAME_SIZE
	.align		4
.L_16:
        /*0024*/ 	.byte	0x04, 0x11
        /*0026*/ 	.short	(.L_18 - .L_17)
	.align		4
.L_17:
        /*0028*/ 	.word	index@(_ZN7cutlass13device_kernelIN5flash11enable_sm90INS1_16FlashAttnBwdSm90INS1_25CollectiveMainloopBwdSm90ILi2ELi2ELi2EN4cute5tupleIJNS5_1CILi1EEES8_S8_EEENS6_IJNS7_ILi64EEENS7_ILi128EEESB_EEENS_6half_tEfNS_4arch4Sm90ELb1ELb0ELb0ELb1ELb1ELb1ELb0ELb0ELi2ELi1ELi2ELi1ELb0EEENS1_24CollectiveEpilogueBwdGQAISC_fSF_Li256ELb1ELb1EEENS1_25SingleTileBwdLPTSchedulerILb1ELi128ELb1EEEEEEEEEvNT_6ParamsE)
        /*002c*/ 	.word	0x00000000


	//----- nvinfo : EIATTR_REGCOUNT
	.align		4
.L_18:
        /*0030*/ 	.byte	0x04, 0x2f
        /*0032*/ 	.short	(.L_20 - .L_19)
	.align		4
.L_19:
        /*0034*/ 	.word	index@(_ZN7cutlass13device_kernelIN5flash32FlashAttnBwdPostprocessConvertdQIN4cute5tupleIJNS3_1CILi64EEENS5_ILi128EEEEEENS_6half_tEfNS_4arch4Sm90ELi256ENS3_8TiledMMAINS3_8MMA_AtomIJNS3_4SM904GMMA25MMA_64x64x16_F32F16F16_SSILNSF_5MajorE0ELSH_1ELNSF_7ScaleInE1ELSI_1EEEEEENS3_6LayoutINS4_IJNS5_ILi1EEENS5_ILi2EEESM_EEENS4_IJNS5_ILi0EEESM_SP_EEEEENS4_IJNS3_10UnderscoreESS_SS_EEEEELb0EEEEEvNT_6ParamsE)
        /*0038*/ 	.word	0x00000033


	//----- nvinfo : EIATTR_FRAME_SIZE
	.align		4
.L_20:
        /*003c*/ 	.byte	0x04, 0x11
        /*003e*/ 	.short	(.L_22 - .L_21)
	.align		4
.L_21:
        /*0040*/ 	.word	index@(_ZN7cutlass13device_kernelIN5flash32FlashAttnBwdPostprocessConvertdQIN4cute5tupleIJNS3_1CILi64EEENS5_ILi128EEEEEENS_6half_tEfNS_4arch4Sm90ELi256ENS3_8TiledMMAINS3_8MMA_AtomIJNS3_4SM904GMMA25MMA_64x64x16_F32F16F16_SSILNSF_5MajorE0ELSH_1ELNSF_7ScaleInE1ELSI_1EEEEEENS3_6LayoutINS4_IJNS5_ILi1EEENS5_ILi2EEESM_EEENS4_IJNS5_ILi0EEESM_SP_EEEEENS4_IJNS3_10UnderscoreESS_SS_EEEEELb0EEEEEvNT_6ParamsE)
        /*0044*/ 	.word	0x00000000


	//----- nvinfo : EIATTR_REGCOUNT
	.align		4
.L_22:
        /*0048*/ 	.byte	0x04, 0x2f
        /*004a*/ 	.short	(.L_24 - .L_23)
	.align		4
.L_23:
        /*004c*/ 	.word	index@(_ZN7cutlass13device_kernelIN5flash32FlashAttnBwdPostprocessConvertdQIN4cute5tupleIJNS3_1CILi128EEES6_EEENS_6half_tEfNS_4arch4Sm90ELi256ENS3_8TiledMMAINS3_8MMA_AtomIJNS3_4SM904GMMA26MMA_64x128x16_F32F16F16_RSILNSE_5MajorE0ELSG_1ELNSE_7ScaleInE1ELSH_1EEEEEENS3_6LayoutINS4_IJNS5_ILi2EEENS5_ILi1EEESM_EEENS4_IJSM_NS5_ILi0EEESO_EEEEENS4_IJNS3_10UnderscoreESR_SR_EEEEELb0EEEEEvNT_6ParamsE)
        /*0050*/ 	.word	0x0000004e


	//----- nvinfo : EIATTR_FRAME_SIZE
	.align		4
.L_24:
        /*0054*/ 	.byte	0x04, 0x11
        /*0056*/ 	.short	(.L_26 - .L_25)
	.align		4
.L_25:
        /*0058*/ 	.word	index@(_ZN7cutlass13device_kernelIN5flash32FlashAttnBwdPostprocessConvertdQIN4cute5tupleIJNS3_1CILi128EEES6_EEENS_6half_tEfNS_4arch4Sm90ELi256ENS3_8TiledMMAINS3_8MMA_AtomIJNS3_4SM904GMMA26MMA_64x128x16_F32F16F16_RSILNSE_5MajorE0ELSG_1ELNSE_7ScaleInE1ELSH_1EEEEEENS3_6LayoutINS4_IJNS5_ILi2EEENS5_ILi1EEESM_EEENS4_IJSM_NS5_ILi0EEESO_EEEEENS4_IJNS3_10UnderscoreESR_SR_EEEEELb0EEEEEvNT_6ParamsE)
        /*005c*/ 	.word	0x00000000


	//----- nvinfo : EIATTR_REGCOUNT
	.align		4
.L_26:
        /*0060*/ 	.byte	0x04, 0x2f
        /*0062*/ 	.short	(.L_28 - .L_27)
	.align		4
.L_27:
        /*0064*/ 	.word	index@(_ZN7cutlass13device_kernelIN5flash11enable_sm90INS1_16FlashAttnBwdSm90INS1_25CollectiveMainloopBwdSm90ILi2ELi2ELi2EN4cute5tupleIJNS5_1CILi1EEES8_S8_EEENS6_IJNS7_ILi64EEENS7_ILi128EEESB_EEENS_6half_tEfNS_4arch4Sm90ELb1ELb0ELb0ELb1ELb0ELb1ELb0ELb0ELi2ELi1ELi2ELi1ELb0EEENS1_24CollectiveEpilogueBwdGQAISC_fSF_Li256ELb1ELb0EEENS1_25SingleTileBwdLPTSchedulerILb1ELi128ELb0EEEEEEEEEvNT_6ParamsE)
        /*0068*/ 	.word	0x00000004


	//----- nvinfo : EIATTR_FRAME_SIZE
	.align		4
.L_28:
        /*006c*/ 	.byte	0x04, 0x11
        /*006e*/ 	.short	(.L_30 - .L_29)
	.align		4
.L_29:
        /*0070*/ 	.word	index@(_ZN7cutlass13device_kernelIN5flash11enable_sm90INS1_16FlashAttnBwdSm90INS1_25CollectiveMainloopBwdSm90ILi2ELi2ELi2EN4cute5tupleIJNS5_1CILi1EEES8_S8_EEENS6_IJNS7_ILi64EEENS7_ILi128EEESB_EEENS_6half_tEfNS_4arch4Sm90ELb1ELb0ELb0ELb1ELb0ELb1ELb0ELb0ELi2ELi1ELi2ELi1ELb0EEENS1_24CollectiveEpilogueBwdGQAISC_fSF_Li256ELb1ELb0EEENS1_25SingleTileBwdLPTSchedulerILb1ELi128ELb0EEEEEEEEEvNT_6ParamsE)
        /*0074*/ 	.word	0x00000000


	//----- nvinfo : EIATTR_REGCOUNT
	.align		4
.L_30:
        /*0078*/ 	.byte	0x04, 0x2f
        /*007a*/ 	.short	(.L_32 - .L_31)
	.align		4
.L_31:
        /*007c*/ 	.word	index@(_ZN7cutlass13device_kernelIN5flash11enable_sm90INS1_16FlashAttnBwdSm90INS1_25CollectiveMainloopBwdSm90ILi2ELi2ELi2EN4cute5tupleIJNS5_1CILi1EEES8_S8_EEENS6_IJNS7_ILi64EEENS7_ILi128EEESB_EEENS_6half_tEfNS_4arch4Sm90ELb1ELb0ELb0ELb1ELb1ELb1ELb0ELb0ELi2ELi1ELi2ELi1ELb0EEENS1_21CollectiveEpilogueBwdISC_SD_SF_Li256ELb1ELb0ELi1EEENS1_25SingleTileBwdLPTSchedulerILb1ELi128ELb1EEEEEEEEEvNT_6ParamsE)
        /*0080*/ 	.word	0x00000004


	//----- nvinfo : EIATTR_FRAME_SIZE
	.align		4
.L_32:
        /*0084*/ 	.byte	0x04, 0x11
        /*0086*/ 	.short	(.L_34 - .L_33)
	.align		4
.L_33:
        /*0088*/ 	.word	index@(_ZN7cutlass13device_kernelIN5flash11enable_sm90INS1_16FlashAttnBwdSm90INS1_25CollectiveMainloopBwdSm90ILi2ELi2ELi2EN4cute5tupleIJNS5_1CILi1EEES8_S8_EEENS6_IJNS7_ILi64EEENS7_ILi128EEESB_EEENS_6half_tEfNS_4arch4Sm90ELb1ELb0ELb0ELb1ELb1ELb1ELb0ELb0ELi2ELi1ELi2ELi1ELb0EEENS1_21CollectiveEpilogueBwdISC_SD_SF_Li256ELb1ELb0ELi1EEENS1_25SingleTileBwdLPTSchedulerILb1ELi128ELb1EEEEEEEEEvNT_6ParamsE)
        /*008c*/ 	.word	0x00000000


	//----- nvinfo : EIATTR_REGCOUNT
	.align		4
.L_34:
        /*0090*/ 	.byte	0x04, 0x2f
        /*0092*/ 	.short	(.L_36 - .L_35)
	.align		4
.L_35:
        /*0094*/ 	.word	index@(_ZN7cutlass13device_kernelIN5flash11enable_sm90INS1_16FlashAttnBwdSm90INS1_25CollectiveMainloopBwdSm90ILi2ELi2ELi2EN4cute5tupleIJNS5_1CILi1EEES8_S8_EEENS6_IJNS7_ILi64EEENS7_ILi128EEESB_EEENS_6half_tEfNS_4arch4Sm90ELb1ELb0ELb0ELb1ELb0ELb1ELb0ELb0ELi2ELi1ELi2ELi1ELb0EEENS1_21CollectiveEpilogueBwdISC_SD_SF_Li256ELb1ELb0ELi1EEENS1_25SingleTileBwdLPTSchedulerILb1ELi128ELb0EEEEEEEEEvNT_6ParamsE)
        /*0098*/ 	.word	0x00000004


	//----- nvinfo : EIATTR_FRAME_SIZE
	.align		4
.L_36:
        /*009c*/ 	.byte	0x04, 0x11
        /*009e*/ 	.short	(.L_38 - .L_37)
	.align		4
.L_37:
        /*00a0*/ 	.word	index@(_ZN7cutlass13device_kernelIN5flash11enable_sm90INS1_16FlashAttnBwdSm90INS1_25CollectiveMainloopBwdSm90ILi2ELi2ELi2EN4cute5tupleIJNS5_1CILi1EEES8_S8_EEENS6_IJNS7_ILi64EEENS7_ILi128EEESB_EEENS_6half_tEfNS_4arch4Sm90ELb1ELb0ELb0ELb1ELb0ELb1ELb0ELb0ELi2ELi1ELi2ELi1ELb0EEENS1_21CollectiveEpilogueBwdISC_SD_SF_Li256ELb1ELb0ELi1EEENS1_25SingleTileBwdLPTSchedulerILb1ELi128ELb0EEEEEEEEEvNT_6ParamsE)
        /*00a4*/ 	.word	0x00000000


	//----- nvinfo : EIATTR_REGCOUNT
	.align		4
.L_38:
        /*00a8*/ 	.byte	0x04, 0x2f
        /*00aa*/ 	.short	(.L_40 - .L_39)
	.align		4
.L_39:
        /*00ac*/ 	.word	index@(_ZN7cutlass13device_kernelIN5flash22FlashAttnBwdPreprocessIN4cute5tupleIJNS3_1CILi64EEENS5_ILi128EEEEEENS_6half_tEfNS_4arch4Sm90ELb1ELb0EEEEEvNT_6ParamsE)
        /*00b0*/ 	.word	0x00000038


	//----- nvinfo : EIATTR_FRAME_SIZE
	.align		4
.L_40:
        /*00b4*/ 	.byte	0x04, 0x11
        /*00b6*/ 	.short	(.L_42 - .L_41)
	.align		4
.L_41:
        /*00b8*/ 	.word	index@(_ZN7cutlass13device_kernelIN5flash22FlashAttnBwdPreprocessIN4cute5tupleIJNS3_1CILi64EEENS5_ILi128EEEEEENS_6half_tEfNS_4arch4Sm90ELb1ELb0EEEEEvNT_6ParamsE)
        /*00bc*/ 	.word	0x00000000


	//----- nvinfo : EIATTR_REGCOUNT
	.align		4
.L_42:
        /*00c0*/ 	.byte	0x04, 0x2f
        /*00c2*/ 	.short	(.L_44 - .L_43)
	.align		4
.L_43:
        /*00c4*/ 	.word	index@(_ZN7cutlass13device_kernelIN5flash11enable_sm90INS1_16FlashAttnBwdSm90INS1_25CollectiveMainloopBwdSm90ILi2ELi2ELi2EN4cute5tupleIJNS5_1CILi1EEES8_S8_EEENS6_IJNS7_ILi64EEENS7_ILi128EEESB_EEENS_6half_tEfNS_4arch4Sm90ELb1ELb0ELb0ELb0ELb1ELb1ELb0ELb0ELi2ELi1ELi2ELi1ELb0EEENS1_24CollectiveEpilogueBwdGQAISC_fSF_Li256ELb0ELb1EEENS1_25SingleTileBwdLPTSchedulerILb0ELi128ELb1EEEEEEEEEvNT_6ParamsE)
        /*00c8*/ 	.word	0x00000004


	//----- nvinfo : EIATTR_FRAME_SIZE
	.align		4
.L_44:
        /*00cc*/ 	.byte	0x04, 0x11
        /*00ce*/ 	.short	(.L_46 - .L_45)
	.align		4
.L_45:
        /*00d0*/ 	.word	index@(_ZN7cutlass13device_kernelIN5flash11enable_sm90INS1_16FlashAttnBwdSm90INS1_25CollectiveMainloopBwdSm90ILi2ELi2ELi2EN4cute5tupleIJNS5_1CILi1EEES8_S8_EEENS6_IJNS7_ILi64EEENS7_ILi128EEESB_EEENS_6half_tEfNS_4arch4Sm90ELb1ELb0ELb0ELb0ELb1ELb1ELb0ELb0ELi2ELi1ELi2ELi1ELb0EEENS1_24CollectiveEpilogueBwdGQAISC_fSF_Li256ELb0ELb1EEENS1_25SingleTileBwdLPTSchedulerILb0ELi128ELb1EEEEEEEEEvNT_6ParamsE)
        /*00d4*/ 	.word	0x00000000


	//----- nvinfo : EIATTR_REGCOUNT
	.align		4
.L_46:
        /*00d8*/ 	.byte	0x04, 0x2f
        /*00da*/ 	.short	(.L_48 - .L_47)
	.align		4
.L_47:
        /*00dc*/ 	.word	index@(_ZN7cutlass13device_kernelIN5flash11enable_sm90INS1_16FlashAttnBwdSm90INS1_25CollectiveMainloopBwdSm90ILi2ELi2ELi2EN4cute5tupleIJNS5_1CILi1EEES8_S8_EEENS6_IJNS7_ILi64EEENS7_ILi128EEESB_EEENS_6half_tEfNS_4arch4Sm90ELb1ELb0ELb0ELb0ELb0ELb1ELb0ELb0ELi2ELi1ELi2ELi1ELb0EEENS1_24CollectiveEpilogueBwdGQAISC_fSF_Li256ELb0ELb0EEENS1_25SingleTileBwdLPTSchedulerILb0ELi128ELb0EEEEEEEEEvNT_6ParamsE)
        /*00e0*/ 	.word	0x00000004


	//----- nvinfo : EIATTR_FRAME_SIZE
	.align		4
.L_48:
        /*00e4*/ 	.byte	0x04, 0x11
        /*00e6*/ 	.short	(.L_50 - .L_49)
	.align		4
.L_49:
        /*00e8*/ 	.word	index@(_ZN7cutlass13device_kernelIN5flash11enable_sm90INS1_16FlashAttnBwdSm90INS1_25CollectiveMainloopBwdSm90ILi2ELi2ELi2EN4cute5tupleIJNS5_1CILi1EEES8_S8_EEENS6_IJNS7_ILi64EEENS7_ILi128EEESB_EEENS_6half_tEfNS_4arch4Sm90ELb1ELb0ELb0ELb0ELb0ELb1ELb0ELb0ELi2ELi1ELi2ELi1ELb0EEENS1_24CollectiveEpilogueBwdGQAISC_fSF_Li256ELb0ELb0EEENS1_25SingleTileBwdLPTSchedulerILb0ELi128ELb0EEEEEEEEEvNT_6ParamsE)
        /*00ec*/ 	.word	0x00000000


	//----- nvinfo : EIATTR_REGCOUNT
	.align		4
.L_50:
        /*00f0*/ 	.byte	0x04, 0x2f
        /*00f2*/ 	.short	(.L_52 - .L_51)
	.align		4
.L_51:
        /*00f4*/ 	.word	index@(_ZN7cutlass13device_kernelIN5flash11enable_sm90INS1_16FlashAttnBwdSm90INS1_25CollectiveMainloopBwdSm90ILi2ELi2ELi2EN4cute5tupleIJNS5_1CILi1EEES8_S8_EEENS6_IJNS7_ILi64EEENS7_ILi128EEESB_EEENS_6half_tEfNS_4arch4Sm90ELb1ELb0ELb0ELb0ELb1ELb1ELb0ELb0ELi2ELi1ELi2ELi1ELb0EEENS1_21CollectiveEpilogueBwdISC_SD_SF_Li256ELb0ELb0ELi1EEENS1_25SingleTileBwdLPTSchedulerILb0ELi128ELb1EEEEEEEEEvNT_6ParamsE)
        /*00f8*/ 	.word	0x00000004


	//----- nvinfo : EIATTR_FRAME_SIZE
	.align		4
.L_52:
        /*00fc*/ 	.byte	0x04, 0x11
        /*00fe*/ 	.short	(.L_54 - .L_53)
	.align		4
.L_53:
        /*0100*/ 	.word	index@(_ZN7cutlass13device_kernelIN5flash11enable_sm90INS1_16FlashAttnBwdSm90INS1_25CollectiveMainloopBwdSm90ILi2ELi2ELi2EN4cute5tupleIJNS5_1CILi1EEES8_S8_EEENS6_IJNS7_ILi64EEENS7_ILi128EEESB_EEENS_6half_tEfNS_4arch4Sm90ELb1ELb0ELb0ELb0ELb1ELb1ELb0ELb0ELi2ELi1ELi2ELi1ELb0EEENS1_21CollectiveEpilogueBwdISC_SD_SF_Li256ELb0ELb0ELi1EEENS1_25SingleTileBwdLPTSchedulerILb0ELi128ELb1EEEEEEEEEvNT_6ParamsE)
        /*0104*/ 	.word	0x00000000


	//----- nvinfo : EIATTR_REGCOUNT
	.align		4
.L_54:
        /*0108*/ 	.byte	0x04, 0x2f
        /*010a*/ 	.short	(.L_56 - .L_55)
	.align		4
.L_55:
        /*010c*/ 	.word	index@(_ZN7cutlass13device_kernelIN5flash11enable_sm90INS1_16FlashAttnBwdSm90INS1_25CollectiveMainloopBwdSm90ILi2ELi2ELi2EN4cute5tupleIJNS5_1CILi1EEES8_S8_EEENS6_IJNS7_ILi64EEENS7_ILi128EEESB_EEENS_6half_tEfNS_4arch4Sm90ELb1ELb0ELb0ELb0ELb0ELb1ELb0ELb0ELi2ELi1ELi2ELi1ELb0EEENS1_21CollectiveEpilogueBwdISC_SD_SF_Li256ELb0ELb0ELi1EEENS1_25SingleTileBwdLPTSchedulerILb0ELi128ELb0EEEEEEEEEvNT_6ParamsE)
        /*0110*/ 	.word	0x00000004


	//----- nvinfo : EIATTR_FRAME_SIZE
	.align		4
.L_56:
        /*0114*/ 	.byte	0x04, 0x11
        /*0116*/ 	.short	(.L_58 - .L_57)
	.align		4
.L_57:
        /*0118*/ 	.word	index@(_ZN7cutlass13device_kernelIN5flash11enable_sm90INS1_16FlashAttnBwdSm90INS1_25CollectiveMainloopBwdSm90ILi2ELi2ELi2EN4cute5tupleIJNS5_1CILi1EEES8_S8_EEENS6_IJNS7_ILi64EEENS7_ILi128EEESB_EEENS_6half_tEfNS_4arch4Sm90ELb1ELb0ELb0ELb0ELb0ELb1ELb0ELb0ELi2ELi1ELi2ELi1ELb0EEENS1_21CollectiveEpilogueBwdISC_SD_SF_Li256ELb0ELb0ELi1EEENS1_25SingleTileBwdLPTSchedulerILb0ELi128ELb0EEEEEEEEEvNT_6ParamsE)
        /*011c*/ 	.word	0x00000000


	//----- nvinfo : EIATTR_REGCOUNT
	.align		4
.L_58:
        /*0120*/ 	.byte	0x04, 0x2f
        /*0122*/ 	.short	(.L_60 - .L_59)
	.align		4
.L_59:
        /*0124*/ 	.word	index@(_ZN7cutlass13device_kernelIN5flash11enable_sm90INS1_16FlashAttnBwdSm90INS1_25CollectiveMainloopBwdSm90ILi2ELi2ELi2EN4cute5tupleIJNS5_1CILi1EEES8_S8_EEENS6_IJNS7_ILi64EEENS7_ILi128EEESB_EEENS_6half_tEfNS_4arch4Sm90ELb0ELb1ELb0ELb1ELb1ELb1ELb0ELb0ELi2ELi1ELi2ELi1ELb0EEENS1_24CollectiveEpilogueBwdGQAISC_fSF_Li256ELb1ELb1EEENS1_19SingleTileSchedulerILb1ELb0ELb0ELi128EEEEEEEEEvNT_6ParamsE)
        /*0128*/ 	.word	0x00000004


	//----- nvinfo : EIATTR_FRAME_SIZE
	.align		4
.L_60:
        /*012c*/ 	.byte	0x04, 0x11
        /*012e*/ 	.short	(.L_62 - .L_61)
	.align		4
.L_61:
        /*0130*/ 	.word	index@(_ZN7cutlass13device_kernelIN5flash11enable_sm90INS1_16FlashAttnBwdSm90INS1_25CollectiveMainloopBwdSm90ILi2ELi2ELi2EN4cute5tupleIJNS5_1CILi1EEES8_S8_EEENS6_IJNS7_ILi64EEENS7_ILi128EEESB_EEENS_6half_tEfNS_4arch4Sm90ELb0ELb1ELb0ELb1ELb1ELb1ELb0ELb0ELi2ELi1ELi2ELi1ELb0EEENS1_24CollectiveEpilogueBwdGQAISC_fSF_Li256ELb1ELb1EEENS1_19SingleTileSchedulerILb1ELb0ELb0ELi128EEEEEEEEEvNT_6ParamsE)
        /*0134*/ 	.word	0x00000000


	//----- nvinfo : EIATTR_REGCOUNT
	.align		4
.L_62:
        /*0138*/ 	.byte	0x04, 0x2f
        /*013a*/ 	.short	(.L_64 - .L_63)
	.align		4
.L_63:
        /*013c*/ 	.word	index@(_ZN7cutlass13device_kernelIN5flash11enable_sm90INS1_16FlashAttnBwdSm90INS1_25CollectiveMainloopBwdSm90ILi2ELi2ELi2EN4cute5tupleIJNS5_1CILi1EEES8_S8_EEENS6_IJNS7_ILi64EEENS7_ILi128EEESB_EEENS_6half_tEfNS_4arch4Sm90ELb0ELb1ELb0ELb1ELb0ELb1ELb0ELb0ELi2ELi1ELi2ELi1ELb0EEENS1_24CollectiveEpilogueBwdGQAISC_fSF_Li256ELb1ELb0EEENS1_19SingleTileSchedulerILb1ELb0ELb0ELi128EEEEEEEEEvNT_6ParamsE)
        /*0140*/ 	.word	0x00000004


	//----- nvinfo : EIATTR_FRAME_SIZE
	.align		4
.L_64:
        /*0144*/ 	.byte	0x04, 0x11
        /*0146*/ 	.short	(.L_66 - .L_65)
	.align		4
.L_65:
        /*0148*/ 	.word	index@(_ZN7cutlass13device_kernelIN5flash11enable_sm90INS1_16FlashAttnBwdSm90INS1_25CollectiveMainloopBwdSm90ILi2ELi2ELi2EN4cute5tupleIJNS5_1CILi1EEES8_S8_EEENS6_IJNS7_ILi64EEENS7_ILi128EEESB_EEENS_6half_tEfNS_4arch4Sm90ELb0ELb1ELb0ELb1ELb0ELb1ELb0ELb0ELi2ELi1ELi2ELi1ELb0EEENS1_24CollectiveEpilogueBwdGQAISC_fSF_Li256ELb1ELb0EEENS1_19SingleTileSchedulerILb1ELb0ELb0ELi128EEEEEEEEEvNT_6ParamsE)
        /*014c*/ 	.word	0x00000000


	//----- nvinfo : EIATTR_REGCOUNT
	.align		4
.L_66:
        /*0150*/ 	.byte	0x04, 0x2f
        /*0152*/ 	.short	(.L_68 - .L_67)
	.align		4
.L_67:
        /*0154*/ 	.word	index@(_ZN7cutlass13device_kernelIN5flash11enable_sm90INS1_16FlashAttnBwdSm90INS1_25CollectiveMainloopBwdSm90ILi2ELi2ELi2EN4cute5tupleIJNS5_1CILi1EEES8_S8_EEENS6_IJNS7_ILi64EEENS7_ILi128EEESB_EEENS_6half_tEfNS_4arch4Sm90ELb0ELb1ELb0ELb1ELb1ELb1ELb0ELb0ELi2ELi1ELi2ELi1ELb0EEENS1_21CollectiveEpilogueBwdISC_SD_SF_Li256ELb1ELb0ELi1EEENS1_19SingleTileSchedulerILb1ELb0ELb0ELi128EEEEEEEEEvNT_6ParamsE)
        /*0158*/ 	.word	0x00000004


	//----- nvinfo : EIATTR_FRAME_SIZE
	.align		4
.L_68:
        /*015c*/ 	.byte	0x04, 0x11
        /*015e*/ 	.short	(.L_70 - .L_69)
	.align		4
.L_69:
        /*0160*/ 	.word	index@(_ZN7cutlass13device_kernelIN5flash11enable_sm90INS1_16FlashAttnBwdSm90INS1_25CollectiveMainloopBwdSm90ILi2ELi2ELi2EN4cute5tupleIJNS5_1CILi1EEES8_S8_EEENS6_IJNS7_ILi64EEENS7_ILi128EEESB_EEENS_6half_tEfNS_4arch4Sm90ELb0ELb1ELb0ELb1ELb1ELb1ELb0ELb0ELi2ELi1ELi2ELi1ELb0EEENS1_21CollectiveEpilogueBwdISC_SD_SF_Li256ELb1ELb0ELi1EEENS1_19SingleTileSchedulerILb1ELb0ELb0ELi128EEEEEEEEEvNT_6ParamsE)
        /*0164*/ 	.word	0x00000000


	//----- nvinfo : EIATTR_REGCOUNT
	.align		4
.L_70:
        /*0168*/ 	.byte	0x04, 0x2f
        /*016a*/ 	.short	(.L_72 - .L_71)
	.align		4
.L_71:
        /*016c*/ 	.word	index@(_ZN7cutlass13device_kernelIN5flash11enable_sm90INS1_16FlashAttnBwdSm90INS1_25CollectiveMainloopBwdSm90ILi2ELi2ELi2EN4cute5tupleIJNS5_1CILi1EEES8_S8_EEENS6_IJNS7_ILi64EEENS7_ILi128EEESB_EEENS_6half_tEfNS_4arch4Sm90ELb0ELb1ELb0ELb1ELb0ELb1ELb0ELb0ELi2ELi1ELi2ELi1ELb0EEENS1_21CollectiveEpilogueBwdISC_SD_SF_Li256ELb1ELb0ELi1EEENS1_19SingleTileSchedulerILb1ELb0ELb0ELi128EEEEEEEEEvNT_6ParamsE)
        /*0170*/ 	.word	0x00000004


	//----- nvinfo : EIATTR_FRAME_SIZE
	.align		4
.L_72:
        /*0174*/ 	.byte	0x04, 0x11
        /*0176*/ 	.short	(.L_74 - .L_73)
	.align		4
.L_73:
        /*0178*/ 	.word	index@(_ZN7cutlass13device_kernelIN5flash11enable_sm90INS1_16FlashAttnBwdSm90INS1_25CollectiveMainloopBwdSm90ILi2ELi2ELi2EN4cute5tupleIJNS5_1CILi1EEES8_S8_EEENS6_IJNS7_ILi64EEENS7_ILi128EEESB_EEENS_6half_tEfNS_4arch4Sm90ELb0ELb1ELb0ELb1ELb0ELb1ELb0ELb0ELi2ELi1ELi2ELi1ELb0EEENS1_21CollectiveEpilogueBwdISC_SD_SF_Li256ELb1ELb0ELi1EEENS1_19SingleTileSchedulerILb1ELb0ELb0ELi128EEEEEEEEEvNT_6ParamsE)
        /*017c*/ 	.word	0x00000000


	//----- nvinfo : EIATTR_REGCOUNT
	.align		4
.L_74:
        /*0180*/ 	.byte	0x04, 0x2f
        /*0182*/ 	.short	(.L_76 - .L_75)
	.align		4
.L_75:
        /*0184*/ 	.word	index@(_ZN7cutlass13device_kernelIN5flash11enable_sm90INS1_16FlashAttnBwdSm90INS1_25CollectiveMainloopBwdSm90ILi2ELi2ELi2EN4cute5tupleIJNS5_1CILi1EEES8_S8_EEENS6_IJNS7_ILi64EEENS7_ILi128EEESB_EEENS_6half_tEfNS_4arch4Sm90ELb0ELb1ELb0ELb0ELb1ELb1ELb0ELb0ELi2ELi1ELi2ELi1ELb0EEENS1_24CollectiveEpilogueBwdGQAISC_fSF_Li256ELb0ELb1EEENS1_19SingleTileSchedulerILb0ELb0ELb0ELi128EEEEEEEEEvNT_6ParamsE)
        /*0188*/ 	.word	0x00000004


	//----- nvinfo : EIATTR_FRAME_SIZE
	.align		4
.L_76:
        /*018c*/ 	.byte	0x04, 0x11
        /*018e*/ 	.short	(.L_78 - .L_77)
	.align		4
.L_77:
        /*0190*/ 	.word	index@(_ZN7cutlass13device_kernelIN5flash11enable_sm90INS1_16FlashAttnBwdSm90INS1_25CollectiveMainloopBwdSm90ILi2ELi2ELi2EN4cute5tupleIJNS5_1CILi1EEES8_S8_EEENS6_IJNS7_ILi64EEENS7_ILi128EEESB_EEENS_6half_tEfNS_4arch4Sm90ELb0ELb1ELb0ELb0ELb1ELb1ELb0ELb0ELi2ELi1ELi2ELi1ELb0EEENS1_24CollectiveEpilogueBwdGQAISC_fSF_Li256ELb0ELb1EEENS1_19SingleTileSchedulerILb0ELb0ELb0ELi128EEEEEEEEEvNT_6ParamsE)
        /*0194*/ 	.word	0x00000000


	//----- nvinfo : EIATTR_REGCOUNT
	.align		4
.L_78:
        /*0198*/ 	.byte	0x04, 0x2f
        /*019a*/ 	.short	(.L_80 - .L_79)
	.align		4
.L_79:
        /*019c*/ 	.word	index@(_ZN7cutlass13device_kernelIN5flash11enable_sm90INS1_16FlashAttnBwdSm90INS1_25CollectiveMainloopBwdSm90ILi2ELi2ELi2EN4cute5tupleIJNS5_1CILi1EEES8_S8_EEENS6_IJNS7_ILi64EEENS7_ILi128EEESB_EEENS_6half_tEfNS_4arch4Sm90ELb0ELb1ELb0ELb0ELb0ELb1ELb0ELb0ELi2ELi1ELi2ELi1ELb0EEENS1_24CollectiveEpilogueBwdGQAISC_fSF_Li256ELb0ELb0EEENS1_19SingleTileSchedulerILb0ELb0ELb0ELi128EEEEEEEEEvNT_6ParamsE)
        /*01a0*/ 	.word	0x00000004


	//----- nvinfo : EIATTR_FRAME_SIZE
	.align		4
.L_80:
        /*01a4*/ 	.byte	0x04, 0x11
        /*01a6*/ 	.short	(.L_82 - .L_81)
	.align		4
.L_81:
        /*01a8*/ 	.word	index@(_ZN7cutlass13device_kernelIN5flash11enable_sm90INS1_16FlashAttnBwdSm90INS1_25CollectiveMainloopBwdSm90ILi2ELi2ELi2EN4cute5tupleIJNS5_1CILi1EEES8_S8_EEENS6_IJNS7_ILi64EEENS7_ILi128EEESB_EEENS_6half_tEfNS_4arch4Sm90ELb0ELb1ELb0ELb0ELb0ELb1ELb0ELb0ELi2ELi1ELi2ELi1ELb0EEENS1_24CollectiveEpilogueBwdGQAISC_fSF_Li256ELb0ELb0EEENS1_19SingleTileSchedulerILb0ELb0ELb0ELi128EEEEEEEEEvNT_6ParamsE)
        /*01ac*/ 	.word	0x00000000


	//----- nvinfo : EIATTR_REGCOUNT
	.align		4
.L_82:
        /*01b0*/ 	.byte	0x04, 0x2f
        /*01b2*/ 	.short	(.L_84 - .L_83)
	.align		4
.L_83:
        /*01b4*/ 	.word	index@(_ZN7cutlass13device_kernelIN5flash11enable_sm90INS1_16FlashAttnBwdSm90INS1_25CollectiveMainloopBwdSm90ILi2ELi2ELi2EN4cute5tupleIJNS5_1CILi1EEES8_S8_EEENS6_IJNS7_ILi64EEENS7_ILi128EEESB_EEENS_6half_tEfNS_4arch4Sm90ELb0ELb1ELb0ELb0ELb1ELb1ELb0ELb0ELi2ELi1ELi2ELi1ELb0EEENS1_21CollectiveEpilogueBwdISC_SD_SF_Li256ELb0ELb0ELi1EEENS1_19SingleTileSchedulerILb0ELb0ELb0ELi128EEEEEEEEEvNT_6ParamsE)
        /*01b8*/ 	.word	0x00000004


	//----- nvinfo : EIATTR_FRAME_SIZE
	.align		4
.L_84:
        /*01bc*/ 	.byte	0x04, 0x11
        /*01be*/ 	.short	(.L_86 - .L_85)
	.align		4
.L_85:
        /*01c0*/ 	.word	index@(_ZN7cutlass13device_kernelIN5flash11enable_sm90INS1_16FlashAttnBwdSm90INS1_25CollectiveMainloopBwdSm90ILi2ELi2ELi2EN4cute5tupleIJNS5_1CILi1EEES8_S8_EEENS6_IJNS7_ILi64EEENS7_ILi128EEESB_EEENS_6half_tEfNS_4arch4Sm90ELb0ELb1ELb0ELb0ELb1ELb1ELb0ELb0ELi2ELi1ELi2ELi1ELb0EEENS1_21CollectiveEpilogueBwdISC_SD_SF_Li256ELb0ELb0ELi1EEENS1_19SingleTileSchedulerILb0ELb0ELb0ELi128EEEEEEEEEvNT_6ParamsE)
        /*01c4*/ 	.word	0x00000000


	//----- nvinfo : EIATTR_REGCOUNT
	.align		4
.L_86:
        /*01c8*/ 	.byte	0x04, 0x2f
        /*01ca*/ 	.short	(.L_88 - .L_87)
	.align		4
.L_87:
        /*01cc*/ 	.word	index@(_ZN7cutlass13device_kernelIN5flash11enable_sm90INS1_16FlashAttnBwdSm90INS1_25CollectiveMainloopBwdSm90ILi2ELi2ELi2EN4cute5tupleIJNS5_1CILi1EEES8_S8_EEENS6_IJNS7_ILi64EEENS7_ILi128EEESB_EEENS_6half_tEfNS_4arch4Sm90ELb0ELb1ELb0ELb0ELb0ELb1ELb0ELb0ELi2ELi1ELi2ELi1ELb0EEENS1_21CollectiveEpilogueBwdISC_SD_SF_Li256ELb0ELb0ELi1EEENS1_19SingleTileSchedulerILb0ELb0ELb0ELi128EEEEEEEEEvNT_6ParamsE)
        /*01d0*/ 	.word	0x00000004


	//----- nvinfo : EIATTR_FRAME_SIZE
	.align		4
.L_88:
        /*01d4*/ 	.byte	0x04, 0x11
        /*01d6*/ 	.short	(.L_90 - .L_89)
	.align		4
.L_89:
        /*01d8*/ 	.word	index@(_ZN7cutlass13device_kernelIN5flash11enable_sm90INS1_16FlashAttnBwdSm90INS1_25CollectiveMainloopBwdSm90ILi2ELi2ELi2EN4cute5tupleIJNS5_1CILi1EEES8_S8_EEENS6_IJNS7_ILi64EEENS7_ILi128EEESB_EEENS_6half_tEfNS_4arch4Sm90ELb0ELb1ELb0ELb0ELb0ELb1ELb0ELb0ELi2ELi1ELi2ELi1ELb0EEENS1_21CollectiveEpilogueBwdISC_SD_SF_Li256ELb0ELb0ELi1EEENS1_19SingleTileSchedulerILb0ELb0ELb0ELi128EEEEEEEEEvNT_6ParamsE)
        /*01dc*/ 	.word	0x00000000


	//----- nvinfo : EIATTR_REGCOUNT
	.align		4
.L_90:
        /*01e0*/ 	.byte	0x04, 0x2f
        /*01e2*/ 	.short	(.L_92 - .L_91)
	.align		4
.L_91:
        /*01e4*/ 	.word	index@(_ZN7cutlass13device_kernelIN5flash22FlashAttnBwdPreprocessIN4cute5tupleIJNS3_1CILi80EEENS5_ILi128EEEEEENS_6half_tEfNS_4arch4Sm90ELb1ELb1EEEEEvNT_6ParamsE)
        /*01e8*/ 	.word	0x00000050


	//----- nvinfo : EIATTR_FRAME_SIZE
	.align		4
.L_92:
        /*01ec*/ 	.byte	0x04, 0x11
        /*01ee*/ 	.short	(.L_94 - .L_93)
	.align		4
.L_93:
        /*01f0*/ 	.word	index@(_ZN7cutlass13device_kernelIN5flash22FlashAttnBwdPreprocessIN4cute5tupleIJNS3_1CILi80EEENS5_ILi128EEEEEENS_6half_tEfNS_4arch4Sm90ELb1ELb1EEEEEvNT_6ParamsE)
        /*01f4*/ 	.word	0x00000000


	//----- nvinfo : EIATTR_REGCOUNT
	.align		4
.L_94:
        /*01f8*/ 	.byte	0x04, 0x2f
        /*01fa*/ 	.short	(.L_96 - .L_95)
	.align		4
.L_95:
        /*01fc*/ 	.word	index@(_ZN7cutlass13device_kernelIN5flash11enable_sm90INS1_16FlashAttnBwdSm90INS1_25CollectiveMainloopBwdSm90ILi2ELi2ELi2EN4cute5tupleIJNS5_1CILi1EEES8_S8_EEENS6_IJNS7_ILi80EEENS7_ILi128EEESB_EEENS_6half_tEfNS_4arch4Sm90ELb0ELb0ELb0ELb1ELb1ELb1ELb0ELb1ELi2ELi1ELi2ELi1ELb0EEENS1_24CollectiveEpilogueBwdGQAISC_fSF_Li256ELb1ELb1EEENS1_19SingleTileSchedulerILb1ELb0ELb0ELi128EEEEEEEEEvNT_6ParamsE)
        /*0200*/ 	.word	0x00000004


	//----- nvinfo : EIATTR_FRAME_SIZE
	.align		4
.L_96:
        /*0204*/ 	.byte	0x04, 0x11
        /*0206*/ 	.short	(.L_98 - .L_97)
	.align		4
.L_97:
        /*0208*/ 	.word	index@(_ZN7cutlass13device_kernelIN5flash11enable_sm90INS1_16FlashAttnBwdSm90INS1_25CollectiveMainloopBwdSm90ILi2ELi2ELi2EN4cute5tupleIJNS5_1CILi1EEES8_S8_EEENS6_IJNS7_ILi80EEENS7_ILi128EEESB_EEENS_6half_tEfNS_4arch4Sm90ELb0ELb0ELb0ELb1ELb1ELb1ELb0ELb1ELi2ELi1ELi2ELi1ELb0EEENS1_24CollectiveEpilogueBwdGQAISC_fSF_Li256ELb1ELb1EEENS1_19SingleTileSchedulerILb1ELb0ELb0ELi128EEEEEEEEEvNT_6ParamsE)
        /*020c*/ 	.word	0x00000000


	//----- nvinfo : EIATTR_REGCOUNT
	.align		4
.L_98:
        /*0210*/ 	.byte	0x04, 0x2f
        /*0212*/ 	.short	(.L_100 - .L_99)
	.align		4
.L_99:
        /*0214*/ 	.word	index@(_ZN7cutlass13device_kernelIN5flash32FlashAttnBwdPostprocessConvertdQIN4cute5tupleIJNS3_1CILi80EEENS5_ILi128EEEEEENS_6half_tEfNS_4arch4Sm90ELi256ENS3_8TiledMMAINS3_8MMA_AtomIJNS3_4SM904GMMA25MMA_64x16x16_F32F16F16_SSILNSF_5MajorE1ELSH_0ELNSF_7ScaleInE1ELSI_1EEEEEENS3_6LayoutINS4_IJNS5_ILi2EEENS5_ILi1EEESN_EEENS4_IJSN_NS5_ILi0EEESP_EEEEENS4_IJNS3_10UnderscoreESS_SS_EEEEELb1EEEEEvNT_6ParamsE)
        /*0218*/ 	.word	0x00000040


	//----- nvinfo : EIATTR_FRAME_SIZE
	.align		4
.L_100:
        /*021c*/ 	.byte	0x04, 0x11
        /*021e*/ 	.short	(.L_102 - .L_101)
	.align		4
.L_101:
        /*0220*/ 	.word	index@(_ZN7cutlass13device_kernelIN5flash32FlashAttnBwdPostprocessConvertdQIN4cute5tupleIJNS3_1CILi80EEENS5_ILi128EEEEEENS_6half_tEfNS_4arch4Sm90ELi256ENS3_8TiledMMAINS3_8MMA_AtomIJNS3_4SM904GMMA25MMA_64x16x16_F32F16F16_SSILNSF_5MajorE1ELSH_0ELNSF_7ScaleInE1ELSI_1EEEEEENS3_6LayoutINS4_IJNS5_ILi2EEENS5_ILi1EEESN_EEENS4_IJSN_NS5_ILi0EEESP_EEEEENS4_IJNS3_10UnderscoreESS_SS_EEEEELb1EEEEEvNT_6ParamsE)
        /*0224*/ 	.word	0x00000000


	//----- nvinfo : EIATTR_REGCOUNT
	.align		4
.L_102:
        /*0228*/ 	.byte	0x04, 0x2f
        /*022a*/ 	.short	(.L_104 - .L_103)
	.align		4
.L_103:
        /*022c*/ 	.word	index@(_ZN7cutlass13device_kernelIN5flash11enable_sm90INS1_16FlashAttnBwdSm90INS1_25CollectiveMainloopBwdSm90ILi2ELi2ELi2EN4cute5tupleIJNS5_1CILi1EEES8_S8_EEENS6_IJNS7_ILi80EEENS7_ILi128EEESB_EEENS_6half_tEfNS_4arch4Sm90ELb0ELb0ELb0ELb1ELb0ELb1ELb0ELb1ELi2ELi1ELi2ELi1ELb0EEENS1_24CollectiveEpilogueBwdGQAISC_fSF_Li256ELb1ELb0EEENS1_19SingleTileSchedulerILb1ELb0ELb0ELi128EEEEEEEEEvNT_6ParamsE)
        /*0230*/ 	.word	0x00000004


	//----- nvinfo : EIATTR_FRAME_SIZE
	.align		4
.L_104:
        /*0234*/ 	.byte	0x04, 0x11
        /*0236*/ 	.short	(.L_106 - .L_105)
	.align		4
.L_105:
        /*0238*/ 	.word	index@(_ZN7cutlass13device_kernelIN5flash11enable_sm90INS1_16FlashAttnBwdSm90INS1_25CollectiveMainloopBwdSm90ILi2ELi2ELi2EN4cute5tupleIJNS5_1CILi1EEES8_S8_EEENS6_IJNS7_ILi80EEENS7_ILi128EEESB_EEENS_6half_tEfNS_4arch4Sm90ELb0ELb0ELb0ELb1ELb0ELb1ELb0ELb1ELi2ELi1ELi2ELi1ELb0EEENS1_24CollectiveEpilogueBwdGQAISC_fSF_Li256ELb1ELb0EEENS1_19SingleTileSchedulerILb1ELb0ELb0ELi128EEEEEEEEEvNT_6ParamsE)
        /*023c*/ 	.word	0x00000000


	//----- nvinfo : EIATTR_REGCOUNT
	.align		4
.L_106:
        /*0240*/ 	.byte	0x04, 0x2f
        /*0242*/ 	.short	(.L_108 - .L_107)
	.align		4
.L_107:
        /*0244*/ 	.word	index@(_ZN7cutlass13device_kernelIN5flash11enable_sm90INS1_16FlashAttnBwdSm90INS1_25CollectiveMainloopBwdSm90ILi2ELi2ELi2EN4cute5tupleIJNS5_1CILi1EEES8_S8_EEENS6_IJNS7_ILi80EEENS7_ILi128EEESB_EEENS_6half_tEfNS_4arch4Sm90ELb0ELb0ELb0ELb1ELb1ELb1ELb0ELb1ELi2ELi1ELi2ELi1ELb0EEENS1_21CollectiveEpilogueBwdISC_SD_SF_Li256ELb1ELb0ELi1EEENS1_19SingleTileSchedulerILb1ELb0ELb0ELi128EEEEEEEEEvNT_6ParamsE)
        /*0248*/ 	.word	0x00000004


	//----- nvinfo : EIATTR_FRAME_SIZE
	.align		4
.L_108:
        /*024c*/ 	.byte	0x04, 0x11
        /*024e*/ 	.short	(.L_110 - .L_109)
	.align		4
.L_109:
        /*0250*/ 	.word	index@(_ZN7cutlass13device_kernelIN5flash11enable_sm90INS1_16FlashAttnBwdSm90INS1_25CollectiveMainloopBwdSm90ILi2ELi2ELi2EN4cute5tupleIJNS5_1CILi1EEES8_S8_EEENS6_IJNS7_ILi80EEENS7_ILi128EEESB_EEENS_6half_tEfNS_4arch4Sm90ELb0ELb0ELb0ELb1ELb1ELb1ELb0ELb1ELi2ELi1ELi2ELi1ELb0EEENS1_21CollectiveEpilogueBwdISC_SD_SF_Li256ELb1ELb0ELi1EEENS1_19SingleTileSchedulerILb1ELb0ELb0ELi128EEEEEEEEEvNT_6ParamsE)
        /*0254*/ 	.word	0x00000000


	//----- nvinfo : EIATTR_REGCOUNT
	.align		4
.L_110:
        /*0258*/ 	.byte	0x04, 0x2f
        /*025a*/ 	.short	(.L_112 - .L_111)
	.align		4
.L_111:
        /*025c*/ 	.word	index@(_ZN7cutlass13device_kernelIN5flash11enable_sm90INS1_16FlashAttnBwdSm90INS1_25CollectiveMainloopBwdSm90ILi2ELi2ELi2EN4cute5tupleIJNS5_1CILi1EEES8_S8_EEENS6_IJNS7_ILi80EEENS7_ILi128EEESB_EEENS_6half_tEfNS_4arch4Sm90ELb0ELb0ELb0ELb1ELb0ELb1ELb0ELb1ELi2ELi1ELi2ELi1ELb0EEENS1_21CollectiveEpilogueBwdISC_SD_SF_Li256ELb1ELb0ELi1EEENS1_19SingleTileSchedulerILb1ELb0ELb0ELi128EEEEEEEEEvNT_6ParamsE)
        /*0260*/ 	.word	0x00000004


	//----- nvinfo : EIATTR_FRAME_SIZE
	.align		4
.L_112:
        /*0264*/ 	.byte	0x04, 0x11
        /*0266*/ 	.short	(.L_114 - .L_113)
	.align		4
.L_113:
        /*0268*/ 	.word	index@(_ZN7cutlass13device_kernelIN5flash11enable_sm90INS1_16FlashAttnBwdSm90INS1_25CollectiveMainloopBwdSm90ILi2ELi2ELi2EN4cute5tupleIJNS5_1CILi1EEES8_S8_EEENS6_IJNS7_ILi80EEENS7_ILi128EEESB_EEENS_6half_tEfNS_4arch4Sm90ELb0ELb0ELb0ELb1ELb0ELb1ELb0ELb1ELi2ELi1ELi2ELi1ELb0EEENS1_21CollectiveEpilogueBwdISC_SD_SF_Li256ELb1ELb0ELi1EEENS1_19SingleTileSchedulerILb1ELb0ELb0ELi128EEEEEEEEEvNT_6ParamsE)
        /*026c*/ 	.word	0x00000000


	//----- nvinfo : EIATTR_REGCOUNT
	.align		4
.L_114:
        /*0270*/ 	.byte	0x04, 0x2f
        /*0272*/ 	.short	(.L_116 - .L_115)
	.align		4
.L_115:
        /*0274*/ 	.word	index@(_ZN7cutlass13device_kernelIN5flash22FlashAttnBwdPreprocessIN4cute5tupleIJNS3_1CILi80EEENS5_ILi128EEEEEENS_6half_tEfNS_4arch4Sm90ELb1ELb0EEEEEvNT_6ParamsE)
        /*0278*/ 	.word	0x00000048


	//----- nvinfo : EIATTR_FRAME_SIZE
	.align		4
.L_116:
        /*027c*/ 	.byte	0x04, 0x11
        /*027e*/ 	.short	(.L_118 - .L_117)
	.align		4
.L_117:
        /*0280*/ 	.word	index@(_ZN7cutlass13device_kernelIN5flash22FlashAttnBwdPreprocessIN4cute5tupleIJNS3_1CILi80EEENS5_ILi128EEEEEENS_6half_tEfNS_4arch4Sm90ELb1ELb0EEEEEvNT_6ParamsE)
        /*0284*/ 	.word	0x00000000


	//----- nvinfo : EIATTR_REGCOUNT
	.align		4
.L_118:
        /*0288*/ 	.byte	0x04, 0x2f
        /*028a*/ 	.short	(.L_120 - .L_119)
	.align		4
.L_119:
        /*028c*/ 	.word	index@(_ZN7cutlass13device_kernelIN5flash11enable_sm90INS1_16FlashAttnBwdSm90INS1_25CollectiveMainloopBwdSm90ILi2ELi2ELi2EN4cute5tupleIJNS5_1CILi1EEES8_S8_EEENS6_IJNS7_ILi80EEENS7_ILi128EEESB_EEENS_6half_tEfNS_4arch4Sm90ELb0ELb0ELb0ELb0ELb1ELb1ELb0ELb1ELi2ELi1ELi2ELi1ELb0EEENS1_24CollectiveEpilogueBwdGQAISC_fSF_Li256ELb0ELb1EEENS1_19SingleTileSchedulerILb0ELb0ELb0ELi128EEEEEEEEEvNT_6ParamsE)
        /*0290*/ 	.word	0x00000004


	//----- nvinfo : EIATTR_FRAME_SIZE
	.align		4
.L_120:
        /*0294*/ 	.byte	0x04, 0x11
        /*0296*/ 	.short	(.L_122 - .L_121)
	.align		4
.L_121:
        /*0298*/ 	.word	index@(_ZN7cutlass13device_kernelIN5flash11enable_sm90INS1_16FlashAttnBwdSm90INS1_25CollectiveMainloopBwdSm90ILi2ELi2ELi2EN4cute5tupleIJNS5_1CILi1EEES8_S8_EEENS6_IJNS7_ILi80EEENS7_ILi128EEESB_EEENS_6half_tEfNS_4arch4Sm90ELb0ELb0ELb0ELb0ELb1ELb1ELb0ELb1ELi2ELi1ELi2ELi1ELb0EEENS1_24CollectiveEpilogueBwdGQAISC_fSF_Li256ELb0ELb1EEENS1_19SingleTileSchedulerILb0ELb0ELb0ELi128EEEEEEEEEvNT_6ParamsE)
        /*029c*/ 	.word	0x00000000


	//----- nvinfo : EIATTR_REGCOUNT
	.align		4
.L_122:
        /*02a0*/ 	.byte	0x04, 0x2f
        /*02a2*/ 	.short	(.L_124 - .L_123)
	.align		4
.L_123:
        /*02a4*/ 	.word	index@(_ZN7cutlass13device_kernelIN5flash11enable_sm90INS1_16FlashAttnBwdSm90INS1_25CollectiveMainloopBwdSm90ILi2ELi2ELi2EN4cute5tupleIJNS5_1CILi1EEES8_S8_EEENS6_IJNS7_ILi80EEENS7_ILi128EEESB_EEENS_6half_tEfNS_4arch4Sm90ELb0ELb0ELb0ELb0ELb0ELb1ELb0ELb1ELi2ELi1ELi2ELi1ELb0EEENS1_24CollectiveEpilogueBwdGQAISC_fSF_Li256ELb0ELb0EEENS1_19SingleTileSchedulerILb0ELb0ELb0ELi128EEEEEEEEEvNT_6ParamsE)
        /*02a8*/ 	.word	0x00000004


	//----- nvinfo : EIATTR_FRAME_SIZE
	.align		4
.L_124:
        /*02ac*/ 	.byte	0x04, 0x11
        /*02ae*/ 	.short	(.L_126 - .L_125)
	.align		4
.L_125:
        /*02b0*/ 	.word	index@(_ZN7cutlass13device_kernelIN5flash11enable_sm90INS1_16FlashAttnBwdSm90INS1_25CollectiveMainloopBwdSm90ILi2ELi2ELi2EN4cute5tupleIJNS5_1CILi1EEES8_S8_EEENS6_IJNS7_ILi80EEENS7_ILi128EEESB_EEENS_6half_tEfNS_4arch4Sm90ELb0ELb0ELb0ELb0ELb0ELb1ELb0ELb1ELi2ELi1ELi2ELi1ELb0EEENS1_24CollectiveEpilogueBwdGQAISC_fSF_Li256ELb0ELb0EEENS1_19SingleTileSchedulerILb0ELb0ELb0ELi128EEEEEEEEEvNT_6ParamsE)
        /*02b4*/ 	.word	0x00000000


	//----- nvinfo : EIATTR_REGCOUNT
	.align		4
.L_126:
        /*02b8*/ 	.byte	0x04, 0x2f
        /*02ba*/ 	.short	(.L_128 - .L_127)
	.align		4
.L_127:
        /*02bc*/ 	.word	index@(_ZN7cutlass13device_kernelIN5flash11enable_sm90INS1_16FlashAttnBwdSm90INS1_25CollectiveMainloopBwdSm90ILi2ELi2ELi2EN4cute5tupleIJNS5_1CILi1EEES8_S8_EEENS6_IJNS7_ILi80EEENS7_ILi128EEESB_EEENS_6half_tEfNS_4arch4Sm90ELb0ELb0ELb0ELb0ELb1ELb1ELb0ELb1ELi2ELi1ELi2ELi1ELb0EEENS1_21CollectiveEpilogueBwdISC_SD_SF_Li256ELb0ELb0ELi1EEENS1_19SingleTileSchedulerILb0ELb0ELb0ELi128EEEEEEEEEvNT_6ParamsE)
        /*02c0*/ 	.word	0x00000004


	//----- nvinfo : EIATTR_FRAME_SIZE
	.align		4
.L_128:
        /*02c4*/ 	.byte	0x04, 0x11
        /*02c6*/ 	.short	(.L_130 - .L_129)
	.align		4
.L_129:
        /*02c8*/ 	.word	index@(_ZN7cutlass13device_kernelIN5flash11enable_sm90INS1_16FlashAttnBwdSm90INS1_25CollectiveMainloopBwdSm90ILi2ELi2ELi2EN4cute5tupleIJNS5_1CILi1EEES8_S8_EEENS6_IJNS7_ILi80EEENS7_ILi128EEESB_EEENS_6half_tEfNS_4arch4Sm90ELb0ELb0ELb0ELb0ELb1ELb1ELb0ELb1ELi2ELi1ELi2ELi1ELb0EEENS1_21CollectiveEpilogueBwdISC_SD_SF_Li256ELb0ELb0ELi1EEENS1_19SingleTileSchedulerILb0ELb0ELb0ELi128EEEEEEEEEvNT_6ParamsE)
        /*02cc*/ 	.word	0x00000000


	//----- nvinfo : EIATTR_REGCOUNT
	.align		4
.L_130:
        /*02d0*/ 	.byte	0x04, 0x2f
        /*02d2*/ 	.short	(.L_132 - .L_131)
	.align		4
.L_131:
        /*02d4*/ 	.word	index@(_ZN7cutlass13device_kernelIN5flash11enable_sm90INS1_16FlashAttnBwdSm90INS1_25CollectiveMainloopBwdSm90ILi2ELi2ELi2EN4cute5tupleIJNS5_1CILi1EEES8_S8_EEENS6_IJNS7_ILi80EEENS7_ILi128EEESB_EEENS_6half_tEfNS_4arch4Sm90ELb0ELb0ELb0ELb0ELb0ELb1ELb0ELb1ELi2ELi1ELi2ELi1ELb0EEENS1_21CollectiveEpilogueBwdISC_SD_SF_Li256ELb0ELb0ELi1EEENS1_19SingleTileSchedulerILb0ELb0ELb0ELi128EEEEEEEEEvNT_6ParamsE)
        /*02d8*/ 	.word	0x00000004


	//----- nvinfo : EIATTR_FRAME_SIZE
	.align		4
.L_132:
        /*02dc*/ 	.byte	0x04, 0x11
        /*02de*/ 	.short	(.L_134 - .L_133)
	.align		4
.L_133:
        /*02e0*/ 	.word	index@(_ZN7cutlass13device_kernelIN5flash11enable_sm90INS1_16FlashAttnBwdSm90INS1_25CollectiveMainloopBwdSm90ILi2ELi2ELi2EN4cute5tupleIJNS5_1CILi1EEES8_S8_EEENS6_IJNS7_ILi80EEENS7_ILi128EEESB_EEENS_6half_tEfNS_4arch4Sm90ELb0ELb0ELb0ELb0ELb0ELb1ELb0ELb1ELi2ELi1ELi2ELi1ELb0EEENS1_21CollectiveEpilogueBwdISC_SD_SF_Li256ELb0ELb0ELi1EEENS1_19SingleTileSchedulerILb0ELb0ELb0ELi128EEEEEEEEEvNT_6ParamsE)
        /*02e4*/ 	.word	0x00000000


	//----- nvinfo : EIATTR_REGCOUNT
	.align		4
.L_134:
        /*02e8*/ 	.byte	0x04, 0x2f
        /*02ea*/ 	.short	(.L_136 - .L_135)
	.align		4
.L_135:
        /*02ec*/ 	.word	index@(_ZN7cutlass13device_kernelIN5flash11enable_sm90INS1_16FlashAttnBwdSm90INS1_25CollectiveMainloopBwdSm90ILi2ELi2ELi2EN4cute5tupleIJNS5_1CILi1EEES8_S8_EEENS6_IJNS7_ILi64EEENS7_ILi128EEESB_EEENS_6half_tEfNS_4arch4Sm90ELb1ELb0ELb1ELb1ELb1ELb1ELb0ELb0ELi2ELi1ELi2ELi1ELb0EEENS1_24CollectiveEpilogueBwdGQAISC_fSF_Li256ELb1ELb1EEENS1_25SingleTileBwdLPTSchedulerILb1ELi128ELb1EEEEEEEEEvNT_6ParamsE)
        /*02f0*/ 	.word	0x00000004


	//----- nvinfo : EIATTR_FRAME_SIZE
	.align		4
.L_136:
        /*02f4*/ 	.byte	0x04, 0x11
        /*02f6*/ 	.short	(.L_138 - .L_137)
	.align		4
.L_137:
        /*02f8*/ 	.word	index@(_ZN7cutlass13device_kernelIN5flash11enable_sm90INS1_16FlashAttnBwdSm90INS1_25CollectiveMainloopBwdSm90ILi2ELi2ELi2EN4cute5tupleIJNS5_1CILi1EEES8_S8_EEENS6_IJNS7_ILi64EEENS7_ILi128EEESB_EEENS_6half_tEfNS_4arch4Sm90ELb1ELb0ELb1ELb1ELb1ELb1ELb0ELb0ELi2ELi1ELi2ELi1ELb0EEENS1_24CollectiveEpilogueBwdGQAISC_fSF_Li256ELb1ELb1EEENS1_25SingleTileBwdLPTSchedulerILb1ELi128ELb1EEEEEEEEEvNT_6ParamsE)
        /*02fc*/ 	.word	0x00000000


	//----- nvinfo : EIATTR_REGCOUNT
	.align		4
.L_138:
        /*0300*/ 	.byte	0x04, 0x2f
        /*0302*/ 	.short	(.L_140 - .L_139)
	.align		4
.L_139:
        /*0304*/ 	.word	index@(_ZN7cutlass13device_kernelIN5flash11enable_sm90INS1_16FlashAttnBwdSm90INS1_25CollectiveMainloopBwdSm90ILi2ELi2ELi2EN4cute5tupleIJNS5_1CILi1EEES8_S8_EEENS6_IJNS7_ILi64EEENS7_ILi128EEESB_EEENS_6half_tEfNS_4arch4Sm90ELb1ELb0ELb1ELb1ELb0ELb1ELb0ELb0ELi2ELi1ELi2ELi1ELb0EEENS1_24CollectiveEpilogueBwdGQAISC_fSF_Li256ELb1ELb0EEENS1_25SingleTileBwdLPTSchedulerILb1ELi128ELb0EEEEEEEEEvNT_6ParamsE)
        /*0308*/ 	.word	0x00000004


	//----- nvinfo : EIATTR_FRAME_SIZE
	.align		4
.L_140:
        /*030c*/ 	.byte	0x04, 0x11
        /*030e*/ 	.short	(.L_142 - .L_141)
	.align		4
.L_141:
        /*0310*/ 	.word	index@(_ZN7cutlass13device_kernelIN5flash11enable_sm90INS1_16FlashAttnBwdSm90INS1_25CollectiveMainloopBwdSm90ILi2ELi2ELi2EN4cute5tupleIJNS5_1CILi1EEES8_S8_EEENS6_IJNS7_ILi64EEENS7_ILi128EEESB_EEENS_6half_tEfNS_4arch4Sm90ELb1ELb0ELb1ELb1ELb0ELb1ELb0ELb0ELi2ELi1ELi2ELi1ELb0EEENS1_24CollectiveEpilogueBwdGQAISC_fSF_Li256ELb1ELb0EEENS1_25SingleTileBwdLPTSchedulerILb1ELi128ELb0EEEEEEEEEvNT_6ParamsE)
        /*0314*/ 	.word	0x00000000


	//----- nvinfo : EIATTR_REGCOUNT
	.align		4
.L_142:
        /*0318*/ 	.byte	0x04, 0x2f
        /*031a*/ 	.short	(.L_144 - .L_143)
	.align		4
.L_143:
        /*031c*/ 	.word	index@(_ZN7cutlass13device_kernelIN5flash11enable_sm90INS1_16FlashAttnBwdSm90INS1_25CollectiveMainloopBwdSm90ILi2ELi2ELi2EN4cute5tupleIJNS5_1CILi1EEES8_S8_EEENS6_IJNS7_ILi64EEENS7_ILi128EEESB_EEENS_6half_tEfNS_4arch4Sm90ELb1ELb0ELb1ELb1ELb1ELb1ELb0ELb0ELi2ELi1ELi2ELi1ELb0EEENS1_21CollectiveEpilogueBwdISC_SD_SF_Li256ELb1ELb0ELi1EEENS1_25SingleTileBwdLPTSchedulerILb1ELi128ELb1EEEEEEEEEvNT_6ParamsE)
        /*0320*/ 	.word	0x00000004


	//----- nvinfo : EIATTR_FRAME_SIZE
	.align		4
.L_144:
        /*0324*/ 	.byte	0x04, 0x11
        /*0326*/ 	.short	(.L_146 - .L_145)
	.align		4
.L_145:
        /*0328*/ 	.word	index@(_ZN7cutlass13device_kernelIN5flash11enable_sm90INS1_16FlashAttnBwdSm90INS1_25CollectiveMainloopBwdSm90ILi2ELi2ELi2EN4cute5tupleIJNS5_1CILi1EEES8_S8_EEENS6_IJNS7_ILi64EEENS7_ILi128EEESB_EEENS_6half_tEfNS_4arch4Sm90ELb1ELb0ELb1ELb1ELb1ELb1ELb0ELb0ELi2ELi1ELi2ELi1ELb0EEENS1_21CollectiveEpilogueBwdISC_SD_SF_Li256ELb1ELb0ELi1EEENS1_25SingleTileBwdLPTSchedulerILb1ELi128ELb1EEEEEEEEEvNT_6ParamsE)
        /*032c*/ 	.word	0x00000000


	//----- nvinfo : EIATTR_REGCOUNT
	.align		4
.L_146:
        /*0330*/ 	.byte	0x04, 0x2f
        /*0332*/ 	.short	(.L_148 - .L_147)
	.align		4
.L_147:
        /*0334*/ 	.word	index@(_ZN7cutlass13device_kernelIN5flash11enable_sm90INS1_16FlashAttnBwdSm90INS1_25CollectiveMainloopBwdSm90ILi2ELi2ELi2EN4cute5tupleIJNS5_1CILi1EEES8_S8_EEENS6_IJNS7_ILi64EEENS7_ILi128EEESB_EEENS_6half_tEfNS_4arch4Sm90ELb1ELb0ELb1ELb1ELb0ELb1ELb0ELb0ELi2ELi1ELi2ELi1ELb0EEENS1_21CollectiveEpilogueBwdISC_SD_SF_Li256ELb1ELb0ELi1EEENS1_25SingleTileBwdLPTSchedulerILb1ELi128ELb0EEEEEEEEEvNT_6ParamsE)
        /*0338*/ 	.word	0x00000004


	//----- nvinfo : EIATTR_FRAME_SIZE
	.align		4
.L_148:
        /*033c*/ 	.byte	0x04, 0x11
        /*033e*/ 	.short	(.L_150 - .L_149)
	.align		4
.L_149:
        /*0340*/ 	.word	index@(_ZN7cutlass13device_kernelIN5flash11enable_sm90INS1_16FlashAttnBwdSm90INS1_25CollectiveMainloopBwdSm90ILi2ELi2ELi2EN4cute5tupleIJNS5_1CILi1EEES8_S8_EEENS6_IJNS7_ILi64EEENS7_ILi128EEESB_EEENS_6half_tEfNS_4arch4Sm90ELb1ELb0ELb1ELb1ELb0ELb1ELb0ELb0ELi2ELi1ELi2ELi1ELb0EEENS1_21CollectiveEpilogueBwdISC_SD_SF_Li256ELb1ELb0ELi1EEENS1_25SingleTileBwdLPTSchedulerILb1ELi128ELb0EEEEEEEEEvNT_6ParamsE)
        /*0344*/ 	.word	0x00000000


	//----- nvinfo : EIATTR_REGCOUNT
	.align		4
.L_150:
        /*0348*/ 	.byte	0x04, 0x2f
        /*034a*/ 	.short	(.L_152 - .L_151)
	.align		4
.L_151:
        /*034c*/ 	.word	index@(_ZN7cutlass13device_kernelIN5flash11enable_sm90INS1_16FlashAttnBwdSm90INS1_25CollectiveMainloopBwdSm90ILi2ELi2ELi2EN4cute5tupleIJNS5_1CILi1EEES8_S8_EEENS6_IJNS7_ILi64EEENS7_ILi128EEESB_EEENS_6half_tEfNS_4arch4Sm90ELb1ELb0ELb1ELb0ELb1ELb1ELb0ELb0ELi2ELi1ELi2ELi1ELb0EEENS1_24CollectiveEpilogueBwdGQAISC_fSF_Li256ELb0ELb1EEENS1_25SingleTileBwdLPTSchedulerILb0ELi128ELb1EEEEEEEEEvNT_6ParamsE)
        /*0350*/ 	.word	0x00000004


	//----- nvinfo : EIATTR_FRAME_SIZE
	.align		4
.L_152:
        /*0354*/ 	.byte	0x04, 0x11
        /*0356*/ 	.short	(.L_154 - .L_153)
	.align		4
.L_153:
        /*0358*/ 	.word	index@(_ZN7cutlass13device_kernelIN5flash11enable_sm90INS1_16FlashAttnBwdSm90INS1_25CollectiveMainloopBwdSm90ILi2ELi2ELi2EN4cute5tupleIJNS5_1CILi1EEES8_S8_EEENS6_IJNS7_ILi64EEENS7_ILi128EEESB_EEENS_6half_tEfNS_4arch4Sm90ELb1ELb0ELb1ELb0ELb1ELb1ELb0ELb0ELi2ELi1ELi2ELi1ELb0EEENS1_24CollectiveEpilogueBwdGQAISC_fSF_Li256ELb0ELb1EEENS1_25SingleTileBwdLPTSchedulerILb0ELi128ELb1EEEEEEEEEvNT_6ParamsE)
        /*035c*/ 	.word	0x00000000


	//----- nvinfo : EIATTR_REGCOUNT
	.align		4
.L_154:
        /*0360*/ 	.byte	0x04, 0x2f
        /*0362*/ 	.short	(.L_156 - .L_155)
	.align		4
.L_155:
        /*0364*/ 	.word	index@(_ZN7cutlass13device_kernelIN5flash11enable_sm90INS1_16FlashAttnBwdSm90INS1_25CollectiveMainloopBwdSm90ILi2ELi2ELi2EN4cute5tupleIJNS5_1CILi1EEES8_S8_EEENS6_IJNS7_ILi64EEENS7_ILi128EEESB_EEENS_6half_tEfNS_4arch4Sm90ELb1ELb0ELb1ELb0ELb0ELb1ELb0ELb0ELi2ELi1ELi2ELi1ELb0EEENS1_24CollectiveEpilogueBwdGQAISC_fSF_Li256ELb0ELb0EEENS1_25SingleTileBwdLPTSchedulerILb0ELi128ELb0EEEEEEEEEvNT_6ParamsE)
        /*0368*/ 	.word	0x00000004


	//----- nvinfo : EIATTR_FRAME_SIZE
	.align		4
.L_156:
        /*036c*/ 	.byte	0x04, 0x11
        /*036e*/ 	.short	(.L_158 - .L_157)
	.align		4
.L_157:
        /*0370*/ 	.word	index@(_ZN7cutlass13device_kernelIN5flash11enable_sm90INS1_16FlashAttnBwdSm90INS1_25CollectiveMainloopBwdSm90ILi2ELi2ELi2EN4cute5tupleIJNS5_1CILi1EEES8_S8_EEENS6_IJNS7_ILi64EEENS7_ILi128EEESB_EEENS_6half_tEfNS_4arch4Sm90ELb1ELb0ELb1ELb0ELb0ELb1ELb0ELb0ELi2ELi1ELi2ELi1ELb0EEENS1_24CollectiveEpilogueBwdGQAISC_fSF_Li256ELb0ELb0EEENS1_25SingleTileBwdLPTSchedulerILb0ELi128ELb0EEEEEEEEEvNT_6ParamsE)
        /*0374*/ 	.word	0x00000000


	//----- nvinfo : EIATTR_REGCOUNT
	.align		4
.L_158:
        /*0378*/ 	.byte	0x04, 0x2f
        /*037a*/ 	.short	(.L_160 - .L_159)
	.align		4
.L_159:
        /*037c*/ 	.word	index@(_ZN7cutlass13device_kernelIN5flash11enable_sm90INS1_16FlashAttnBwdSm90INS1_25CollectiveMainloopBwdSm90ILi2ELi2ELi2EN4cute5tupleIJNS5_1CILi1EEES8_S8_EEENS6_IJNS7_ILi64EEENS7_ILi128EEESB_EEENS_6half_tEfNS_4arch4Sm90ELb1ELb0ELb1ELb0ELb1ELb1ELb0ELb0ELi2ELi1ELi2ELi1ELb0EEENS1_21CollectiveEpilogueBwdISC_SD_SF_Li256ELb0ELb0ELi1EEENS1_25SingleTileBwdLPTSchedulerILb0ELi128ELb1EEEEEEEEEvNT_6ParamsE)
        /*0380*/ 	.word	0x00000004


	//----- nvinfo : EIATTR_FRAME_SIZE
	.align		4
.L_160:
        /*0384*/ 	.byte	0x04, 0x11
        /*0386*/ 	.short	(.L_162 - .L_161)
	.align		4
.L_161:
        /*0388*/ 	.word	index@(_ZN7cutlass13device_kernelIN5flash11enable_sm90INS1_16FlashAttnBwdSm90INS1_25CollectiveMainloopBwdSm90ILi2ELi2ELi2EN4cute5tupleIJNS5_1CILi1EEES8_S8_EEENS6_IJNS7_ILi64EEENS7_ILi128EEESB_EEENS_6half_tEfNS_4arch4Sm90ELb1ELb0ELb1ELb0ELb1ELb1ELb0ELb0ELi2ELi1ELi2ELi1ELb0EEENS1_21CollectiveEpilogueBwdISC_SD_SF_Li256ELb0ELb0ELi1EEENS1_25SingleTileBwdLPTSchedulerILb0ELi128ELb1EEEEEEEEEvNT_6ParamsE)
        /*038c*/ 	.word	0x00000000


	//----- nvinfo : EIATTR_REGCOUNT
	.align		4
.L_162:
        /*0390*/ 	.byte	0x04, 0x2f
        /*0392*/ 	.short	(.L_164 - .L_163)
	.align		4
.L_163:
        /*0394*/ 	.word	index@(_ZN7cutlass13device_kernelIN5flash11enable_sm90INS1_16FlashAttnBwdSm90INS1_25CollectiveMainloopBwdSm90ILi2ELi2ELi2EN4cute5tupleIJNS5_1CILi1EEES8_S8_EEENS6_IJNS7_ILi64EEENS7_ILi128EEESB_EEENS_6half_tEfNS_4arch4Sm90ELb1ELb0ELb1ELb0ELb0ELb1ELb0ELb0ELi2ELi1ELi2ELi1ELb0EEENS1_21CollectiveEpilogueBwdISC_SD_SF_Li256ELb0ELb0ELi1EEENS1_25SingleTileBwdLPTSchedulerILb0ELi128ELb0EEEEEEEEEvNT_6ParamsE)
        /*0398*/ 	.word	0x00000004


	//----- nvinfo : EIATTR_FRAME_SIZE
	.align		4
.L_164:
        /*039c*/ 	.byte	0x04, 0x11
        /*039e*/ 	.short	(.L_166 - .L_165)
	.align		4
.L_165:
        /*03a0*/ 	.word	index@(_ZN7cutlass13device_kernelIN5flash11enable_sm90INS1_16FlashAttnBwdSm90INS1_25CollectiveMainloopBwdSm90ILi2ELi2ELi2EN4cute5tupleIJNS5_1CILi1EEES8_S8_EEENS6_IJNS7_ILi64EEENS7_ILi128EEESB_EEENS_6half_tEfNS_4arch4Sm90ELb1ELb0ELb1ELb0ELb0ELb1ELb0ELb0ELi2ELi1ELi2ELi1ELb0EEENS1_21CollectiveEpilogueBwdISC_SD_SF_Li256ELb0ELb0ELi1EEENS1_25SingleTileBwdLPTSchedulerILb0ELi128ELb0EEEEEEEEEvNT_6ParamsE)
        /*03a4*/ 	.word	0x00000000


	//----- nvinfo : EIATTR_REGCOUNT
	.align		4
.L_166:
        /*03a8*/ 	.byte	0x04, 0x2f
        /*03aa*/ 	.short	(.L_168 - .L_167)
	.align		4
.L_167:
        /*03ac*/ 	.word	index@(_ZN7cutlass13device_kernelIN5flash11enable_sm90INS1_16FlashAttnBwdSm90INS1_25CollectiveMainloopBwdSm90ILi2ELi2ELi2EN4cute5tupleIJNS5_1CILi1EEES8_S8_EEENS6_IJNS7_ILi64EEENS7_ILi128EEESB_EEENS_6half_tEfNS_4arch4Sm90ELb0ELb1ELb1ELb1ELb1ELb1ELb0ELb0ELi2ELi1ELi2ELi1ELb0EEENS1_24CollectiveEpilogueBwdGQAISC_fSF_Li256ELb1ELb1EEENS1_19SingleTileSchedulerILb1ELb0ELb0ELi128EEEEEEEEEvNT_6ParamsE)
        /*03b0*/ 	.word	0x00000004


	//----- nvinfo : EIATTR_FRAME_SIZE
	.align		4
.L_168:
        /*03b4*/ 	.byte	0x04, 0x11
        /*03b6*/ 	.short	(.L_170 - .L_169)
	.align		4
.L_169:
        /*03b8*/ 	.word	index@(_ZN7cutlass13device_kernelIN5flash11enable_sm90INS1_16FlashAttnBwdSm90INS1_25CollectiveMainloopBwdSm90ILi2ELi2ELi2EN4cute5tupleIJNS5_1CILi1EEES8_S8_EEENS6_IJNS7_ILi64EEENS7_ILi128EEESB_EEENS_6half_tEfNS_4arch4Sm90ELb0ELb1ELb1ELb1ELb1ELb1ELb0ELb0ELi2ELi1ELi2ELi1ELb0EEENS1_24CollectiveEpilogueBwdGQAISC_fSF_Li256ELb1ELb1EEENS1_19SingleTileSchedulerILb1ELb0ELb0ELi128EEEEEEEEEvNT_6ParamsE)
        /*03bc*/ 	.word	0x00000000


	//----- nvinfo : EIATTR_REGCOUNT
	.align		4
.L_170:
        /*03c0*/ 	.byte	0x04, 0x2f
        /*03c2*/ 	.short	(.L_172 - .L_171)
	.align		4
.L_171:
        /*03c4*/ 	.word	index@(_ZN7cutlass13device_kernelIN5flash11enable_sm90INS1_16FlashAttnBwdSm90INS1_25CollectiveMainloopBwdSm90ILi2ELi2ELi2EN4cute5tupleIJNS5_1CILi1EEES8_S8_EEENS6_IJNS7_ILi64EEENS7_ILi128EEESB_EEENS_6half_tEfNS_4arch4Sm90ELb0ELb1ELb1ELb1ELb0ELb1ELb0ELb0ELi2ELi1ELi2ELi1ELb0EEENS1_24CollectiveEpilogueBwdGQAISC_fSF_Li256ELb1ELb0EEENS1_19SingleTileSchedulerILb1ELb0ELb0ELi128EEEEEEEEEvNT_6ParamsE)
        /*03c8*/ 	.word	0x00000004


	//----- nvinfo : EIATTR_FRAME_SIZE
	.align		4
.L_172:
        /*03cc*/ 	.byte	0x04, 0x11
        /*03ce*/ 	.short	(.L_174 - .L_173)
	.align		4
.L_173:
        /*03d0*/ 	.word	index@(_ZN7cutlass13device_kernelIN5flash11enable_sm90INS1_16FlashAttnBwdSm90INS1_25CollectiveMainloopBwdSm90ILi2ELi2ELi2EN4cute5tupleIJNS5_1CILi1EEES8_S8_EEENS6_IJNS7_ILi64EEENS7_ILi128EEESB_EEENS_6half_tEfNS_4arch4Sm90ELb0ELb1ELb1ELb1ELb0ELb1ELb0ELb0ELi2ELi1ELi2ELi1ELb0EEENS1_24CollectiveEpilogueBwdGQAISC_fSF_Li256ELb1ELb0EEENS1_19SingleTileSchedulerILb1ELb0ELb0ELi128EEEEEEEEEvNT_6ParamsE)
        /*03d4*/ 	.word	0x00000000


	//----- nvinfo : EIATTR_REGCOUNT
	.align		4
.L_174:
        /*03d8*/ 	.byte	0x04, 0x2f
        /*03da*/ 	.short	(.L_176 - .L_175)
	.align		4
.L_175:
        /*03dc*/ 	.word	index@(_ZN7cutlass13device_kernelIN5flash11enable_sm90INS1_16FlashAttnBwdSm90INS1_25CollectiveMainloopBwdSm90ILi2ELi2ELi2EN4cute5tupleIJNS5_1CILi1EEES8_S8_EEENS6_IJNS7_ILi64EEENS7_ILi128EEESB_EEENS_6half_tEfNS_4arch4Sm90ELb0ELb1ELb1ELb1ELb1ELb1ELb0ELb0ELi2ELi1ELi2ELi1ELb0EEENS1_21CollectiveEpilogueBwdISC_SD_SF_Li256ELb1ELb0ELi1EEENS1_19SingleTileSchedulerILb1ELb0ELb0ELi128EEEEEEEEEvNT_6ParamsE)
        /*03e0*/ 	.word	0x00000004


	//----- nvinfo : EIATTR_FRAME_SIZE
	.align		4
.L_176:
        /*03e4*/ 	.byte	0x04, 0x11
        /*03e6*/ 	.short	(.L_178 - .L_177)
	.align		4
.L_177:
        /*03e8*/ 	.word	index@(_ZN7cutlass13device_kernelIN5flash11enable_sm90INS1_16FlashAttnBwdSm90INS1_25CollectiveMainloopBwdSm90ILi2ELi2ELi2EN4cute5tupleIJNS5_1CILi1EEES8_S8_EEENS6_IJNS7_ILi64EEENS7_ILi128EEESB_EEENS_6half_tEfNS_4arch4Sm90ELb0ELb1ELb1ELb1ELb1ELb1ELb0ELb0ELi2ELi1ELi2ELi1ELb0EEENS1_21CollectiveEpilogueBwdISC_SD_SF_Li256ELb1ELb0ELi1EEENS1_19SingleTileSchedulerILb1ELb0ELb0ELi128EEEEEEEEEvNT_6ParamsE)
        /*03ec*/ 	.word	0x00000000


	//----- nvinfo : EIATTR_REGCOUNT
	.align		4
.L_178:
        /*03f0*/ 	.byte	0x04, 0x2f
        /*03f2*/ 	.short	(.L_180 - .L_179)
	.align		4
.L_179:
        /*03f4*/ 	.word	index@(_ZN7cutlass13device_kernelIN5flash11enable_sm90INS1_16FlashAttnBwdSm90INS1_25CollectiveMainloopBwdSm90ILi2ELi2ELi2EN4cute5tupleIJNS5_1CILi1EEES8_S8_EEENS6_IJNS7_ILi64EEENS7_ILi128EEESB_EEENS_6half_tEfNS_4arch4Sm90ELb0ELb1ELb1ELb1ELb0ELb1ELb0ELb0ELi2ELi1ELi2ELi1ELb0EEENS1_21CollectiveEpilogueBwdISC_SD_SF_Li256ELb1ELb0ELi1EEENS1_19SingleTileSchedulerILb1ELb0ELb0ELi128EEEEEEEEEvNT_6ParamsE)
        /*03f8*/ 	.word	0x00000004


	//----- nvinfo : EIATTR_FRAME_SIZE
	.align		4
.L_180:
        /*03fc*/ 	.byte	0x04, 0x11
        /*03fe*/ 	.short	(.L_182 - .L_181)
	.align		4
.L_181:
        /*0400*/ 	.word	index@(_ZN7cutlass13device_kernelIN5flash11enable_sm90INS1_16FlashAttnBwdSm90INS1_25CollectiveMainloopBwdSm90ILi2ELi2ELi2EN4cute5tupleIJNS5_1CILi1EEES8_S8_EEENS6_IJNS7_ILi64EEENS7_ILi128EEESB_EEENS_6half_tEfNS_4arch4Sm90ELb0ELb1ELb1ELb1ELb0ELb1ELb0ELb0ELi2ELi1ELi2ELi1ELb0EEENS1_21CollectiveEpilogueBwdISC_SD_SF_Li256ELb1ELb0ELi1EEENS1_19SingleTileSchedulerILb1ELb0ELb0ELi128EEEEEEEEEvNT_6ParamsE)
        /*0404*/ 	.word	0x00000000


	//----- nvinfo : EIATTR_REGCOUNT
	.align		4
.L_182:
        /*0408*/ 	.byte	0x04, 0x2f
        /*040a*/ 	.short	(.L_184 - .L_183)
	.align		4
.L_183:
        /*040c*/ 	.word	index@(_ZN7cutlass13device_kernelIN5flash11enable_sm90INS1_16FlashAttnBwdSm90INS1_25CollectiveMainloopBwdSm90ILi2ELi2ELi2EN4cute5tupleIJNS5_1CILi1EEES8_S8_EEENS6_IJNS7_ILi64EEENS7_ILi128EEESB_EEENS_6half_tEfNS_4arch4Sm90ELb0ELb1ELb1ELb0ELb1ELb1ELb0ELb0ELi2ELi1ELi2ELi1ELb0EEENS1_24CollectiveEpilogueBwdGQAISC_fSF_Li256ELb0ELb1EEENS1_19SingleTileSchedulerILb0ELb0ELb0ELi128EEEEEEEEEvNT_6ParamsE)
        /*0410*/ 	.word	0x00000004


	//----- nvinfo : EIATTR_FRAME_SIZE
	.align		4
.L_184:
        /*0414*/ 	.byte	0x04, 0x11
        /*0416*/ 	.short	(.L_186 - .L_185)
	.align		4
.L_185:
        /*0418*/ 	.word	index@(_ZN7cutlass13device_kernelIN5flash11enable_sm90INS1_16FlashAttnBwdSm90INS1_25CollectiveMainloopBwdSm90ILi2ELi2ELi2EN4cute5tupleIJNS5_1CILi1EEES8_S8_EEENS6_IJNS7_ILi64EEENS7_ILi128EEESB_EEENS_6half_tEfNS_4arch4Sm90ELb0ELb1ELb1ELb0ELb1ELb1ELb0ELb0ELi2ELi1ELi2ELi1ELb0EEENS1_24CollectiveEpilogueBwdGQAISC_fSF_Li256ELb0ELb1EEENS1_19SingleTileSchedulerILb0ELb0ELb0ELi128EEEEEEEEEvNT_6ParamsE)
        /*041c*/ 	.word	0x00000000


	//----- nvinfo : EIATTR_REGCOUNT
	.align		4
.L_186:
        /*0420*/ 	.byte	0x04, 0x2f
        /*0422*/ 	.short	(.L_188 - .L_187)
	.align		4
.L_187:
        /*0424*/ 	.word	index@(_ZN7cutlass13device_kernelIN5flash11enable_sm90INS1_16FlashAttnBwdSm90INS1_25CollectiveMainloopBwdSm90ILi2ELi2ELi2EN4cute5tupleIJNS5_1CILi1EEES8_S8_EEENS6_IJNS7_ILi64EEENS7_ILi128EEESB_EEENS_6half_tEfNS_4arch4Sm90ELb0ELb1ELb1ELb0ELb0ELb1ELb0ELb0ELi2ELi1ELi2ELi1ELb0EEENS1_24CollectiveEpilogueBwdGQAISC_fSF_Li256ELb0ELb0EEENS1_19SingleTileSchedulerILb0ELb0ELb0ELi128EEEEEEEEEvNT_6ParamsE)
        /*0428*/ 	.word	0x00000004


	//----- nvinfo : EIATTR_FRAME_SIZE
	.align		4
.L_188:
        /*042c*/ 	.byte	0x04, 0x11
        /*042e*/ 	.short	(.L_190 - .L_189)
	.align		4
.L_189:
        /*0430*/ 	.word	index@(_ZN7cutlass13device_kernelIN5flash11enable_sm90INS1_16FlashAttnBwdSm90INS1_25CollectiveMainloopBwdSm90ILi2ELi2ELi2EN4cute5tupleIJNS5_1CILi1EEES8_S8_EEENS6_IJNS7_ILi64EEENS7_ILi128EEESB_EEENS_6half_tEfNS_4arch4Sm90ELb0ELb1ELb1ELb0ELb0ELb1ELb0ELb0ELi2ELi1ELi2ELi1ELb0EEENS1_24CollectiveEpilogueBwdGQAISC_fSF_Li256ELb0ELb0EEENS1_19SingleTileSchedulerILb0ELb0ELb0ELi128EEEEEEEEEvNT_6ParamsE)
        /*0434*/ 	.word	0x00000000


	//----- nvinfo : EIATTR_REGCOUNT
	.align		4
.L_190:
        /*0438*/ 	.byte	0x04, 0x2f
        /*043a*/ 	.short	(.L_192 - .L_191)
	.align		4
.L_191:
        /*043c*/ 	.word	index@(_ZN7cutlass13device_kernelIN5flash11enable_sm90INS1_16FlashAttnBwdSm90INS1_25CollectiveMainloopBwdSm90ILi2ELi2ELi2EN4cute5tupleIJNS5_1CILi1EEES8_S8_EEENS6_IJNS7_ILi64EEENS7_ILi128EEESB_EEENS_6half_tEfNS_4arch4Sm90ELb0ELb1ELb1ELb0ELb1ELb1ELb0ELb0ELi2ELi1ELi2ELi1ELb0EEENS1_21CollectiveEpilogueBwdISC_SD_SF_Li256ELb0ELb0ELi1EEENS1_19SingleTileSchedulerILb0ELb0ELb0ELi128EEEEEEEEEvNT_6ParamsE)
        /*0440*/ 	.word	0x00000004


	//----- nvinfo : EIATTR_FRAME_SIZE
	.align		4
.L_192:
        /*0444*/ 	.byte	0x04, 0x11
        /*0446*/ 	.short	(.L_194 - .L_193)
	.align		4
.L_193:
        /*0448*/ 	.word	index@(_ZN7cutlass13device_kernelIN5flash11enable_sm90INS1_16FlashAttnBwdSm90INS1_25CollectiveMainloopBwdSm90ILi2ELi2ELi2EN4cute5tupleIJNS5_1CILi1EEES8_S8_EEENS6_IJNS7_ILi64EEENS7_ILi128EEESB_EEENS_6half_tEfNS_4arch4Sm90ELb0ELb1ELb1ELb0ELb1ELb1ELb0ELb0ELi2ELi1ELi2ELi1ELb0EEENS1_21CollectiveEpilogueBwdISC_SD_SF_Li256ELb0ELb0ELi1EEENS1_19SingleTileSchedulerILb0ELb0ELb0ELi128EEEEEEEEEvNT_6ParamsE)
        /*044c*/ 	.word	0x00000000


	//----- nvinfo : EIATTR_REGCOUNT
	.align		4
.L_194:
        /*0450*/ 	.byte	0x04, 0x2f
        /*0452*/ 	.short	(.L_196 - .L_195)
	.align		4
.L_195:
        /*0454*/ 	.word	index@(_ZN7cutlass13device_kernelIN5flash11enable_sm90INS1_16FlashAttnBwdSm90INS1_25CollectiveMainloopBwdSm90ILi2ELi2ELi2EN4cute5tupleIJNS5_1CILi1EEES8_S8_EEENS6_IJNS7_ILi64EEENS7_ILi128EEESB_EEENS_6half_tEfNS_4arch4Sm90ELb0ELb1ELb1ELb0ELb0ELb1ELb0ELb0ELi2ELi1ELi2ELi1ELb0EEENS1_21CollectiveEpilogueBwdISC_SD_SF_Li256ELb0ELb0ELi1EEENS1_19SingleTileSchedulerILb0ELb0ELb0ELi128EEEEEEEEEvNT_6ParamsE)
        /*0458*/ 	.word	0x00000004


	//----- nvinfo : EIATTR_FRAME_SIZE
	.align		4
.L_196:
        /*045c*/ 	.byte	0x04, 0x11
        /*045e*/ 	.short	(.L_198 - .L_197)
	.align		4
.L_197:
        /*0460*/ 	.word	index@(_ZN7cutlass13device_kernelIN5flash11enable_sm90INS1_16FlashAttnBwdSm90INS1_25CollectiveMainloopBwdSm90ILi2ELi2ELi2EN4cute5tupleIJNS5_1CILi1EEES8_S8_EEENS6_IJNS7_ILi64EEENS7_ILi128EEESB_EEENS_6half_tEfNS_4arch4Sm90ELb0ELb1ELb1ELb0ELb0ELb1ELb0ELb0ELi2ELi1ELi2ELi1ELb0EEENS1_21CollectiveEpilogueBwdISC_SD_SF_Li256ELb0ELb0ELi1EEENS1_19SingleTileSchedulerILb0ELb0ELb0ELi128EEEEEEEEEvNT_6ParamsE)
        /*0464*/ 	.word	0x00000000


	//----- nvinfo : EIATTR_REGCOUNT
	.align		4
.L_198:
        /*0468*/ 	.byte	0x04, 0x2f
        /*046a*/ 	.short	(.L_200 - .L_199)
	.align		4
.L_199:
        /*046c*/ 	.word	index@(_ZN7cutlass13device_kernelIN5flash11enable_sm90INS1_16FlashAttnBwdSm90INS1_25CollectiveMainloopBwdSm90ILi2ELi2ELi2EN4cute5tupleIJNS5_1CILi1EEES8_S8_EEENS6_IJNS7_ILi64EEENS7_ILi128EEESB_EEENS_6half_tEfNS_4arch4Sm90ELb0ELb0ELb1ELb1ELb1ELb1ELb0ELb0ELi2ELi1ELi2ELi1ELb0EEENS1_24CollectiveEpilogueBwdGQAISC_fSF_Li256ELb1ELb1EEENS1_19SingleTileSchedulerILb1ELb0ELb0ELi128EEEEEEEEEvNT_6ParamsE)
        /*0470*/ 	.word	0x00000004


	//----- nvinfo : EIATTR_FRAME_SIZE
	.align		4
.L_200:
        /*0474*/ 	.byte	0x04, 0x11
        /*0476*/ 	.short	(.L_202 - .L_201)
	.align		4
.L_201:
        /*0478*/ 	.word	index@(_ZN7cutlass13device_kernelIN5flash11enable_sm90INS1_16FlashAttnBwdSm90INS1_25CollectiveMainloopBwdSm90ILi2ELi2ELi2EN4cute5tupleIJNS5_1CILi1EEES8_S8_EEENS6_IJNS7_ILi64EEENS7_ILi128EEESB_EEENS_6half_tEfNS_4arch4Sm90ELb0ELb0ELb1ELb1ELb1ELb1ELb0ELb0ELi2ELi1ELi2ELi1ELb0EEENS1_24CollectiveEpilogueBwdGQAISC_fSF_Li256ELb1ELb1EEENS1_19SingleTileSchedulerILb1ELb0ELb0ELi128EEEEEEEEEvNT_6ParamsE)
        /*047c*/ 	.word	0x00000000


	//----- nvinfo : EIATTR_REGCOUNT
	.align		4
.L_202:
        /*0480*/ 	.byte	0x04, 0x2f
        /*0482*/ 	.short	(.L_204 - .L_203)
	.align		4
.L_203:
        /*0484*/ 	.word	index@(_ZN7cutlass13device_kernelIN5flash11enable_sm90INS1_16FlashAttnBwdSm90INS1_25CollectiveMainloopBwdSm90ILi2ELi2ELi2EN4cute5tupleIJNS5_1CILi1EEES8_S8_EEENS6_IJNS7_ILi64EEENS7_ILi128EEESB_EEENS_6half_tEfNS_4arch4Sm90ELb0ELb0ELb1ELb1ELb0ELb1ELb0ELb0ELi2ELi1ELi2ELi1ELb0EEENS1_24CollectiveEpilogueBwdGQAISC_fSF_Li256ELb1ELb0EEENS1_19SingleTileSchedulerILb1ELb0ELb0ELi128EEEEEEEEEvNT_6ParamsE)
        /*0488*/ 	.word	0x00000004


	//----- nvinfo : EIATTR_FRAME_SIZE
	.align		4
.L_204:
        /*048c*/ 	.byte	0x04, 0x11
        /*048e*/ 	.short	(.L_206 - .L_205)
	.align		4
.L_205:
        /*0490*/ 	.word	index@(_ZN7cutlass13device_kernelIN5flash11enable_sm90INS1_16FlashAttnBwdSm90INS1_25CollectiveMainloopBwdSm90ILi2ELi2ELi2EN4cute5tupleIJNS5_1CILi1EEES8_S8_EEENS6_IJNS7_ILi64EEENS7_ILi128EEESB_EEENS_6half_tEfNS_4arch4Sm90ELb0ELb0ELb1ELb1ELb0ELb1ELb0ELb0ELi2ELi1ELi2ELi1ELb0EEENS1_24CollectiveEpilogueBwdGQAISC_fSF_Li256ELb1ELb0EEENS1_19SingleTileSchedulerILb1ELb0ELb0ELi128EEEEEEEEEvNT_6ParamsE)
        /*0494*/ 	.word	0x00000000


	//----- nvinfo : EIATTR_REGCOUNT
	.align		4
.L_206:
        /*0498*/ 	.byte	0x04, 0x2f
        /*049a*/ 	.short	(.L_208 - .L_207)
	.align		4
.L_207:
        /*049c*/ 	.word	index@(_ZN7cutlass13device_kernelIN5flash11enable_sm90INS1_16FlashAttnBwdSm90INS1_25CollectiveMainloopBwdSm90ILi2ELi2ELi2EN4cute5tupleIJNS5_1CILi1EEES8_S8_EEENS6_IJNS7_ILi64EEENS7_ILi128EEESB_EEENS_6half_tEfNS_4arch4Sm90ELb0ELb0ELb1ELb1ELb1ELb1ELb0ELb0ELi2ELi1ELi2ELi1ELb0EEENS1_21CollectiveEpilogueBwdISC_SD_SF_Li256ELb1ELb0ELi1EEENS1_19SingleTileSchedulerILb1ELb0ELb0ELi128EEEEEEEEEvNT_6ParamsE)
        /*04a0*/ 	.word	0x00000004


	//----- nvinfo : EIATTR_FRAME_SIZE
	.align		4
.L_208:
        /*04a4*/ 	.byte	0x04, 0x11
        /*04a6*/ 	.short	(.L_210 - .L_209)
	.align		4
.L_209:
        /*04a8*/ 	.word	index@(_ZN7cutlass13device_kernelIN5flash11enable_sm90INS1_16FlashAttnBwdSm90INS1_25CollectiveMainloopBwdSm90ILi2ELi2ELi2EN4cute5tupleIJNS5_1CILi1EEES8_S8_EEENS6_IJNS7_ILi64EEENS7_ILi128EEESB_EEENS_6half_tEfNS_4arch4Sm90ELb0ELb0ELb1ELb1ELb1ELb1ELb0ELb0ELi2ELi1ELi2ELi1ELb0EEENS1_21CollectiveEpilogueBwdISC_SD_SF_Li256ELb1ELb0ELi1EEENS1_19SingleTileSchedulerILb1ELb0ELb0ELi128EEEEEEEEEvNT_6ParamsE)
        /*04ac*/ 	.word	0x00000000


	//----- nvinfo : EIATTR_REGCOUNT
	.align		4
.L_210:
        /*04b0*/ 	.byte	0x04, 0x2f
        /*04b2*/ 	.short	(.L_212 - .L_211)
	.align		4
.L_211:
        /*04b4*/ 	.word	index@(_ZN7cutlass13device_kernelIN5flash11enable_sm90INS1_16FlashAttnBwdSm90INS1_25CollectiveMainloopBwdSm90ILi2ELi2ELi2EN4cute5tupleIJNS5_1CILi1EEES8_S8_EEENS6_IJNS7_ILi64EEENS7_ILi128EEESB_EEENS_6half_tEfNS_4arch4Sm90ELb0ELb0ELb1ELb1ELb0ELb1ELb0ELb0ELi2ELi1ELi2ELi1ELb0EEENS1_21CollectiveEpilogueBwdISC_SD_SF_Li256ELb1ELb0ELi1EEENS1_19SingleTileSchedulerILb1ELb0ELb0ELi128EEEEEEEEEvNT_6ParamsE)
        /*04b8*/ 	.word	0x00000004


	//----- nvinfo : EIATTR_FRAME_SIZE
	.align		4
.L_212:
        /*04bc*/ 	.byte	0x04, 0x11
        /*04be*/ 	.short	(.L_214 - .L_213)
	.align		4
.L_213:
        /*04c0*/ 	.word	index@(_ZN7cutlass13device_kernelIN5flash11enable_sm90INS1_16FlashAttnBwdSm90INS1_25CollectiveMainloopBwdSm90ILi2ELi2ELi2EN4cute5tupleIJNS5_1CILi1EEES8_S8_EEENS6_IJNS7_ILi64EEENS7_ILi128EEESB_EEENS_6half_tEfNS_4arch4Sm90ELb0ELb0ELb1ELb1ELb0ELb1ELb0ELb0ELi2ELi1ELi2ELi1ELb0EEENS1_21CollectiveEpilogueBwdISC_SD_SF_Li256ELb1ELb0ELi1EEENS1_19SingleTileSchedulerILb1ELb0ELb0ELi128EEEEEEEEEvNT_6ParamsE)
        /*04c4*/ 	.word	0x00000000


	//----- nvinfo : EIATTR_REGCOUNT
	.align		4
.L_214:
        /*04c8*/ 	.byte	0x04, 0x2f
        /*04ca*/ 	.short	(.L_216 - .L_215)
	.align		4
.L_215:
        /*04cc*/ 	.word	index@(_ZN7cutlass13device_kernelIN5flash11enable_sm90INS1_16FlashAttnBwdSm90INS1_25CollectiveMainloopBwdSm90ILi2ELi2ELi2EN4cute5tupleIJNS5_1CILi1EEES8_S8_EEENS6_IJNS7_ILi64EEENS7_ILi128EEESB_EEENS_6half_tEfNS_4arch4Sm90ELb0ELb0ELb1ELb0ELb1ELb1ELb0ELb0ELi2ELi1ELi2ELi1ELb0EEENS1_24CollectiveEpilogueBwdGQAISC_fSF_Li256ELb0ELb1EEENS1_19SingleTileSchedulerILb0ELb0ELb0ELi128EEEEEEEEEvNT_6ParamsE)
        /*04d0*/ 	.word	0x00000004


	//----- nvinfo : EIATTR_FRAME_SIZE
	.align		4
.L_216:
        /*04d4*/ 	.byte	0x04, 0x11
        /*04d6*/ 	.short	(.L_218 - .L_217)
	.align		4
.L_217:
        /*04d8*/ 	.word	index@(_ZN7cutlass13device_kernelIN5flash11enable_sm90INS1_16FlashAttnBwdSm90INS1_25CollectiveMainloopBwdSm90ILi2ELi2ELi2EN4cute5tupleIJNS5_1CILi1EEES8_S8_EEENS6_IJNS7_ILi64EEENS7_ILi128EEESB_EEENS_6half_tEfNS_4arch4Sm90ELb0ELb0ELb1ELb0ELb1ELb1ELb0ELb0ELi2ELi1ELi2ELi1ELb0EEENS1_24CollectiveEpilogueBwdGQAISC_fSF_Li256ELb0ELb1EEENS1_19SingleTileSchedulerILb0ELb0ELb0ELi128EEEEEEEEEvNT_6ParamsE)
        /*04dc*/ 	.word	0x00000000


	//----- nvinfo : EIATTR_REGCOUNT
	.align		4
.L_218:
        /*04e0*/ 	.byte	0x04, 0x2f
        /*04e2*/ 	.short	(.L_220 - .L_219)
	.align		4
.L_219:
        /*04e4*/ 	.word	index@(_ZN7cutlass13device_kernelIN5flash11enable_sm90INS1_16FlashAttnBwdSm90INS1_25CollectiveMainloopBwdSm90ILi2ELi2ELi2EN4cute5tupleIJNS5_1CILi1EEES8_S8_EEENS6_IJNS7_ILi64EEENS7_ILi128EEESB_EEENS_6half_tEfNS_4arch4Sm90ELb0ELb0ELb1ELb0ELb0ELb1ELb0ELb0ELi2ELi1ELi2ELi1ELb0EEENS1_24CollectiveEpilogueBwdGQAISC_fSF_Li256ELb0ELb0EEENS1_19SingleTileSchedulerILb0ELb0ELb0ELi128EEEEEEEEEvNT_6ParamsE)
        /*04e8*/ 	.word	0x00000004


	//----- nvinfo : EIATTR_FRAME_SIZE
	.align		4
.L_220:
        /*04ec*/ 	.byte	0x04, 0x11
        /*04ee*/ 	.short	(.L_222 - .L_221)
	.align		4
.L_221:
        /*04f0*/ 	.word	index@(_ZN7cutlass13device_kernelIN5flash11enable_sm90INS1_16FlashAttnBwdSm90INS1_25CollectiveMainloopBwdSm90ILi2ELi2ELi2EN4cute5tupleIJNS5_1CILi1EEES8_S8_EEENS6_IJNS7_ILi64EEENS7_ILi128EEESB_EEENS_6half_tEfNS_4arch4Sm90ELb0ELb0ELb1ELb0ELb0ELb1ELb0ELb0ELi2ELi1ELi2ELi1ELb0EEENS1_24CollectiveEpilogueBwdGQAISC_fSF_Li256ELb0ELb0EEENS1_19SingleTileSchedulerILb0ELb0ELb0ELi128EEEEEEEEEvNT_6ParamsE)
        /*04f4*/ 	.word	0x00000000


	//----- nvinfo : EIATTR_REGCOUNT
	.align		4
.L_222:
        /*04f8*/ 	.byte	0x04, 0x2f
        /*04fa*/ 	.short	(.L_224 - .L_223)
	.align		4
.L_223:
        /*04fc*/ 	.word	index@(_ZN7cutlass13device_kernelIN5flash11enable_sm90INS1_16FlashAttnBwdSm90INS1_25CollectiveMainloopBwdSm90ILi2ELi2ELi2EN4cute5tupleIJNS5_1CILi1EEES8_S8_EEENS6_IJNS7_ILi64EEENS7_ILi128EEESB_EEENS_6half_tEfNS_4arch4Sm90ELb0ELb0ELb1ELb0ELb1ELb1ELb0ELb0ELi2ELi1ELi2ELi1ELb0EEENS1_21CollectiveEpilogueBwdISC_SD_SF_Li256ELb0ELb0ELi1EEENS1_19SingleTileSchedulerILb0ELb0ELb0ELi128EEEEEEEEEvNT_6ParamsE)
        /*0500*/ 	.word	0x00000004


	//----- nvinfo : EIATTR_FRAME_SIZE
	.align		4
.L_224:
        /*0504*/ 	.byte	0x04, 0x11
        /*0506*/ 	.short	(.L_226 - .L_225)
	.align		4
.L_225:
        /*0508*/ 	.word	index@(_ZN7cutlass13device_kernelIN5flash11enable_sm90INS1_16FlashAttnBwdSm90INS1_25CollectiveMainloopBwdSm90ILi2ELi2ELi2EN4cute5tupleIJNS5_1CILi1EEES8_S8_EEENS6_IJNS7_ILi64EEENS7_ILi128EEESB_EEENS_6half_tEfNS_4arch4Sm90ELb0ELb0ELb1ELb0ELb1ELb1ELb0ELb0ELi2ELi1ELi2ELi1ELb0EEENS1_21CollectiveEpilogueBwdISC_SD_SF_Li256ELb0ELb0ELi1EEENS1_19SingleTileSchedulerILb0ELb0ELb0ELi128EEEEEEEEEvNT_6ParamsE)
        /*050c*/ 	.word	0x00000000


	//----- nvinfo : EIATTR_REGCOUNT
	.align		4
.L_226:
        /*0510*/ 	.byte	0x04, 0x2f
        /*0512*/ 	.short	(.L_228 - .L_227)
	.align		4
.L_227:
        /*0514*/ 	.word	index@(_ZN7cutlass13device_kernelIN5flash11enable_sm90INS1_16FlashAttnBwdSm90INS1_25CollectiveMainloopBwdSm90ILi2ELi2ELi2EN4cute5tupleIJNS5_1CILi1EEES8_S8_EEENS6_IJNS7_ILi64EEENS7_ILi128EEESB_EEENS_6half_tEfNS_4arch4Sm90ELb0ELb0ELb1ELb0ELb0ELb1ELb0ELb0ELi2ELi1ELi2ELi1ELb0EEENS1_21CollectiveEpilogueBwdISC_SD_SF_Li256ELb0ELb0ELi1EEENS1_19SingleTileSchedulerILb0ELb0ELb0ELi128EEEEEEEEEvNT_6ParamsE)
        /*0518*/ 	.word	0x00000004


	//----- nvinfo : EIATTR_FRAME_SIZE
	.align		4
.L_228:
        /*051c*/ 	.byte	0x04, 0x11
        /*051e*/ 	.short	(.L_230 - .L_229)
	.align		4
.L_229:
        /*0520*/ 	.word	index@(_ZN7cutlass13device_kernelIN5flash11enable_sm90INS1_16FlashAttnBwdSm90INS1_25CollectiveMainloopBwdSm90ILi2ELi2ELi2EN4cute5tupleIJNS5_1CILi1EEES8_S8_EEENS6_IJNS7_ILi64EEENS7_ILi128EEESB_EEENS_6half_tEfNS_4arch4Sm90ELb0ELb0ELb1ELb0ELb0ELb1ELb0ELb0ELi2ELi1ELi2ELi1ELb0EEENS1_21CollectiveEpilogueBwdISC_SD_SF_Li256ELb0ELb0ELi1EEENS1_19SingleTileSchedulerILb0ELb0ELb0ELi128EEEEEEEEEvNT_6ParamsE)
        /*0524*/ 	.word	0x00000000


	//----- nvinfo : EIATTR_MIN_STACK_SIZE
	.align		4
.L_230:
        /*0528*/ 	.byte	0x04, 0x12
        /*052a*/ 	.short	(.L_232 - .L_231)
	.align		4
.L_231:
        /*052c*/ 	.word	index@(_ZN7cutlass13device_kernelIN5flash11enable_sm90INS1_16FlashAttnBwdSm90INS1_25CollectiveMainloopBwdSm90ILi2ELi2ELi2EN4cute5tupleIJNS5_1CILi1EEES8_S8_EEENS6_IJNS7_ILi64EEENS7_ILi128EEESB_EEENS_6half_tEfNS_4arch4Sm90ELb0ELb0ELb1ELb0ELb0ELb1ELb0ELb0ELi2ELi1ELi2ELi1ELb0EEENS1_21CollectiveEpilogueBwdISC_SD_SF_Li256ELb0ELb0ELi1EEENS1_19SingleTileSchedulerILb0ELb0ELb0ELi128EEEEEEEEEvNT_6ParamsE)
        /*0530*/ 	.word	0x00000000


	//----- nvinfo : EIATTR_MIN_STACK_SIZE
	.align		4
.L_232:
        /*0534*/ 	.byte	0x04, 0x12
        /*0536*/ 	.short	(.L_234 - .L_233)
	.align		4
.L_233:
        /*0538*/ 	.word	index@(_ZN7cutlass13device_kernelIN5flash11enable_sm90INS1_16FlashAttnBwdSm90INS1_25CollectiveMainloopBwdSm90ILi2ELi2ELi2EN4cute5tupleIJNS5_1CILi1EEES8_S8_EEENS6_IJNS7_ILi64EEENS7_ILi128EEESB_EEENS_6half_tEfNS_4arch4Sm90ELb0ELb0ELb1ELb0ELb1ELb1ELb0ELb0ELi2ELi1ELi2ELi1ELb0EEENS1_21CollectiveEpilogueBwdISC_SD_SF_Li256ELb0ELb0ELi1EEENS1_19SingleTileSchedulerILb0ELb0ELb0ELi128EEEEEEEEEvNT_6ParamsE)
        /*053c*/ 	.word	0x00000000


	//----- nvinfo : EIATTR_MIN_STACK_SIZE
	.align		4
.L_234:
        /*0540*/ 	.byte	0x04, 0x12
        /*0542*/ 	.short	(.L_236 - .L_235)
	.align		4
.L_235:
        /*0544*/ 	.word	index@(_ZN7cutlass13device_kernelIN5flash11enable_sm90INS1_16FlashAttnBwdSm90INS1_25CollectiveMainloopBwdSm90ILi2ELi2ELi2EN4cute5tupleIJNS5_1CILi1EEES8_S8_EEENS6_IJNS7_ILi64EEENS7_ILi128EEESB_EEENS_6half_tEfNS_4arch4Sm90ELb0ELb0ELb1ELb0ELb0ELb1ELb0ELb0ELi2ELi1ELi2ELi1ELb0EEENS1_24CollectiveEpilogueBwdGQAISC_fSF_Li256ELb0ELb0EEENS1_19SingleTileSchedulerILb0ELb0ELb0ELi128EEEEEEEEEvNT_6ParamsE)
        /*0548*/ 	.word	0x00000000


	//----- nvinfo : EIATTR_MIN_STACK_SIZE
	.align		4
.L_236:
        /*054c*/ 	.byte	0x04, 0x12
        /*054e*/ 	.short	(.L_238 - .L_237)
	.align		4
.L_237:
        /*0550*/ 	.word	index@(_ZN7cutlass13device_kernelIN5flash11enable_sm90INS1_16FlashAttnBwdSm90INS1_25CollectiveMainloopBwdSm90ILi2ELi2ELi2EN4cute5tupleIJNS5_1CILi1EEES8_S8_EEENS6_IJNS7_ILi64EEENS7_ILi128EEESB_EEENS_6half_tEfNS_4arch4Sm90ELb0ELb0ELb1ELb0ELb1ELb1ELb0ELb0ELi2ELi1ELi2ELi1ELb0EEENS1_24CollectiveEpilogueBwdGQAISC_fSF_Li256ELb0ELb1EEENS1_19SingleTileSchedulerILb0ELb0ELb0ELi128EEEEEEEEEvNT_6ParamsE)
        /*0554*/ 	.word	0x00000000


	//----- nvinfo : EIATTR_MIN_STACK_SIZE
	.align		4
.L_238:
        /*0558*/ 	.byte	0x04, 0x12
        /*055a*/ 	.short	(.L_240 - .L_239)
	.align		4
.L_239:
        /*055c*/ 	.word	index@(_ZN7cutlass13device_kernelIN5flash11enable_sm90INS1_16FlashAttnBwdSm90INS1_25CollectiveMainloopBwdSm90ILi2ELi2ELi2EN4cute5tupleIJNS5_1CILi1EEES8_S8_EEENS6_IJNS7_ILi64EEENS7_ILi128EEESB_EEENS_6half_tEfNS_4arch4Sm90ELb0ELb0ELb1ELb1ELb0ELb1ELb0ELb0ELi2ELi1ELi2ELi1ELb0EEENS1_21CollectiveEpilogueBwdISC_SD_SF_Li256ELb1ELb0ELi1EEENS1_19SingleTileSchedulerILb1ELb0ELb0ELi128EEEEEEEEEvNT_6ParamsE)
        /*0560*/ 	.word	0x00000000


	//----- nvinfo : EIATTR_MIN_STACK_SIZE
	.align		4
.L_240:
        /*0564*/ 	.byte	0x04, 0x12
        /*0566*/ 	.short	(.L_242 - .L_241)
	.align		4
.L_241:
        /*0568*/ 	.word	index@(_ZN7cutlass13device_kernelIN5flash11enable_sm90INS1_16FlashAttnBwdSm90INS1_25CollectiveMainloopBwdSm90ILi2ELi2ELi2EN4cute5tupleIJNS5_1CILi1EEES8_S8_EEENS6_IJNS7_ILi64EEENS7_ILi128EEESB_EEENS_6half_tEfNS_4arch4Sm90ELb0ELb0ELb1ELb1ELb1ELb1ELb0ELb0ELi2ELi1ELi2ELi1ELb0EEENS1_21CollectiveEpilogueBwdISC_SD_SF_Li256ELb1ELb0ELi1EEENS1_19SingleTileSchedulerILb1ELb0ELb0ELi128EEEEEEEEEvNT_6ParamsE)
        /*056c*/ 	.word	0x00000000


	//----- nvinfo : EIATTR_MIN_STACK_SIZE
	.align		4
.L_242:
        /*0570*/ 	.byte	0x04, 0x12
        /*0572*/ 	.short	(.L_244 - .L_243)
	.align		4
.L_243:
        /*0574*/ 	.word	index@(_ZN7cutlass13device_kernelIN5flash11enable_sm90INS1_16FlashAttnBwdSm90INS1_25CollectiveMainloopBwdSm90ILi2ELi2ELi2EN4cute5tupleIJNS5_1CILi1EEES8_S8_EEENS6_IJNS7_ILi64EEENS7_ILi128EEESB_EEENS_6half_tEfNS_4arch4Sm90ELb0ELb0ELb1ELb1ELb0ELb1ELb0ELb0ELi2ELi1ELi2ELi1ELb0EEENS1_24CollectiveEpilogueBwdGQAISC_fSF_Li256ELb1ELb0EEENS1_19SingleTileSchedulerILb1ELb0ELb0ELi128EEEEEEEEEvNT_6ParamsE)
        /*0578*/ 	.word	0x00000000


	//----- nvinfo : EIATTR_MIN_STACK_SIZE
	.align		4
.L_244:
        /*057c*/ 	.byte	0x04, 0x12
        /*057e*/ 	.short	(.L_246 - .L_245)
	.align		4
.L_245:
        /*0580*/ 	.word	index@(_ZN7cutlass13device_kernelIN5flash11enable_sm90INS1_16FlashAttnBwdSm90INS1_25CollectiveMainloopBwdSm90ILi2ELi2ELi2EN4cute5tupleIJNS5_1CILi1EEES8_S8_EEENS6_IJNS7_ILi64EEENS7_ILi128EEESB_EEENS_6half_tEfNS_4arch4Sm90ELb0ELb0ELb1ELb1ELb1ELb1ELb0ELb0ELi2ELi1ELi2ELi1ELb0EEENS1_24CollectiveEpilogueBwdGQAISC_fSF_Li256ELb1ELb1EEENS1_19SingleTileSchedulerILb1ELb0ELb0ELi128EEEEEEEEEvNT_6ParamsE)
        /*0584*/ 	.word	0x00000000


	//----- nvinfo : EIATTR_MIN_STACK_SIZE
	.align		4
.L_246:
        /*0588*/ 	.byte	0x04, 0x12
        /*058a*/ 	.short	(.L_248 - .L_247)
	.align		4
.L_247:
        /*058c*/ 	.word	index@(_ZN7cutlass13device_kernelIN5flash11enable_sm90INS1_16FlashAttnBwdSm90INS1_25CollectiveMainloopBwdSm90ILi2ELi2ELi2EN4cute5tupleIJNS5_1CILi1EEES8_S8_EEENS6_IJNS7_ILi64EEENS7_ILi128EEESB_EEENS_6half_tEfNS_4arch4Sm90ELb0ELb1ELb1ELb0ELb0ELb1ELb0ELb0ELi2ELi1ELi2ELi1ELb0EEENS1_21CollectiveEpilogueBwdISC_SD_SF_Li256ELb0ELb0ELi1EEENS1_19SingleTileSchedulerILb0ELb0ELb0ELi128EEEEEEEEEvNT_6ParamsE)
        /*0590*/ 	.word	0x00000000


	//----- nvinfo : EIATTR_MIN_STACK_SIZE
	.align		4
.L_248:
        /*0594*/ 	.byte	0x04, 0x12
        /*0596*/ 	.short	(.L_250 - .L_249)
	.align		4
.L_249:
        /*0598*/ 	.word	index@(_ZN7cutlass13device_kernelIN5flash11enable_sm90INS1_16FlashAttnBwdSm90INS1_25CollectiveMainloopBwdSm90ILi2ELi2ELi2EN4cute5tupleIJNS5_1CILi1EEES8_S8_EEENS6_IJNS7_ILi64EEENS7_ILi128EEESB_EEENS_6half_tEfNS_4arch4Sm90ELb0ELb1ELb1ELb0ELb1ELb1ELb0ELb0ELi2ELi1ELi2ELi1ELb0EEENS1_21CollectiveEpilogueBwdISC_SD_SF_Li256ELb0ELb0ELi1EEENS1_19SingleTileSchedulerILb0ELb0ELb0ELi128EEEEEEEEEvNT_6ParamsE)
        /*059c*/ 	.word	0x00000000


	//----- nvinfo : EIATTR_MIN_STACK_SIZE
	.align		4
.L_250:
        /*05a0*/ 	.byte	0x04, 0x12
        /*05a2*/ 	.short	(.L_252 - .L_251)
	.align		4
.L_251:
        /*05a4*/ 	.word	index@(_ZN7cutlass13device_kernelIN5flash11enable_sm90INS1_16FlashAttnBwdSm90INS1_25CollectiveMainloopBwdSm90ILi2ELi2ELi2EN4cute5tupleIJNS5_1CILi1EEES8_S8_EEENS6_IJNS7_ILi64EEENS7_ILi128EEESB_EEENS_6half_tEfNS_4arch4Sm90ELb0ELb1ELb1ELb0ELb0ELb1ELb0ELb0ELi2ELi1ELi2ELi1ELb0EEENS1_24CollectiveEpilogueBwdGQAISC_fSF_Li256ELb0ELb0EEENS1_19SingleTileSchedulerILb0ELb0ELb0ELi128EEEEEEEEEvNT_6ParamsE)
        /*05a8*/ 	.word	0x00000000


	//----- nvinfo : EIATTR_MIN_STACK_SIZE
	.align		4
.L_252:
        /*05ac*/ 	.byte	0x04, 0x12
        /*05ae*/ 	.short	(.L_254 - .L_253)
	.align		4
.L_253:
        /*05b0*/ 	.word	index@(_ZN7cutlass13device_kernelIN5flash11enable_sm90INS1_16FlashAttnBwdSm90INS1_25CollectiveMainloopBwdSm90ILi2ELi2ELi2EN4cute5tupleIJNS5_1CILi1EEES8_S8_EEENS6_IJNS7_ILi64EEENS7_ILi128EEESB_EEENS_6half_tEfNS_4arch4Sm90ELb0ELb1ELb1ELb0ELb1ELb1ELb0ELb0ELi2ELi1ELi2ELi1ELb0EEENS1_24CollectiveEpilogueBwdGQAISC_fSF_Li256ELb0ELb1EEENS1_19SingleTileSchedulerILb0ELb0ELb0ELi128EEEEEEEEEvNT_6ParamsE)
        /*05b4*/ 	.word	0x00000000


	//----- nvinfo : EIATTR_MIN_STACK_SIZE
	.align		4
.L_254:
        /*05b8*/ 	.byte	0x04, 0x12
        /*05ba*/ 	.short	(.L_256 - .L_255)
	.align		4
.L_255:
        /*05bc*/ 	.word	index@(_ZN7cutlass13device_kernelIN5flash11enable_sm90INS1_16FlashAttnBwdSm90INS1_25CollectiveMainloopBwdSm90ILi2ELi2ELi2EN4cute5tupleIJNS5_1CILi1EEES8_S8_EEENS6_IJNS7_ILi64EEENS7_ILi128EEESB_EEENS_6half_tEfNS_4arch4Sm90ELb0ELb1ELb1ELb1ELb0ELb1ELb0ELb0ELi2ELi1ELi2ELi1ELb0EEENS1_21CollectiveEpilogueBwdISC_SD_SF_Li256ELb1ELb0ELi1EEENS1_19SingleTileSchedulerILb1ELb0ELb0ELi128EEEEEEEEEvNT_6ParamsE)
        /*05c0*/ 	.word	0x00000000


	//----- nvinfo : EIATTR_MIN_STACK_SIZE
	.align		4
.L_256:
        /*05c4*/ 	.byte	0x04, 0x12
        /*05c6*/ 	.short	(.L_258 - .L_257)
	.align		4
.L_257:
        /*05c8*/ 	.word	index@(_ZN7cutlass13device_kernelIN5flash11enable_sm90INS1_16FlashAttnBwdSm90INS1_25CollectiveMainloopBwdSm90ILi2ELi2ELi2EN4cute5tupleIJNS5_1CILi1EEES8_S8_EEENS6_IJNS7_ILi64EEENS7_ILi128EEESB_EEENS_6half_tEfNS_4arch4Sm90ELb0ELb1ELb1ELb1ELb1ELb1ELb0ELb0ELi2ELi1ELi2ELi1ELb0EEENS1_21CollectiveEpilogueBwdISC_SD_SF_Li256ELb1ELb0ELi1EEENS1_19SingleTileSchedulerILb1ELb0ELb0ELi128EEEEEEEEEvNT_6ParamsE)
        /*05cc*/ 	.word	0x00000000


	//----- nvinfo : EIATTR_MIN_STACK_SIZE
	.align		4
.L_258:
        /*05d0*/ 	.byte	0x04, 0x12
        /*05d2*/ 	.short	(.L_260 - .L_259)
	.align		4
.L_259:
        /*05d4*/ 	.word	index@(_ZN7cutlass13device_kernelIN5flash11enable_sm90INS1_16FlashAttnBwdSm90INS1_25CollectiveMainloopBwdSm90ILi2ELi2ELi2EN4cute5tupleIJNS5_1CILi1EEES8_S8_EEENS6_IJNS7_ILi64EEENS7_ILi128EEESB_EEENS_6half_tEfNS_4arch4Sm90ELb0ELb1ELb1ELb1ELb0ELb1ELb0ELb0ELi2ELi1ELi2ELi1ELb0EEENS1_24CollectiveEpilogueBwdGQAISC_fSF_Li256ELb1ELb0EEENS1_19SingleTileSchedulerILb1ELb0ELb0ELi128EEEEEEEEEvNT_6ParamsE)
        /*05d8*/ 	.word	0x00000000


	//----- nvinfo : EIATTR_MIN_STACK_SIZE
	.align		4
.L_260:
        /*05dc*/ 	.byte	0x04, 0x12
        /*05de*/ 	.short	(.L_262 - .L_261)
	.align		4
.L_261:
        /*05e0*/ 	.word	index@(_ZN7cutlass13device_kernelIN5flash11enable_sm90INS1_16FlashAttnBwdSm90INS1_25CollectiveMainloopBwdSm90ILi2ELi2ELi2EN4cute5tupleIJNS5_1CILi1EEES8_S8_EEENS6_IJNS7_ILi64EEENS7_ILi128EEESB_EEENS_6half_tEfNS_4arch4Sm90ELb0ELb1ELb1ELb1ELb1ELb1ELb0ELb0ELi2ELi1ELi2ELi1ELb0EEENS1_24CollectiveEpilogueBwdGQAISC_fSF_Li256ELb1ELb1EEENS1_19SingleTileSchedulerILb1ELb0ELb0ELi128EEEEEEEEEvNT_6ParamsE)
        /*05e4*/ 	.word	0x00000000


	//----- nvinfo : EIATTR_MIN_STACK_SIZE
	.align		4
.L_262:
        /*05e8*/ 	.byte	0x04, 0x12
        /*05ea*/ 	.short	(.L_264 - .L_263)
	.align		4
.L_263:
        /*05ec*/ 	.word	index@(_ZN7cutlass13device_kernelIN5flash11enable_sm90INS1_16FlashAttnBwdSm90INS1_25CollectiveMainloopBwdSm90ILi2ELi2ELi2EN4cute5tupleIJNS5_1CILi1EEES8_S8_EEENS6_IJNS7_ILi64EEENS7_ILi128EEESB_EEENS_6half_tEfNS_4arch4Sm90ELb1ELb0ELb1ELb0ELb0ELb1ELb0ELb0ELi2ELi1ELi2ELi1ELb0EEENS1_21CollectiveEpilogueBwdISC_SD_SF_Li256ELb0ELb0ELi1EEENS1_25SingleTileBwdLPTSchedulerILb0ELi128ELb0EEEEEEEEEvNT_6ParamsE)
        /*05f0*/ 	.word	0x00000000


	//----- nvinfo : EIATTR_MIN_STACK_SIZE
	.align		4
.L_264:
        /*05f4*/ 	.byte	0x04, 0x12
        /*05f6*/ 	.short	(.L_266 - .L_265)
	.align		4
.L_265:
        /*05f8*/ 	.word	index@(_ZN7cutlass13device_kernelIN5flash11enable_sm90INS1_16FlashAttnBwdSm90INS1_25CollectiveMainloopBwdSm90ILi2ELi2ELi2EN4cute5tupleIJNS5_1CILi1EEES8_S8_EEENS6_IJNS7_ILi64EEENS7_ILi128EEESB_EEENS_6half_tEfNS_4arch4Sm90ELb1ELb0ELb1ELb0ELb1ELb1ELb0ELb0ELi2ELi1ELi2ELi1ELb0EEENS1_21CollectiveEpilogueBwdISC_SD_SF_Li256ELb0ELb0ELi1EEENS1_25SingleTileBwdLPTSchedulerILb0ELi128ELb1EEEEEEEEEvNT_6ParamsE)
        /*05fc*/ 	.word	0x00000000


	//----- nvinfo : EIATTR_MIN_STACK_SIZE
	.align		4
.L_266:
        /*0600*/ 	.byte	0x04, 0x12
        /*0602*/ 	.short	(.L_268 - .L_267)
	.align		4
.L_267:
        /*0604*/ 	.word	index@(_ZN7cutlass13device_kernelIN5flash11enable_sm90INS1_16FlashAttnBwdSm90INS1_25CollectiveMainloopBwdSm90ILi2ELi2ELi2EN4cute5tupleIJNS5_1CILi1EEES8_S8_EEENS6_IJNS7_ILi64EEENS7_ILi128EEESB_EEENS_6half_tEfNS_4arch4Sm90ELb1ELb0ELb1ELb0ELb0ELb1ELb0ELb0ELi2ELi1ELi2ELi1ELb0EEENS1_24CollectiveEpilogueBwdGQAISC_fSF_Li256ELb0ELb0EEENS1_25SingleTileBwdLPTSchedulerILb0ELi128ELb0EEEEEEEEEvNT_6ParamsE)
        /*0608*/ 	.word	0x00000000


	//----- nvinfo : EIATTR_MIN_STACK_SIZE
	.align		4
.L_268:
        /*060c*/ 	.byte	0x04, 0x12
        /*060e*/ 	.short	(.L_270 - .L_269)
	.align		4
.L_269:
        /*0610*/ 	.word	index@(_ZN7cutlass13device_kernelIN5flash11enable_sm90INS1_16FlashAttnBwdSm90INS1_25CollectiveMainloopBwdSm90ILi2ELi2ELi2EN4cute5tupleIJNS5_1CILi1EEES8_S8_EEENS6_IJNS7_ILi64EEENS7_ILi128EEESB_EEENS_6half_tEfNS_4arch4Sm90ELb1ELb0ELb1ELb0ELb1ELb1ELb0ELb0ELi2ELi1ELi2ELi1ELb0EEENS1_24CollectiveEpilogueBwdGQAISC_fSF_Li256ELb0ELb1EEENS1_25SingleTileBwdLPTSchedulerILb0ELi128ELb1EEEEEEEEEvNT_6ParamsE)
        /*0614*/ 	.word	0x00000000


	//----- nvinfo : EIATTR_MIN_STACK_SIZE
	.align		4
.L_270:
        /*0618*/ 	.byte	0x04, 0x12
        /*061a*/ 	.short	(.L_272 - .L_271)
	.align		4
.L_271:
        /*061c*/ 	.word	index@(_ZN7cutlass13device_kernelIN5flash11enable_sm90INS1_16FlashAttnBwdSm90INS1_25CollectiveMainloopBwdSm90ILi2ELi2ELi2EN4cute5tupleIJNS5_1CILi1EEES8_S8_EEENS6_IJNS7_ILi64EEENS7_ILi128EEESB_EEENS_6half_tEfNS_4arch4Sm90ELb1ELb0ELb1ELb1ELb0ELb1ELb0ELb0ELi2ELi1ELi2ELi1ELb0EEENS1_21CollectiveEpilogueBwdISC_SD_SF_Li256ELb1ELb0ELi1EEENS1_25SingleTileBwdLPTSchedulerILb1ELi128ELb0EEEEEEEEEvNT_6ParamsE)
        /*0620*/ 	.word	0x00000000


	//----- nvinfo : EIATTR_MIN_STACK_SIZE
	.align		4
.L_272:
        /*0624*/ 	.byte	0x04, 0x12
        /*0626*/ 	.short	(.L_274 - .L_273)
	.align		4
.L_273:
        /*0628*/ 	.word	index@(_ZN7cutlass13device_kernelIN5flash11enable_sm90INS1_16FlashAttnBwdSm90INS1_25CollectiveMainloopBwdSm90ILi2ELi2ELi2EN4cute5tupleIJNS5_1CILi1EEES8_S8_EEENS6_IJNS7_ILi64EEENS7_ILi128EEESB_EEENS_6half_tEfNS_4arch4Sm90ELb1ELb0ELb1ELb1ELb1ELb1ELb0ELb0ELi2ELi1ELi2ELi1ELb0EEENS1_21CollectiveEpilogueBwdISC_SD_SF_Li256ELb1ELb0ELi1EEENS1_25SingleTileBwdLPTSchedulerILb1ELi128ELb1EEEEEEEEEvNT_6ParamsE)
        /*062c*/ 	.word	0x00000000


	//----- nvinfo : EIATTR_MIN_STACK_SIZE
	.align		4
.L_274:
        /*0630*/ 	.byte	0x04, 0x12
        /*0632*/ 	.short	(.L_276 - .L_275)
	.align		4
.L_275:
        /*0634*/ 	.word	index@(_ZN7cutlass13device_kernelIN5flash11enable_sm90INS1_16FlashAttnBwdSm90INS1_25CollectiveMainloopBwdSm90ILi2ELi2ELi2EN4cute5tupleIJNS5_1CILi1EEES8_S8_EEENS6_IJNS7_ILi64EEENS7_ILi128EEESB_EEENS_6half_tEfNS_4arch4Sm90ELb1ELb0ELb1ELb1ELb0ELb1ELb0ELb0ELi2ELi1ELi2ELi1ELb0EEENS1_24CollectiveEpilogueBwdGQAISC_fSF_Li256ELb1ELb0EEENS1_25SingleTileBwdLPTSchedulerILb1ELi128ELb0EEEEEEEEEvNT_6ParamsE)
        /*0638*/ 	.word	0x00000000


	//----- nvinfo : EIATTR_MIN_STACK_SIZE
	.align		4
.L_276:
        /*063c*/ 	.byte	0x04, 0x12
        /*063e*/ 	.short	(.L_278 - .L_277)
	.align		4
.L_277:
        /*0640*/ 	.word	index@(_ZN7cutlass13device_kernelIN5flash11enable_sm90INS1_16FlashAttnBwdSm90INS1_25CollectiveMainloopBwdSm90ILi2ELi2ELi2EN4cute5tupleIJNS5_1CILi1EEES8_S8_EEENS6_IJNS7_ILi64EEENS7_ILi128EEESB_EEENS_6half_tEfNS_4arch4Sm90ELb1ELb0ELb1ELb1ELb1ELb1ELb0ELb0ELi2ELi1ELi2ELi1ELb0EEENS1_24CollectiveEpilogueBwdGQAISC_fSF_Li256ELb1ELb1EEENS1_25SingleTileBwdLPTSchedulerILb1ELi128ELb1EEEEEEEEEvNT_6ParamsE)
        /*0644*/ 	.word	0x00000000


	//----- nvinfo : EIATTR_MIN_STACK_SIZE
	.align		4
.L_278:
        /*0648*/ 	.byte	0x04, 0x12
        /*064a*/ 	.short	(.L_280 - .L_279)
	.align		4
.L_279:
        /*064c*/ 	.word	index@(_ZN7cutlass13device_kernelIN5flash11enable_sm90INS1_16FlashAttnBwdSm90INS1_25CollectiveMainloopBwdSm90ILi2ELi2ELi2EN4cute5tupleIJNS5_1CILi1EEES8_S8_EEENS6_IJNS7_ILi80EEENS7_ILi128EEESB_EEENS_6half_tEfNS_4arch4Sm90ELb0ELb0ELb0ELb0ELb0ELb1ELb0ELb1ELi2ELi1ELi2ELi1ELb0EEENS1_21CollectiveEpilogueBwdISC_SD_SF_Li256ELb0ELb0ELi1EEENS1_19SingleTileSchedulerILb0ELb0ELb0ELi128EEEEEEEEEvNT_6ParamsE)
        /*0650*/ 	.word	0x00000000


	//----- nvinfo : EIATTR_MIN_STACK_SIZE
	.align		4
.L_280:
        /*0654*/ 	.byte	0x04, 0x12
        /*0656*/ 	.short	(.L_282 - .L_281)
	.align		4
.L_281:
        /*0658*/ 	.word	index@(_ZN7cutlass13device_kernelIN5flash11enable_sm90INS1_16FlashAttnBwdSm90INS1_25CollectiveMainloopBwdSm90ILi2ELi2ELi2EN4cute5tupleIJNS5_1CILi1EEES8_S8_EEENS6_IJNS7_ILi80EEENS7_ILi128EEESB_EEENS_6half_tEfNS_4arch4Sm90ELb0ELb0ELb0ELb0ELb1ELb1ELb0ELb1ELi2ELi1ELi2ELi1ELb0EEENS1_21CollectiveEpilogueBwdISC_SD_SF_Li256ELb0ELb0ELi1EEENS1_19SingleTileSchedulerILb0ELb0ELb0ELi128EEEEEEEEEvNT_6ParamsE)
        /*065c*/ 	.word	0x00000000


	//----- nvinfo : EIATTR_MIN_STACK_SIZE
	.align		4
.L_282:
        /*0660*/ 	.byte	0x04, 0x12
        /*0662*/ 	.short	(.L_284 - .L_283)
	.align		4
.L_283:
        /*0664*/ 	.word	index@(_ZN7cutlass13device_kernelIN5flash11enable_sm90INS1_16FlashAttnBwdSm90INS1_25CollectiveMainloopBwdSm90ILi2ELi2ELi2EN4cute5tupleIJNS5_1CILi1EEES8_S8_EEENS6_IJNS7_ILi80EEENS7_ILi128EEESB_EEENS_6half_tEfNS_4arch4Sm90ELb0ELb0ELb0ELb0ELb0ELb1ELb0ELb1ELi2ELi1ELi2ELi1ELb0EEENS1_24CollectiveEpilogueBwdGQAISC_fSF_Li256ELb0ELb0EEENS1_19SingleTileSchedulerILb0ELb0ELb0ELi128EEEEEEEEEvNT_6ParamsE)
        /*0668*/ 	.word	0x00000000


	//----- nvinfo : EIATTR_MIN_STACK_SIZE
	.align		4
.L_284:
        /*066c*/ 	.byte	0x04, 0x12
        /*066e*/ 	.short	(.L_286 - .L_285)
	.align		4
.L_285:
        /*0670*/ 	.word	index@(_ZN7cutlass13device_kernelIN5flash11enable_sm90INS1_16FlashAttnBwdSm90INS1_25CollectiveMainloopBwdSm90ILi2ELi2ELi2EN4cute5tupleIJNS5_1CILi1EEES8_S8_EEENS6_IJNS7_ILi80EEENS7_ILi128EEESB_EEENS_6half_tEfNS_4arch4Sm90ELb0ELb0ELb0ELb0ELb1ELb1ELb0ELb1ELi2ELi1ELi2ELi1ELb0EEENS1_24CollectiveEpilogueBwdGQAISC_fSF_Li256ELb0ELb1EEENS1_19SingleTileSchedulerILb0ELb0ELb0ELi128EEEEEEEEEvNT_6ParamsE)
        /*0674*/ 	.word	0x00000000


	//----- nvinfo : EIATTR_MIN_STACK_SIZE
	.align		4
.L_286:
        /*0678*/ 	.byte	0x04, 0x12
        /*067a*/ 	.short	(.L_288 - .L_287)
	.align		4
.L_287:
        /*067c*/ 	.word	index@(_ZN7cutlass13device_kernelIN5flash22FlashAttnBwdPreprocessIN4cute5tupleIJNS3_1CILi80EEENS5_ILi128EEEEEENS_6half_tEfNS_4arch4Sm90ELb1ELb0EEEEEvNT_6ParamsE)
        /*0680*/ 	.word	0x00000000


	//----- nvinfo : EIATTR_MIN_STACK_SIZE
	.align		4
.L_288:
        /*0684*/ 	.byte	0x04, 0x12
        /*0686*/ 	.short	(.L_290 - .L_289)
	.align		4
.L_289:
        /*0688*/ 	.word	index@(_ZN7cutlass13device_kernelIN5flash11enable_sm90INS1_16FlashAttnBwdSm90INS1_25CollectiveMainloopBwdSm90ILi2ELi2ELi2EN4cute5tupleIJNS5_1CILi1EEES8_S8_EEENS6_IJNS7_ILi80EEENS7_ILi128EEESB_EEENS_6half_tEfNS_4arch4Sm90ELb0ELb0ELb0ELb1ELb0ELb1ELb0ELb1ELi2ELi1ELi2ELi1ELb0EEENS1_21CollectiveEpilogueBwdISC_SD_SF_Li256ELb1ELb0ELi1EEENS1_19SingleTileSchedulerILb1ELb0ELb0ELi128EEEEEEEEEvNT_6ParamsE)
        /*068c*/ 	.word	0x00000000


	//----- nvinfo : EIATTR_MIN_STACK_SIZE
	.align		4
.L_290:
        /*0690*/ 	.byte	0x04, 0x12
        /*0692*/ 	.short	(.L_292 - .L_291)
	.align		4
.L_291:
        /*0694*/ 	.word	index@(_ZN7cutlass13device_kernelIN5flash11enable_sm90INS1_16FlashAttnBwdSm90INS1_25CollectiveMainloopBwdSm90ILi2ELi2ELi2EN4cute5tupleIJNS5_1CILi1EEES8_S8_EEENS6_IJNS7_ILi80EEENS7_ILi128EEESB_EEENS_6half_tEfNS_4arch4Sm90ELb0ELb0ELb0ELb1ELb1ELb1ELb0ELb1ELi2ELi1ELi2ELi1ELb0EEENS1_21CollectiveEpilogueBwdISC_SD_SF_Li256ELb1ELb0ELi1EEENS1_19SingleTileSchedulerILb1ELb0ELb0ELi128EEEEEEEEEvNT_6ParamsE)
        /*0698*/ 	.word	0x00000000


	//----- nvinfo : EIATTR_MIN_STACK_SIZE
	.align		4
.L_292:
        /*069c*/ 	.byte	0x04, 0x12
        /*069e*/ 	.short	(.L_294 - .L_293)
	.align		4
.L_293:
        /*06a0*/ 	.word	index@(_ZN7cutlass13device_kernelIN5flash11enable_sm90INS1_16FlashAttnBwdSm90INS1_25CollectiveMainloopBwdSm90ILi2ELi2ELi2EN4cute5tupleIJNS5_1CILi1EEES8_S8_EEENS6_IJNS7_ILi80EEENS7_ILi128EEESB_EEENS_6half_tEfNS_4arch4Sm90ELb0ELb0ELb0ELb1ELb0ELb1ELb0ELb1ELi2ELi1ELi2ELi1ELb0EEENS1_24CollectiveEpilogueBwdGQAISC_fSF_Li256ELb1ELb0EEENS1_19SingleTileSchedulerILb1ELb0ELb0ELi128EEEEEEEEEvNT_6ParamsE)
        /*06a4*/ 	.word	0x00000000


	//----- nvinfo : EIATTR_MIN_STACK_SIZE
	.align		4
.L_294:
        /*06a8*/ 	.byte	0x04, 0x12
        /*06aa*/ 	.short	(.L_296 - .L_295)
	.align		4
.L_295:
        /*06ac*/ 	.word	index@(_ZN7cutlass13device_kernelIN5flash32FlashAttnBwdPostprocessConvertdQIN4cute5tupleIJNS3_1CILi80EEENS5_ILi128EEEEEENS_6half_tEfNS_4arch4Sm90ELi256ENS3_8TiledMMAINS3_8MMA_AtomIJNS3_4SM904GMMA25MMA_64x16x16_F32F16F16_SSILNSF_5MajorE1ELSH_0ELNSF_7ScaleInE1ELSI_1EEEEEENS3_6LayoutINS4_IJNS5_ILi2EEENS5_ILi1EEESN_EEENS4_IJSN_NS5_ILi0EEESP_EEEEENS4_IJNS3_10UnderscoreESS_SS_EEEEELb1EEEEEvNT_6ParamsE)
        /*06b0*/ 	.word	0x00000000


	//----- nvinfo : EIATTR_MIN_STACK_SIZE
	.align		4
.L_296:
        /*06b4*/ 	.byte	0x04, 0x12
        /*06b6*/ 	.short	(.L_298 - .L_297)
	.align		4
.L_297:
        /*06b8*/ 	.word	index@(_ZN7cutlass13device_kernelIN5flash11enable_sm90INS1_16FlashAttnBwdSm90INS1_25CollectiveMainloopBwdSm90ILi2ELi2ELi2EN4cute5tupleIJNS5_1CILi1EEES8_S8_EEENS6_IJNS7_ILi80EEENS7_ILi128EEESB_EEENS_6half_tEfNS_4arch4Sm90ELb0ELb0ELb0ELb1ELb1ELb1ELb0ELb1ELi2ELi1ELi2ELi1ELb0EEENS1_24CollectiveEpilogueBwdGQAISC_fSF_Li256ELb1ELb1EEENS1_19SingleTileSchedulerILb1ELb0ELb0ELi128EEEEEEEEEvNT_6ParamsE)
        /*06bc*/ 	.word	0x00000000


	//----- nvinfo : EIATTR_MIN_STACK_SIZE
	.align		4
.L_298:
        /*06c0*/ 	.byte	0x04, 0x12
        /*06c2*/ 	.short	(.L_300 - .L_299)
	.align		4
.L_299:
        /*06c4*/ 	.word	index@(_ZN7cutlass13device_kernelIN5flash22FlashAttnBwdPreprocessIN4cute5tupleIJNS3_1CILi80EEENS5_ILi128EEEEEENS_6half_tEfNS_4arch4Sm90ELb1ELb1EEEEEvNT_6ParamsE)
        /*06c8*/ 	.word	0x00000000


	//----- nvinfo : EIATTR_MIN_STACK_SIZE
	.align		4
.L_300:
        /*06cc*/ 	.byte	0x04, 0x12
        /*06ce*/ 	.short	(.L_302 - .L_301)
	.align		4
.L_301:
        /*06d0*/ 	.word	index@(_ZN7cutlass13device_kernelIN5flash11enable_sm90INS1_16FlashAttnBwdSm90INS1_25CollectiveMainloopBwdSm90ILi2ELi2ELi2EN4cute5tupleIJNS5_1CILi1EEES8_S8_EEENS6_IJNS7_ILi64EEENS7_ILi128EEESB_EEENS_6half_tEfNS_4arch4Sm90ELb0ELb1ELb0ELb0ELb0ELb1ELb0ELb0ELi2ELi1ELi2ELi1ELb0EEENS1_21CollectiveEpilogueBwdISC_SD_SF_Li256ELb0ELb0ELi1EEENS1_19SingleTileSchedulerILb0ELb0ELb0ELi128EEEEEEEEEvNT_6ParamsE)
        /*06d4*/ 	.word	0x00000000


	//----- nvinfo : EIATTR_MIN_STACK_SIZE
	.align		4
.L_302:
        /*06d8*/ 	.byte	0x04, 0x12
        /*06da*/ 	.short	(.L_304 - .L_303)
	.align		4
.L_303:
        /*06dc*/ 	.word	index@(_ZN7cutlass13device_kernelIN5flash11enable_sm90INS1_16FlashAttnBwdSm90INS1_25CollectiveMainloopBwdSm90ILi2ELi2ELi2EN4cute5tupleIJNS5_1CILi1EEES8_S8_EEENS6_IJNS7_ILi64EEENS7_ILi128EEESB_EEENS_6half_tEfNS_4arch4Sm90ELb0ELb1ELb0ELb0ELb1ELb1ELb0ELb0ELi2ELi1ELi2ELi1ELb0EEENS1_21CollectiveEpilogueBwdISC_SD_SF_Li256ELb0ELb0ELi1EEENS1_19SingleTileSchedulerILb0ELb0ELb0ELi128EEEEEEEEEvNT_6ParamsE)
        /*06e0*/ 	.word	0x00000000


	//----- nvinfo : EIATTR_MIN_STACK_SIZE
	.align		4
.L_304:
        /*06e4*/ 	.byte	0x04, 0x12
        /*06e6*/ 	.short	(.L_306 - .L_305)
	.align		4
.L_305:
        /*06e8*/ 	.word	index@(_ZN7cutlass13device_kernelIN5flash11enable_sm90INS1_16FlashAttnBwdSm90INS1_25CollectiveMainloopBwdSm90ILi2ELi2ELi2EN4cute5tupleIJNS5_1CILi1EEES8_S8_EEENS6_IJNS7_ILi64EEENS7_ILi128EEESB_EEENS_6half_tEfNS_4arch4Sm90ELb0ELb1ELb0ELb0ELb0ELb1ELb0ELb0ELi2ELi1ELi2ELi1ELb0EEENS1_24CollectiveEpilogueBwdGQAISC_fSF_Li256ELb0ELb0EEENS1_19SingleTileSchedulerILb0ELb0ELb0ELi128EEEEEEEEEvNT_6ParamsE)
        /*06ec*/ 	.word	0x00000000


	//----- nvinfo : EIATTR_MIN_STACK_SIZE
	.align		4
.L_306:
        /*06f0*/ 	.byte	0x04, 0x12
        /*06f2*/ 	.short	(.L_308 - .L_307)
	.align		4
.L_307:
        /*06f4*/ 	.word	index@(_ZN7cutlass13device_kernelIN5flash11enable_sm90INS1_16FlashAttnBwdSm90INS1_25CollectiveMainloopBwdSm90ILi2ELi2ELi2EN4cute5tupleIJNS5_1CILi1EEES8_S8_EEENS6_IJNS7_ILi64EEENS7_ILi128EEESB_EEENS_6half_tEfNS_4arch4Sm90ELb0ELb1ELb0ELb0ELb1ELb1ELb0ELb0ELi2ELi1ELi2ELi1ELb0EEENS1_24CollectiveEpilogueBwdGQAISC_fSF_Li256ELb0ELb1EEENS1_19SingleTileSchedulerILb0ELb0ELb0ELi128EEEEEEEEEvNT_6ParamsE)
        /*06f8*/ 	.word	0x00000000


	//----- nvinfo : EIATTR_MIN_STACK_SIZE
	.align		4
.L_308:
        /*06fc*/ 	.byte	0x04, 0x12
        /*06fe*/ 	.short	(.L_310 - .L_309)
	.align		4
.L_309:
        /*0700*/ 	.word	index@(_ZN7cutlass13device_kernelIN5flash11enable_sm90INS1_16FlashAttnBwdSm90INS1_25CollectiveMainloopBwdSm90ILi2ELi2ELi2EN4cute5tupleIJNS5_1CILi1EEES8_S8_EEENS6_IJNS7_ILi64EEENS7_ILi128EEESB_EEENS_6half_tEfNS_4arch4Sm90ELb0ELb1ELb0ELb1ELb0ELb1ELb0ELb0ELi2ELi1ELi2ELi1ELb0EEENS1_21CollectiveEpilogueBwdISC_SD_SF_Li256ELb1ELb0ELi1EEENS1_19SingleTileSchedulerILb1ELb0ELb0ELi128EEEEEEEEEvNT_6ParamsE)
        /*0704*/ 	.word	0x00000000


	//----- nvinfo : EIATTR_MIN_STACK_SIZE
	.align		4
.L_310:
        /*0708*/ 	.byte	0x04, 0x12
        /*070a*/ 	.short	(.L_312 - .L_311)
	.align		4
.L_311:
        /*070c*/ 	.word	index@(_ZN7cutlass13device_kernelIN5flash11enable_sm90INS1_16FlashAttnBwdSm90INS1_25CollectiveMainloopBwdSm90ILi2ELi2ELi2EN4cute5tupleIJNS5_1CILi1EEES8_S8_EEENS6_IJNS7_ILi64EEENS7_ILi128EEESB_EEENS_6half_tEfNS_4arch4Sm90ELb0ELb1ELb0ELb1ELb1ELb1ELb0ELb0ELi2ELi1ELi2ELi1ELb0EEENS1_21CollectiveEpilogueBwdISC_SD_SF_Li256ELb1ELb0ELi1EEENS1_19SingleTileSchedulerILb1ELb0ELb0ELi128EEEEEEEEEvNT_6ParamsE)
        /*0710*/ 	.word	0x00000000


	//----- nvinfo : EIATTR_MIN_STACK_SIZE
	.align		4
.L_312:
        /*0714*/ 	.byte	0x04, 0x12
        /*0716*/ 	.short	(.L_314 - .L_313)
	.align		4
.L_313:
        /*0718*/ 	.word	index@(_ZN7cutlass13device_kernelIN5flash11enable_sm90INS1_16FlashAttnBwdSm90INS1_25CollectiveMainloopBwdSm90ILi2ELi2ELi2EN4cute5tupleIJNS5_1CILi1EEES8_S8_EEENS6_IJNS7_ILi64EEENS7_ILi128EEESB_EEENS_6half_tEfNS_4arch4Sm90ELb0ELb1ELb0ELb1ELb0ELb1ELb0ELb0ELi2ELi1ELi2ELi1ELb0EEENS1_24CollectiveEpilogueBwdGQAISC_fSF_Li256ELb1ELb0EEENS1_19SingleTileSchedulerILb1ELb0ELb0ELi128EEEEEEEEEvNT_6ParamsE)
        /*071c*/ 	.word	0x00000000


	//----- nvinfo : EIATTR_MIN_STACK_SIZE
	.align		4
.L_314:
        /*0720*/ 	.byte	0x04, 0x12
        /*0722*/ 	.short	(.L_316 - .L_315)
	.align		4
.L_315:
        /*0724*/ 	.word	index@(_ZN7cutlass13device_kernelIN5flash11enable_sm90INS1_16FlashAttnBwdSm90INS1_25CollectiveMainloopBwdSm90ILi2ELi2ELi2EN4cute5tupleIJNS5_1CILi1EEES8_S8_EEENS6_IJNS7_ILi64EEENS7_ILi128EEESB_EEENS_6half_tEfNS_4arch4Sm90ELb0ELb1ELb0ELb1ELb1ELb1ELb0ELb0ELi2ELi1ELi2ELi1ELb0EEENS1_24CollectiveEpilogueBwdGQAISC_fSF_Li256ELb1ELb1EEENS1_19SingleTileSchedulerILb1ELb0ELb0ELi128EEEEEEEEEvNT_6ParamsE)
        /*0728*/ 	.word	0x00000000


	//----- nvinfo : EIATTR_MIN_STACK_SIZE
	.align		4
.L_316:
        /*072c*/ 	.byte	0x04, 0x12
        /*072e*/ 	.short	(.L_318 - .L_317)
	.align		4
.L_317:
        /*0730*/ 	.word	index@(_ZN7cutlass13device_kernelIN5flash11enable_sm90INS1_16FlashAttnBwdSm90INS1_25CollectiveMainloopBwdSm90ILi2ELi2ELi2EN4cute5tupleIJNS5_1CILi1EEES8_S8_EEENS6_IJNS7_ILi64EEENS7_ILi128EEESB_EEENS_6half_tEfNS_4arch4Sm90ELb1ELb0ELb0ELb0ELb0ELb1ELb0ELb0ELi2ELi1ELi2ELi1ELb0EEENS1_21CollectiveEpilogueBwdISC_SD_SF_Li256ELb0ELb0ELi1EEENS1_25SingleTileBwdLPTSchedulerILb0ELi128ELb0EEEEEEEEEvNT_6ParamsE)
        /*0734*/ 	.word	0x00000000


	//----- nvinfo : EIATTR_MIN_STACK_SIZE
	.align		4
.L_318:
        /*0738*/ 	.byte	0x04, 0x12
        /*073a*/ 	.short	(.L_320 - .L_319)
	.align		4
.L_319:
        /*073c*/ 	.word	index@(_ZN7cutlass13device_kernelIN5flash11enable_sm90INS1_16FlashAttnBwdSm90INS1_25CollectiveMainloopBwdSm90ILi2ELi2ELi2EN4cute5tupleIJNS5_1CILi1EEES8_S8_EEENS6_IJNS7_ILi64EEENS7_ILi128EEESB_EEENS_6half_tEfNS_4arch4Sm90ELb1ELb0ELb0ELb0ELb1ELb1ELb0ELb0ELi2ELi1ELi2ELi1ELb0EEENS1_21CollectiveEpilogueBwdISC_SD_SF_Li256ELb0ELb0ELi1EEENS1_25SingleTileBwdLPTSchedulerILb0ELi128ELb1EEEEEEEEEvNT_6ParamsE)
        /*0740*/ 	.word	0x00000000


	//----- nvinfo : EIATTR_MIN_STACK_SIZE
	.align		4
.L_320:
        /*0744*/ 	.byte	0x04, 0x12
        /*0746*/ 	.short	(.L_322 - .L_321)
	.align		4
.L_321:
        /*0748*/ 	.word	index@(_ZN7cutlass13device_kernelIN5flash11enable_sm90INS1_16FlashAttnBwdSm90INS1_25CollectiveMainloopBwdSm90ILi2ELi2ELi2EN4cute5tupleIJNS5_1CILi1EEES8_S8_EEENS6_IJNS7_ILi64EEENS7_ILi128EEESB_EEENS_6half_tEfNS_4arch4Sm90ELb1ELb0ELb0ELb0ELb0ELb1ELb0ELb0ELi2ELi1ELi2ELi1ELb0EEENS1_24CollectiveEpilogueBwdGQAISC_fSF_Li256ELb0ELb0EEENS1_25SingleTileBwdLPTSchedulerILb0ELi128ELb0EEEEEEEEEvNT_6ParamsE)
        /*074c*/ 	.word	0x00000000


	//----- nvinfo : EIATTR_MIN_STACK_SIZE
	.align		4
.L_322:
        /*0750*/ 	.byte	0x04, 0x12
        /*0752*/ 	.short	(.L_324 - .L_323)
	.align		4
.L_323:
        /*0754*/ 	.word	index@(_ZN7cutlass13device_kernelIN5flash11enable_sm90INS1_16FlashAttnBwdSm90INS1_25CollectiveMainloopBwdSm90ILi2ELi2ELi2EN4cute5tupleIJNS5_1CILi1EEES8_S8_EEENS6_IJNS7_ILi64EEENS7_ILi128EEESB_EEENS_6half_tEfNS_4arch4Sm90ELb1ELb0ELb0ELb0ELb1ELb1ELb0ELb0ELi2ELi1ELi2ELi1ELb0EEENS1_24CollectiveEpilogueBwdGQAISC_fSF_Li256ELb0ELb1EEENS1_25SingleTileBwdLPTSchedulerILb0ELi128ELb1EEEEEEEEEvNT_6ParamsE)
        /*0758*/ 	.word	0x00000000


	//----- nvinfo : EIATTR_MIN_STACK_SIZE
	.align		4
.L_324:
        /*075c*/ 	.byte	0x04, 0x12
        /*075e*/ 	.short	(.L_326 - .L_325)
	.align		4
.L_325:
        /*0760*/ 	.word	index@(_ZN7cutlass13device_kernelIN5flash22FlashAttnBwdPreprocessIN4cute5tupleIJNS3_1CILi64EEENS5_ILi128EEEEEENS_6half_tEfNS_4arch4Sm90ELb1ELb0EEEEEvNT_6ParamsE)
        /*0764*/ 	.word	0x00000000


	//----- nvinfo : EIATTR_MIN_STACK_SIZE
	.align		4
.L_326:
        /*0768*/ 	.byte	0x04, 0x12
        /*076a*/ 	.short	(.L_328 - .L_327)
	.align		4
.L_327:
        /*076c*/ 	.word	index@(_ZN7cutlass13device_kernelIN5flash11enable_sm90INS1_16FlashAttnBwdSm90INS1_25CollectiveMainloopBwdSm90ILi2ELi2ELi2EN4cute5tupleIJNS5_1CILi1EEES8_S8_EEENS6_IJNS7_ILi64EEENS7_ILi128EEESB_EEENS_6half_tEfNS_4arch4Sm90ELb1ELb0ELb0ELb1ELb0ELb1ELb0ELb0ELi2ELi1ELi2ELi1ELb0EEENS1_21CollectiveEpilogueBwdISC_SD_SF_Li256ELb1ELb0ELi1EEENS1_25SingleTileBwdLPTSchedulerILb1ELi128ELb0EEEEEEEEEvNT_6ParamsE)
        /*0770*/ 	.word	0x00000000


	//----- nvinfo : EIATTR_MIN_STACK_SIZE
	.align		4
.L_328:
        /*0774*/ 	.byte	0x04, 0x12
        /*0776*/ 	.short	(.L_330 - .L_329)
	.align		4
.L_329:
        /*0778*/ 	.word	index@(_ZN7cutlass13device_kernelIN5flash11enable_sm90INS1_16FlashAttnBwdSm90INS1_25CollectiveMainloopBwdSm90ILi2ELi2ELi2EN4cute5tupleIJNS5_1CILi1EEES8_S8_EEENS6_IJNS7_ILi64EEENS7_ILi128EEESB_EEENS_6half_tEfNS_4arch4Sm90ELb1ELb0ELb0ELb1ELb1ELb1ELb0ELb0ELi2ELi1ELi2ELi1ELb0EEENS1_21CollectiveEpilogueBwdISC_SD_SF_Li256ELb1ELb0ELi1EEENS1_25SingleTileBwdLPTSchedulerILb1ELi128ELb1EEEEEEEEEvNT_6ParamsE)
        /*077c*/ 	.word	0x00000000


	//----- nvinfo : EIATTR_MIN_STACK_SIZE
	.align		4
.L_330:
        /*0780*/ 	.byte	0x04, 0x12
        /*0782*/ 	.short	(.L_332 - .L_331)
	.align		4
.L_331:
        /*0784*/ 	.word	index@(_ZN7cutlass13device_kernelIN5flash11enable_sm90INS1_16FlashAttnBwdSm90INS1_25CollectiveMainloopBwdSm90ILi2ELi2ELi2EN4cute5tupleIJNS5_1CILi1EEES8_S8_EEENS6_IJNS7_ILi64EEENS7_ILi128EEESB_EEENS_6half_tEfNS_4arch4Sm90ELb1ELb0ELb0ELb1ELb0ELb1ELb0ELb0ELi2ELi1ELi2ELi1ELb0EEENS1_24CollectiveEpilogueBwdGQAISC_fSF_Li256ELb1ELb0EEENS1_25SingleTileBwdLPTSchedulerILb1ELi128ELb0EEEEEEEEEvNT_6ParamsE)
        /*0788*/ 	.word	0x00000000


	//----- nvinfo : EIATTR_MIN_STACK_SIZE
	.align		4
.L_332:
        /*078c*/ 	.byte	0x04, 0x12
        /*078e*/ 	.short	(.L_334 - .L_333)
	.align		4
.L_333:
        /*0790*/ 	.word	index@(_ZN7cutlass13device_kernelIN5flash32FlashAttnBwdPostprocessConvertdQIN4cute5tupleIJNS3_1CILi128EEES6_EEENS_6half_tEfNS_4arch4Sm90ELi256ENS3_8TiledMMAINS3_8MMA_AtomIJNS3_4SM904GMMA26MMA_64x128x16_F32F16F16_RSILNSE_5MajorE0ELSG_1ELNSE_7ScaleInE1ELSH_1EEEEEENS3_6LayoutINS4_IJNS5_ILi2EEENS5_ILi1EEESM_EEENS4_IJSM_NS5_ILi0EEESO_EEEEENS4_IJNS3_10UnderscoreESR_SR_EEEEELb0EEEEEvNT_6ParamsE)
        /*0794*/ 	.word	0x00000000


	//----- nvinfo : EIATTR_MIN_STACK_SIZE
	.align		4
.L_334:
        /*0798*/ 	.byte	0x04, 0x12
        /*079a*/ 	.short	(.L_336 - .L_335)
	.align		4
.L_335:
        /*079c*/ 	.word	index@(_ZN7cutlass13device_kernelIN5flash32FlashAttnBwdPostprocessConvertdQIN4cute5tupleIJNS3_1CILi64EEENS5_ILi128EEEEEENS_6half_tEfNS_4arch4Sm90ELi256ENS3_8TiledMMAINS3_8MMA_AtomIJNS3_4SM904GMMA25MMA_64x64x16_F32F16F16_SSILNSF_5MajorE0ELSH_1ELNSF_7ScaleInE1ELSI_1EEEEEENS3_6LayoutINS4_IJNS5_ILi1EEENS5_ILi2EEESM_EEENS4_IJNS5_ILi0EEESM_SP_EEEEENS4_IJNS3_10UnderscoreESS_SS_EEEEELb0EEEEEvNT_6ParamsE)
        /*07a0*/ 	.word	0x00000000


	//----- nvinfo : EIATTR_MIN_STACK_SIZE
	.align		4
.L_336:
        /*07a4*/ 	.byte	0x04, 0x12
        /*07a6*/ 	.short	(.L_338 - .L_337)
	.align		4
.L_337:
        /*07a8*/ 	.word	index@(_ZN7cutlass13device_kernelIN5flash11enable_sm90INS1_16FlashAttnBwdSm90INS1_25CollectiveMainloopBwdSm90ILi2ELi2ELi2EN4cute5tupleIJNS5_1CILi1EEES8_S8_EEENS6_IJNS7_ILi64EEENS7_ILi128EEESB_EEENS_6half_tEfNS_4arch4Sm90ELb1ELb0ELb0ELb1ELb1ELb1ELb0ELb0ELi2ELi1ELi2ELi1ELb0EEENS1_24CollectiveEpilogueBwdGQAISC_fSF_Li256ELb1ELb1EEENS1_25SingleTileBwdLPTSchedulerILb1ELi128ELb1EEEEEEEEEvNT_6ParamsE)
        /*07ac*/ 	.word	0x00000000


	//----- nvinfo : EIATTR_MIN_STACK_SIZE
	.align		4
.L_338:
        /*07b0*/ 	.byte	0x04, 0x12
        /*07b2*/ 	.short	(.L_340 - .L_339)
	.align		4
.L_339:
        /*07b4*/ 	.word	index@(_ZN7cutlass13device_kernelIN5flash22FlashAttnBwdPreprocessIN4cute5tupleIJNS3_1CILi64EEENS5_ILi128EEEEEENS_6half_tEfNS_4arch4Sm90ELb1ELb1EEEEEvNT_6ParamsE)
        /*07b8*/ 	.word	0x00000000
.L_340:


//--------------------- .nv.compat                --------------------------
	.section	.nv.compat,"",@"SHT_CUDA_COMPAT_INFO"
	.align	4
        /*0000*/ 	.byte	0x02, 0x09, 0x01, 0x00, 0x02, 0x02, 0x02, 0x00, 0x02, 0x05, 0x05, 0x00, 0x03, 0x07, 0x01, 0x01
        /*0010*/ 	.byte	0x02, 0x03, 0x00, 0x00, 0x02, 0x06, 0x01, 0x00, 0x04, 0x0b, 0x08, 0x00, 0x00, 0x00, 0x00, 0x00
        /*0020*/ 	.byte	0x00, 0x00, 0x00, 0x00


//--------------------- .nv.info._ZN7cutlass13device_kernelIN5flash11enable_sm90INS1_16FlashAttnBwdSm90INS1_25CollectiveMainloopBwdSm90ILi2ELi2ELi2EN4cute5tupleIJNS5_1CILi1EEES8_S8_EEENS6_IJNS7_ILi64EEENS7_ILi128EEESB_EEENS_6half_tEfNS_4arch4Sm90ELb0ELb0ELb1ELb0ELb0ELb1ELb0ELb0ELi2ELi1ELi2ELi1ELb0EEENS1_21CollectiveEpilogueBwdISC_SD_SF_Li256ELb0ELb0ELi1EEENS1_19SingleTileSchedulerILb0ELb0ELb0ELi128EEEEEEEEEvNT_6ParamsE --------------------------
	.section	.nv.info._ZN7cutlass13device_kernelIN5flash11enable_sm90INS1_16FlashAttnBwdSm90INS1_25CollectiveMainloopBwdSm90ILi2ELi2ELi2EN4cute5tupleIJNS5_1CILi1EEES8_S8_EEENS6_IJNS7_ILi64EEENS7_ILi128EEESB_EEENS_6half_tEfNS_4arch4Sm90ELb0ELb0ELb1ELb0ELb0ELb1ELb0ELb0ELi2ELi1ELi2ELi1ELb0EEENS1_21CollectiveEpilogueBwdISC_SD_SF_Li256ELb0ELb0ELi1EEENS1_19SingleTileSchedulerILb0ELb0ELb0ELi128EEEEEEEEEvNT_6ParamsE,"",@"SHT_CUDA_INFO"
	.sectionflags	@""
	.align	4


	//----- nvinfo : EIATTR_CUDA_API_VERSION
	.align		4
        /*0000*/ 	.byte	0x04, 0x37
        /*0002*/ 	.short	(.L_342 - .L_341)
.L_341:
        /*0004*/ 	.word	0x00000082


	//----- nvinfo : EIATTR_KPARAM_INFO
	.align		4
.L_342:
        /*0008*/ 	.byte	0x04, 0x17
        /*000a*/ 	.short	(.L_344 - .L_343)
.L_343:
        /*000c*/ 	.word	0x00000000
        /*0010*/ 	.short	0x0000
        /*0012*/ 	.short	0x0000
        /*0014*/ 	.byte	0x00, 0xf0, 0x01, 0x24


	//----- nvinfo : EIATTR_SPARSE_MMA_MASK
	.align		4
.L_344:
        /*0018*/ 	.byte	0x03, 0x50
        /*001a*/ 	.short	0x0000


	//----- nvinfo : EIATTR_MAXREG_COUNT
	.align		4
        /*001c*/ 	.byte	0x03, 0x1b
        /*001e*/ 	.short	0x00a8


	//----- nvinfo : EIATTR_MERCURY_ISA_VERSION
	.align		4
        /*0020*/ 	.byte	0x03, 0x5f
        /*0022*/ 	.short	0x0101


	//----- nvinfo : EIATTR_VRC_CTA_INIT_COUNT
	.align		4
        /*0024*/ 	.byte	0x02, 0x4a
	.zero		1
	.zero		1


	//----- nvinfo : EIATTR_EXIT_INSTR_OFFSETS
	.align		4
        /*0028*/ 	.byte	0x04, 0x1c
        /*002a*/ 	.short	(.L_346 - .L_345)


	//   ....[0]....
.L_345:
        /*002c*/ 	.word	0x00000010


	//----- nvinfo : EIATTR_MAX_THREADS
	.align		4
.L_346:
        /*0030*/ 	.byte	0x04, 0x05
        /*0032*/ 	.short	(.L_348 - .L_347)
.L_347:
        /*0034*/ 	.word	0x00000180
        /*0038*/ 	.word	0x00000001
        /*003c*/ 	.word	0x00000001


	//----- nvinfo : EIATTR_CBANK_PARAM_SIZE
	.align		4
.L_348:
        /*0040*/ 	.byte	0x03, 0x19
        /*0042*/ 	.short	0x0900


	//----- nvinfo : EIATTR_PARAM_CBANK
	.align		4
        /*0044*/ 	.byte	0x04, 0x0a
        /*0046*/ 	.short	(.L_350 - .L_349)
	.align		4
.L_349:
        /*0048*/ 	.word	index@(.nv.constant0._ZN7cutlass13device_kernelIN5flash11enable_sm90INS1_16FlashAttnBwdSm90INS1_25CollectiveMainloopBwdSm90ILi2ELi2ELi2EN4cute5tupleIJNS5_1CILi1EEES8_S8_EEENS6_IJNS7_ILi64EEENS7_ILi128EEESB_EEENS_6half_tEfNS_4arch4Sm90ELb0ELb0ELb1ELb0ELb0ELb1ELb0ELb0ELi2ELi1ELi2ELi1ELb0EEENS1_21CollectiveEpilogueBwdISC_SD_SF_Li256ELb0ELb0ELi1EEENS1_19SingleTileSchedulerILb0ELb0ELb0ELi128EEEEEEEEEvNT_6ParamsE)
        /*004c*/ 	.short	0x0380
        /*004e*/ 	.short	0x0900


	//----- nvinfo : EIATTR_SW_WAR
	.align		4
.L_350:
        /*0050*/ 	.byte	0x04, 0x36
        /*0052*/ 	.short	(.L_352 - .L_351)
.L_351:
        /*0054*/ 	.word	0x00000008
.L_352:


//--------------------- .nv.info._ZN7cutlass13device_kernelIN5flash11enable_sm90INS1_16FlashAttnBwdSm90INS1_25CollectiveMainloopBwdSm90ILi2ELi2ELi2EN4cute5tupleIJNS5_1CILi1EEES8_S8_EEENS6_IJNS7_ILi64EEENS7_ILi128EEESB_EEENS_6half_tEfNS_4arch4Sm90ELb0ELb0ELb1ELb0ELb1ELb1ELb0ELb0ELi2ELi1ELi2ELi1ELb0EEENS1_21CollectiveEpilogueBwdISC_SD_SF_Li256ELb0ELb0ELi1EEENS1_19SingleTileSchedulerILb0ELb0ELb0ELi128EEEEEEEEEvNT_6ParamsE --------------------------
	.section	.nv.info._ZN7cutlass13device_kernelIN5flash11enable_sm90INS1_16FlashAttnBwdSm90INS1_25CollectiveMainloopBwdSm90ILi2ELi2ELi2EN4cute5tupleIJNS5_1CILi1EEES8_S8_EEENS6_IJNS7_ILi64EEENS7_ILi128EEESB_EEENS_6half_tEfNS_4arch4Sm90ELb0ELb0ELb1ELb0ELb1ELb1ELb0ELb0ELi2ELi1ELi2ELi1ELb0EEENS1_21CollectiveEpilogueBwdISC_SD_SF_Li256ELb0ELb0ELi1EEENS1_19SingleTileSchedulerILb0ELb0ELb0ELi128EEEEEEEEEvNT_6ParamsE,"",@"SHT_CUDA_INFO"
	.sectionflags	@""
	.align	4


	//----- nvinfo : EIATTR_CUDA_API_VERSION
	.align		4
        /*0000*/ 	.byte	0x04, 0x37
        /*0002*/ 	.short	(.L_354 - .L_353)
.L_353:
        /*0004*/ 	.word	0x00000082


	//----- nvinfo : EIATTR_KPARAM_INFO
	.align		4
.L_354:
        /*0008*/ 	.byte	0x04, 0x17
        /*000a*/ 	.short	(.L_356 - .L_355)
.L_355:
        /*000c*/ 	.word	0x00000000
        /*0010*/ 	.short	0x0000
        /*0012*/ 	.short	0x0000
        /*0014*/ 	.byte	0x00, 0xf0, 0x01, 0x24


	//----- nvinfo : EIATTR_SPARSE_MMA_MASK
	.align		4
.L_356:
        /*0018*/ 	.byte	0x03, 0x50
        /*001a*/ 	.short	0x0000


	//----- nvinfo : EIATTR_MAXREG_COUNT
	.align		4
        /*001c*/ 	.byte	0x03, 0x1b
        /*001e*/ 	.short	0x00a8


	//----- nvinfo : EIATTR_MERCURY_ISA_VERSION
	.align		4
        /*0020*/ 	.byte	0x03, 0x5f
        /*0022*/ 	.short	0x0101


	//----- nvinfo : EIATTR_VRC_CTA_INIT_COUNT
	.align		4
        /*0024*/ 	.byte	0x02, 0x4a
	.zero		1
	.zero		1


	//----- nvinfo : EIATTR_EXIT_INSTR_OFFSETS
	.align		4
        /*0028*/ 	.byte	0x04, 0x1c
        /*002a*/ 	.short	(.L_358 - .L_357)


	//   ....[0]....
.L_357:
        /*002c*/ 	.word	0x00000010


	//----- nvinfo : EIATTR_MAX_THREADS
	.align		4
.L_358:
        /*0030*/ 	.byte	0x04, 0x05
        /*0032*/ 	.short	(.L_360 - .L_359)
.L_359:
        /*0034*/ 	.word	0x00000180
        /*0038*/ 	.word	0x00000001
        /*003c*/ 	.word	0x00000001


	//----- nvinfo : EIATTR_CBANK_PARAM_SIZE
	.align		4
.L_360:
        /*0040*/ 	.byte	0x03, 0x19
        /*0042*/ 	.short	0x0900


	//----- nvinfo : EIATTR_PARAM_CBANK
	.align		4
        /*0044*/ 	.byte	0x04, 0x0a
        /*0046*/ 	.short	(.L_362 - .L_361)
	.align		4
.L_361:
        /*0048*/ 	.word	index@(.nv.constant0._ZN7cutlass13device_kernelIN5flash11enable_sm90INS1_16FlashAttnBwdSm90INS1_25CollectiveMainloopBwdSm90ILi2ELi2ELi2EN4cute5tupleIJNS5_1CILi1EEES8_S8_EEENS6_IJNS7_ILi64EEENS7_ILi128EEESB_EEENS_6half_tEfNS_4arch4Sm90ELb0ELb0ELb1ELb0ELb1ELb1ELb0ELb0ELi2ELi1ELi2ELi1ELb0EEENS1_21CollectiveEpilogueBwdISC_SD_SF_Li256ELb0ELb0ELi1EEENS1_19SingleTileSchedulerILb0ELb0ELb0ELi128EEEEEEEEEvNT_6ParamsE)
        /*004c*/ 	.short	0x0380
        /*004e*/ 	.short	0x0900


	//----- nvinfo : EIATTR_SW_WAR
	.align		4
.L_362:
        /*0050*/ 	.byte	0x04, 0x36
        /*0052*/ 	.short	(.L_364 - .L_363)
.L_363:
        /*0054*/ 	.word	0x00000008
.L_364:


//--------------------- .nv.info._ZN7cutlass13device_kernelIN5flash11enable_sm90INS1_16FlashAttnBwdSm90INS1_25CollectiveMainloopBwdSm90ILi2ELi2ELi2EN4cute5tupleIJNS5_1CILi1EEES8_S8_EEENS6_IJNS7_ILi64EEENS7_ILi128EEESB_EEENS_6half_tEfNS_4arch4Sm90ELb0ELb0ELb1ELb0ELb0ELb1ELb0ELb0ELi2ELi1ELi2ELi1ELb0EEENS1_24CollectiveEpilogueBwdGQAISC_fSF_Li256ELb0ELb0EEENS1_19SingleTileSchedulerILb0ELb0ELb0ELi128EEEEEEEEEvNT_6ParamsE --------------------------
	.section	.nv.info._ZN7cutlass13device_kernelIN5flash11enable_sm90INS1_16FlashAttnBwdSm90INS1_25CollectiveMainloopBwdSm90ILi2ELi2ELi2EN4cute5tupleIJNS5_1CILi1EEES8_S8_EEENS6_IJNS7_ILi64EEENS7_ILi128EEESB_EEENS_6half_tEfNS_4arch4Sm90ELb0ELb0ELb1ELb0ELb0ELb1ELb0ELb0ELi2ELi1ELi2ELi1ELb0EEENS1_24CollectiveEpilogueBwdGQAISC_fSF_Li256ELb0ELb0EEENS1_19SingleTileSchedulerILb0ELb0ELb0ELi128EEEEEEEEEvNT_6ParamsE,"",@"SHT_CUDA_INFO"
	.sectionflags	@""
	.align	4


	//----- nvinfo : EIATTR_CUDA_API_VERSION
	.align		4
        /*0000*/ 	.byte	0x04, 0x37
        /*0002*/ 	.short	(.L_366 - .L_365)
.L_365:
        /*0004*/ 	.word	0x00000082


	//----- nvinfo : EIATTR_KPARAM_INFO
	.align		4
.L_366:
        /*0008*/ 	.byte	0x04, 0x17
        /*000a*/ 	.short	(.L_368 - .L_367)
.L_367:
        /*000c*/ 	.word	0x00000000
        /*0010*/ 	.short	0x0000
        /*0012*/ 	.short	0x0000
        /*0014*/ 	.byte	0x00, 0xf0, 0x01, 0x1a


	//----- nvinfo : EIATTR_SPARSE_MMA_MASK
	.align		4
.L_368:
        /*0018*/ 	.byte	0x03, 0x50
        /*001a*/ 	.short	0x0000


	//----- nvinfo : EIATTR_MAXREG_COUNT
	.align		4
        /*001c*/ 	.byte	0x03, 0x1b
        /*001e*/ 	.short	0x00a8


	//----- nvinfo : EIATTR_MERCURY_ISA_VERSION
	.align		4
        /*0020*/ 	.byte	0x03, 0x5f
        /*0022*/ 	.short	0x0101


	//----- nvinfo : EIATTR_VRC_CTA_INIT_COUNT
	.align		4
        /*0024*/ 	.byte	0x02, 0x4a
	.zero		1
	.zero		1


	//----- nvinfo : EIATTR_EXIT_INSTR_OFFSETS
	.align		4
        /*0028*/ 	.byte	0x04, 0x1c
        /*002a*/ 	.short	(.L_370 - .L_369)


	//   ....[0]....
.L_369:
        /*002c*/ 	.word	0x00000010


	//----- nvinfo : EIATTR_MAX_THREADS
	.align		4
.L_370:
        /*0030*/ 	.byte	0x04, 0x05
        /*0032*/ 	.short	(.L_372 - .L_371)
.L_371:
        /*0034*/ 	.word	0x00000180
        /*0038*/ 	.word	0x00000001
        /*003c*/ 	.word	0x00000001


	//----- nvinfo : EIATTR_CBANK_PARAM_SIZE
	.align		4
.L_372:
        /*0040*/ 	.byte	0x03, 0x19
        /*0042*/ 	.short	0x0680


	//----- nvinfo : EIATTR_PARAM_CBANK
	.align		4
        /*0044*/ 	.byte	0x04, 0x0a
        /*0046*/ 	.short	(.L_374 - .L_373)
	.align		4
.L_373:
        /*0048*/ 	.word	index@(.nv.constant0._ZN7cutlass13device_kernelIN5flash11enable_sm90INS1_16FlashAttnBwdSm90INS1_25CollectiveMainloopBwdSm90ILi2ELi2ELi2EN4cute5tupleIJNS5_1CILi1EEES8_S8_EEENS6_IJNS7_ILi64EEENS7_ILi128EEESB_EEENS_6half_tEfNS_4arch4Sm90ELb0ELb0ELb1ELb0ELb0ELb1ELb0ELb0ELi2ELi1ELi2ELi1ELb0EEENS1_24CollectiveEpilogueBwdGQAISC_fSF_Li256ELb0ELb0EEENS1_19SingleTileSchedulerILb0ELb0ELb0ELi128EEEEEEEEEvNT_6ParamsE)
        /*004c*/ 	.short	0x0380
        /*004e*/ 	.short	0x0680


	//----- nvinfo : EIATTR_SW_WAR
	.align		4
.L_374:
        /*0050*/ 	.byte	0x04, 0x36
        /*0052*/ 	.short	(.L_376 - .L_375)
.L_375:
        /*0054*/ 	.word	0x00000008
.L_376:


//--------------------- .nv.info._ZN7cutlass13device_kernelIN5flash11enable_sm90INS1_16FlashAttnBwdSm90INS1_25CollectiveMainloopBwdSm90ILi2ELi2ELi2EN4cute5tupleIJNS5_1CILi1EEES8_S8_EEENS6_IJNS7_ILi64EEENS7_ILi128EEESB_EEENS_6half_tEfNS_4arch4Sm90ELb0ELb0ELb1ELb0ELb1ELb1ELb0ELb0ELi2ELi1ELi2ELi1ELb0EEENS1_24CollectiveEpilogueBwdGQAISC_fSF_Li256ELb0ELb1EEENS1_19SingleTileSchedulerILb0ELb0ELb0ELi128EEEEEEEEEvNT_6ParamsE --------------------------
	.section	.nv.info._ZN7cutlass13device_kernelIN5flash11enable_sm90INS1_16FlashAttnBwdSm90INS1_25CollectiveMainloopBwdSm90ILi2ELi2ELi2EN4cute5tupleIJNS5_1CILi1EEES8_S8_EEENS6_IJNS7_ILi64EEENS7_ILi128EEESB_EEENS_6half_tEfNS_4arch4Sm90ELb0ELb0ELb1ELb0ELb1ELb1ELb0ELb0ELi2ELi1ELi2ELi1ELb0EEENS1_24CollectiveEpilogueBwdGQAISC_fSF_Li256ELb0ELb1EEENS1_19SingleTileSchedulerILb0ELb0ELb0ELi128EEEEEEEEEvNT_6ParamsE,"",@"SHT_CUDA_INFO"
	.sectionflags	@""
	.align	4


	//----- nvinfo : EIATTR_CUDA_API_VERSION
	.align		4
        /*0000*/ 	.byte	0x04, 0x37
        /*0002*/ 	.short	(.L_378 - .L_377)
.L_377:
        /*0004*/ 	.word	0x00000082


	//----- nvinfo : EIATTR_KPARAM_INFO
	.align		4
.L_378:
        /*0008*/ 	.byte	0x04, 0x17
        /*000a*/ 	.short	(.L_380 - .L_379)
.L_379:
        /*000c*/ 	.word	0x00000000
        /*0010*/ 	.short	0x0000
        /*0012*/ 	.short	0x0000
        /*0014*/ 	.byte	0x00, 0xf0, 0x01, 0x1a


	//----- nvinfo : EIATTR_SPARSE_MMA_MASK
	.align		4
.L_380:
        /*0018*/ 	.byte	0x03, 0x50
        /*001a*/ 	.short	0x0000


	//----- nvinfo : EIATTR_MAXREG_COUNT
	.align		4
        /*001c*/ 	.byte	0x03, 0x1b
        /*001e*/ 	.short	0x00a8


	//----- nvinfo : EIATTR_MERCURY_ISA_VERSION
	.align		4
        /*0020*/ 	.byte	0x03, 0x5f
        /*0022*/ 	.short	0x0101


	//----- nvinfo : EIATTR_VRC_CTA_INIT_COUNT
	.align		4
        /*0024*/ 	.byte	0x02, 0x4a
	.zero		1
	.zero		1


	//----- nvinfo : EIATTR_EXIT_INSTR_OFFSETS
	.align		4
        /*0028*/ 	.byte	0x04, 0x1c
        /*002a*/ 	.short	(.L_382 - .L_381)


	//   ....[0]....
.L_381:
        /*002c*/ 	.word	0x00000010


	//----- nvinfo : EIATTR_MAX_THREADS
	.align		4
.L_382:
        /*0030*/ 	.byte	0x04, 0x05
        /*0032*/ 	.short	(.L_384 - .L_383)
.L_383:
        /*0034*/ 	.word	0x00000180
        /*0038*/ 	.word	0x00000001
        /*003c*/ 	.word	0x00000001


	//----- nvinfo : EIATTR_CBANK_PARAM_SIZE
	.align		4
.L_384:
        /*0040*/ 	.byte	0x03, 0x19
        /*0042*/ 	.short	0x0680


	//----- nvinfo : EIATTR_PARAM_CBANK
	.align		4
        /*0044*/ 	.byte	0x04, 0x0a
        /*0046*/ 	.short	(.L_386 - .L_385)
	.align		4
.L_385:
        /*0048*/ 	.word	index@(.nv.constant0._ZN7cutlass13device_kernelIN5flash11enable_sm90INS1_16FlashAttnBwdSm90INS1_25CollectiveMainloopBwdSm90ILi2ELi2ELi2EN4cute5tupleIJNS5_1CILi1EEES8_S8_EEENS6_IJNS7_ILi64EEENS7_ILi128EEESB_EEENS_6half_tEfNS_4arch4Sm90ELb0ELb0ELb1ELb0ELb1ELb1ELb0ELb0ELi2ELi1ELi2ELi1ELb0EEENS1_24CollectiveEpilogueBwdGQAISC_fSF_Li256ELb0ELb1EEENS1_19SingleTileSchedulerILb0ELb0ELb0ELi128EEEEEEEEEvNT_6ParamsE)
        /*004c*/ 	.short	0x0380
        /*004e*/ 	.short	0x0680


	//----- nvinfo : EIATTR_SW_WAR
	.align		4
.L_386:
        /*0050*/ 	.byte	0x04, 0x36
        /*0052*/ 	.short	(.L_388 - .L_387)
.L_387:
        /*0054*/ 	.word	0x00000008
.L_388:


//--------------------- .nv.info._ZN7cutlass13device_kernelIN5flash11enable_sm90INS1_16FlashAttnBwdSm90INS1_25CollectiveMainloopBwdSm90ILi2ELi2ELi2EN4cute5tupleIJNS5_1CILi1EEES8_S8_EEENS6_IJNS7_ILi64EEENS7_ILi128EEESB_EEENS_6half_tEfNS_4arch4Sm90ELb0ELb0ELb1ELb1ELb0ELb1ELb0ELb0ELi2ELi1ELi2ELi1ELb0EEENS1_21CollectiveEpilogueBwdISC_SD_SF_Li256ELb1ELb0ELi1EEENS1_19SingleTileSchedulerILb1ELb0ELb0ELi128EEEEEEEEEvNT_6ParamsE --------------------------
	.section	.nv.info._ZN7cutlass13device_kernelIN5flash11enable_sm90INS1_16FlashAttnBwdSm90INS1_25CollectiveMainloopBwdSm90ILi2ELi2ELi2EN4cute5tupleIJNS5_1CILi1EEES8_S8_EEENS6_IJNS7_ILi64EEENS7_ILi128EEESB_EEENS_6half_tEfNS_4arch4Sm90ELb0ELb0ELb1ELb1ELb0ELb1ELb0ELb0ELi2ELi1ELi2ELi1ELb0EEENS1_21CollectiveEpilogueBwdISC_SD_SF_Li256ELb1ELb0ELi1EEENS1_19SingleTileSchedulerILb1ELb0ELb0ELi128EEEEEEEEEvNT_6ParamsE,"",@"SHT_CUDA_INFO"
	.sectionflags	@""
	.align	4


	//----- nvinfo : EIATTR_CUDA_API_VERSION
	.align		4
        /*0000*/ 	.byte	0x04, 0x37
        /*0002*/ 	.short	(.L_390 - .L_389)
.L_389:
        /*0004*/ 	.word	0x00000082


	//----- nvinfo : EIATTR_KPARAM_INFO
	.align		4
.L_390:
        /*0008*/ 	.byte	0x04, 0x17
        /*000a*/ 	.short	(.L_392 - .L_391)
.L_391:
        /*000c*/ 	.word	0x00000000
        /*0010*/ 	.short	0x0000
        /*0012*/ 	.short	0x0000
        /*0014*/ 	.byte	0x00, 0xf0, 0x01, 0x1a


	//----- nvinfo : EIATTR_SPARSE_MMA_MASK
	.align		4
.L_392:
        /*0018*/ 	.byte	0x03, 0x50
        /*001a*/ 	.short	0x0000


	//----- nvinfo : EIATTR_MAXREG_COUNT
	.align		4
        /*001c*/ 	.byte	0x03, 0x1b
        /*001e*/ 	.short	0x00a8


	//----- nvinfo : EIATTR_MERCURY_ISA_VERSION
	.align		4
        /*0020*/ 	.byte	0x03, 0x5f
        /*0022*/ 	.short	0x0101


	//----- nvinfo : EIATTR_VRC_CTA_INIT_COUNT
	.align		4
        /*0024*/ 	.byte	0x02, 0x4a
	.zero		1
	.zero		1


	//----- nvinfo : EIATTR_EXIT_INSTR_OFFSETS
	.align		4
        /*0028*/ 	.byte	0x04, 0x1c
        /*002a*/ 	.short	(.L_394 - .L_393)


	//   ....[0]....
.L_393:
        /*002c*/ 	.word	0x00000010


	//----- nvinfo : EIATTR_MAX_THREADS
	.align		4
.L_394:
        /*0030*/ 	.byte	0x04, 0x05
        /*0032*/ 	.short	(.L_396 - .L_395)
.L_395:
        /*0034*/ 	.word	0x00000180
        /*0038*/ 	.word	0x00000001
        /*003c*/ 	.word	0x00000001


	//----- nvinfo : EIATTR_CBANK_PARAM_SIZE
	.align		4
.L_396:
        /*0040*/ 	.byte	0x03, 0x19
        /*0042*/ 	.short	0x0680


	//----- nvinfo : EIATTR_PARAM_CBANK
	.align		4
        /*0044*/ 	.byte	0x04, 0x0a
        /*0046*/ 	.short	(.L_398 - .L_397)
	.align		4
.L_397:
        /*0048*/ 	.word	index@(.nv.constant0._ZN7cutlass13device_kernelIN5flash11enable_sm90INS1_16FlashAttnBwdSm90INS1_25CollectiveMainloopBwdSm90ILi2ELi2ELi2EN4cute5tupleIJNS5_1CILi1EEES8_S8_EEENS6_IJNS7_ILi64EEENS7_ILi128EEESB_EEENS_6half_tEfNS_4arch4Sm90ELb0ELb0ELb1ELb1ELb0ELb1ELb0ELb0ELi2ELi1ELi2ELi1ELb0EEENS1_21CollectiveEpilogueBwdISC_SD_SF_Li256ELb1ELb0ELi1EEENS1_19SingleTileSchedulerILb1ELb0ELb0ELi128EEEEEEEEEvNT_6ParamsE)
        /*004c*/ 	.short	0x0380
        /*004e*/ 	.short	0x0680


	//----- nvinfo : EIATTR_SW_WAR
	.align		4
.L_398:
        /*0050*/ 	.byte	0x04, 0x36
        /*0052*/ 	.short	(.L_400 - .L_399)
.L_399:
        /*0054*/ 	.word	0x00000008
.L_400:


//--------------------- .nv.info._ZN7cutlass13device_kernelIN5flash11enable_sm90INS1_16FlashAttnBwdSm90INS1_25CollectiveMainloopBwdSm90ILi2ELi2ELi2EN4cute5tupleIJNS5_1CILi1EEES8_S8_EEENS6_IJNS7_ILi64EEENS7_ILi128EEESB_EEENS_6half_tEfNS_4arch4Sm90ELb0ELb0ELb1ELb1ELb1ELb1ELb0ELb0ELi2ELi1ELi2ELi1ELb0EEENS1_21CollectiveEpilogueBwdISC_SD_SF_Li256ELb1ELb0ELi1EEENS1_19SingleTileSchedulerILb1ELb0ELb0ELi128EEEEEEEEEvNT_6ParamsE --------------------------
	.section	.nv.info._ZN7cutlass13device_kernelIN5flash11enable_sm90INS1_16FlashAttnBwdSm90INS1_25CollectiveMainloopBwdSm90ILi2ELi2ELi2EN4cute5tupleIJNS5_1CILi1EEES8_S8_EEENS6_IJNS7_ILi64EEENS7_ILi128EEESB_EEENS_6half_tEfNS_4arch4Sm90ELb0ELb0ELb1ELb1ELb1ELb1ELb0ELb0ELi2ELi1ELi2ELi1ELb0EEENS1_21CollectiveEpilogueBwdISC_SD_SF_Li256ELb1ELb0ELi1EEENS1_19SingleTileSchedulerILb1ELb0ELb0ELi128EEEEEEEEEvNT_6ParamsE,"",@"SHT_CUDA_INFO"
	.sectionflags	@""
	.align	4


	//----- nvinfo : EIATTR_CUDA_API_VERSION
	.align		4
        /*0000*/ 	.byte	0x04, 0x37
        /*0002*/ 	.short	(.L_402 - .L_401)
.L_401:
        /*0004*/ 	.word	0x00000082


	//----- nvinfo : EIATTR_KPARAM_INFO
	.align		4
.L_402:
        /*0008*/ 	.byte	0x04, 0x17
        /*000a*/ 	.short	(.L_404 - .L_403)
.L_403:
        /*000c*/ 	.word	0x00000000
        /*0010*/ 	.short	0x0000
        /*0012*/ 	.short	0x0000
        /*0014*/ 	.byte	0x00, 0xf0, 0x01, 0x1a


	//----- nvinfo : EIATTR_SPARSE_MMA_MASK
	.align		4
.L_404:
        /*0018*/ 	.byte	0x03, 0x50
        /*001a*/ 	.short	0x0000


	//----- nvinfo : EIATTR_MAXREG_COUNT
	.align		4
        /*001c*/ 	.byte	0x03, 0x1b
        /*001e*/ 	.short	0x00a8


	//----- nvinfo : EIATTR_MERCURY_ISA_VERSION
	.align		4
        /*0020*/ 	.byte	0x03, 0x5f
        /*0022*/ 	.short	0x0101


	//----- nvinfo : EIATTR_VRC_CTA_INIT_COUNT
	.align		4
        /*0024*/ 	.byte	0x02, 0x4a
	.zero		1
	.zero		1


	//----- nvinfo : EIATTR_EXIT_INSTR_OFFSETS
	.align		4
        /*0028*/ 	.byte	0x04, 0x1c
        /*002a*/ 	.short	(.L_406 - .L_405)


	//   ....[0]....
.L_405:
        /*002c*/ 	.word	0x00000010


	//----- nvinfo : EIATTR_MAX_THREADS
	.align		4
.L_406:
        /*0030*/ 	.byte	0x04, 0x05
        /*0032*/ 	.short	(.L_408 - .L_407)
.L_407:
        /*0034*/ 	.word	0x00000180
        /*0038*/ 	.word	0x00000001
        /*003c*/ 	.word	0x00000001


	//----- nvinfo : EIATTR_CBANK_PARAM_SIZE
	.align		4
.L_408:
        /*0040*/ 	.byte	0x03, 0x19
        /*0042*/ 	.short	0x0680


	//----- nvinfo : EIATTR_PARAM_CBANK
	.align		4
        /*0044*/ 	.byte	0x04, 0x0a
        /*0046*/ 	.short	(.L_410 - .L_409)
	.align		4
.L_409:
        /*0048*/ 	.word	index@(.nv.constant0._ZN7cutlass13device_kernelIN5flash11enable_sm90INS1_16FlashAttnBwdSm90INS1_25CollectiveMainloopBwdSm90ILi2ELi2ELi2EN4cute5tupleIJNS5_1CILi1EEES8_S8_EEENS6_IJNS7_ILi64EEENS7_ILi128EEESB_EEENS_6half_tEfNS_4arch4Sm90ELb0ELb0ELb1ELb1ELb1ELb1ELb0ELb0ELi2ELi1ELi2ELi1ELb0EEENS1_21CollectiveEpilogueBwdISC_SD_SF_Li256ELb1ELb0ELi1EEENS1_19SingleTileSchedulerILb1ELb0ELb0ELi128EEEEEEEEEvNT_6ParamsE)
        /*004c*/ 	.short	0x0380
        /*004e*/ 	.short	0x0680


	//----- nvinfo : EIATTR_SW_WAR
	.align		4
.L_410:
        /*0050*/ 	.byte	0x04, 0x36
        /*0052*/ 	.short	(.L_412 - .L_411)
.L_411:
        /*0054*/ 	.word	0x00000008
.L_412:


//--------------------- .nv.info._ZN7cutlass13device_kernelIN5flash11enable_sm90INS1_16FlashAttnBwdSm90INS1_25CollectiveMainloopBwdSm90ILi2ELi2ELi2EN4cute5tupleIJNS5_1CILi1EEES8_S8_EEENS6_IJNS7_ILi64EEENS7_ILi128EEESB_EEENS_6half_tEfNS_4arch4Sm90ELb0ELb0ELb1ELb1ELb0ELb1ELb0ELb0ELi2ELi1ELi2ELi1ELb0EEENS1_24CollectiveEpilogueBwdGQAISC_fSF_Li256ELb1ELb0EEENS1_19SingleTileSchedulerILb1ELb0ELb0ELi128EEEEEEEEEvNT_6ParamsE --------------------------
	.section	.nv.info._ZN7cutlass13device_kernelIN5flash11enable_sm90INS1_16FlashAttnBwdSm90INS1_25CollectiveMainloopBwdSm90ILi2ELi2ELi2EN4cute5tupleIJNS5_1CILi1EEES8_S8_EEENS6_IJNS7_ILi64EEENS7_ILi128EEESB_EEENS_6half_tEfNS_4arch4Sm90ELb0ELb0ELb1ELb1ELb0ELb1ELb0ELb0ELi2ELi1ELi2ELi1ELb0EEENS1_24CollectiveEpilogueBwdGQAISC_fSF_Li256ELb1ELb0EEENS1_19SingleTileSchedulerILb1ELb0ELb0ELi128EEEEEEEEEvNT_6ParamsE,"",@"SHT_CUDA_INFO"
	.sectionflags	@""
	.align	4


	//----- nvinfo : EIATTR_CUDA_API_VERSION
	.align		4
        /*0000*/ 	.byte	0x04, 0x37
        /*0002*/ 	.short	(.L_414 - .L_413)
.L_413:
        /*0004*/ 	.word	0x00000082


	//----- nvinfo : EIATTR_KPARAM_INFO
	.align		4
.L_414:
        /*0008*/ 	.byte	0x04, 0x17
        /*000a*/ 	.short	(.L_416 - .L_415)
.L_415:
        /*000c*/ 	.word	0x00000000
        /*0010*/ 	.short	0x0000
        /*0012*/ 	.short	0x0000
        /*0014*/ 	.byte	0x00, 0xf0, 0x01, 0x1a


	//----- nvinfo : EIATTR_SPARSE_MMA_MASK
	.align		4
.L_416:
        /*0018*/ 	.byte	0x03, 0x50
        /*001a*/ 	.short	0x0000


	//----- nvinfo : EIATTR_MAXREG_COUNT
	.align		4
        /*001c*/ 	.byte	0x03, 0x1b
        /*001e*/ 	.short	0x00a8


	//----- nvinfo : EIATTR_MERCURY_ISA_VERSION
	.align		4
        /*0020*/ 	.byte	0x03, 0x5f
        /*0022*/ 	.short	0x0101


	//----- nvinfo : EIATTR_VRC_CTA_INIT_COUNT
	.align		4
        /*0024*/ 	.byte	0x02, 0x4a
	.zero		1
	.zero		1


	//----- nvinfo : EIATTR_EXIT_INSTR_OFFSETS
	.align		4
        /*0028*/ 	.byte	0x04, 0x1c
        /*002a*/ 	.short	(.L_418 - .L_417)


	//   ....[0]....
.L_417:
        /*002c*/ 	.word	0x00000010


	//----- nvinfo : EIATTR_MAX_THREADS
	.align		4
.L_418:
        /*0030*/ 	.byte	0x04, 0x05
        /*0032*/ 	.short	(.L_420 - .L_419)
.L_419:
        /*0034*/ 	.word	0x00000180
        /*0038*/ 	.word	0x00000001
        /*003c*/ 	.word	0x00000001


	//----- nvinfo : EIATTR_CBANK_PARAM_SIZE
	.align		4
.L_420:
        /*0040*/ 	.byte	0x03, 0x19
        /*0042*/ 	.short	0x0680


	//----- nvinfo : EIATTR_PARAM_CBANK
	.align		4
        /*0044*/ 	.byte	0x04, 0x0a
        /*0046*/ 	.short	(.L_422 - .L_421)
	.align		4
.L_421:
        /*0048*/ 	.word	index@(.nv.constant0._ZN7cutlass13device_kernelIN5flash11enable_sm90INS1_16FlashAttnBwdSm90INS1_25CollectiveMainloopBwdSm90ILi2ELi2ELi2EN4cute5tupleIJNS5_1CILi1EEES8_S8_EEENS6_IJNS7_ILi64EEENS7_ILi128EEESB_EEENS_6half_tEfNS_4arch4Sm90ELb0ELb0ELb1ELb1ELb0ELb1ELb0ELb0ELi2ELi1ELi2ELi1ELb0EEENS1_24CollectiveEpilogueBwdGQAISC_fSF_Li256ELb1ELb0EEENS1_19SingleTileSchedulerILb1ELb0ELb0ELi128EEEEEEEEEvNT_6ParamsE)
        /*004c*/ 	.short	0x0380
        /*004e*/ 	.short	0x0680


	//----- nvinfo : EIATTR_SW_WAR
	.align		4
.L_422:
        /*0050*/ 	.byte	0x04, 0x36
        /*0052*/ 	.short	(.L_424 - .L_423)
.L_423:
        /*0054*/ 	.word	0x00000008
.L_424:


//--------------------- .nv.info._ZN7cutlass13device_kernelIN5flash11enable_sm90INS1_16FlashAttnBwdSm90INS1_25CollectiveMainloopBwdSm90ILi2ELi2ELi2EN4cute5tupleIJNS5_1CILi1EEES8_S8_EEENS6_IJNS7_ILi64EEENS7_ILi128EEESB_EEENS_6half_tEfNS_4arch4Sm90ELb0ELb0ELb1ELb1ELb1ELb1ELb0ELb0ELi2ELi1ELi2ELi1ELb0EEENS1_24CollectiveEpilogueBwdGQAISC_fSF_Li256ELb1ELb1EEENS1_19SingleTileSchedulerILb1ELb0ELb0ELi128EEEEEEEEEvNT_6ParamsE --------------------------
	.section	.nv.info._ZN7cutlass13device_kernelIN5flash11enable_sm90INS1_16FlashAttnBwdSm90INS1_25CollectiveMainloopBwdSm90ILi2ELi2ELi2EN4cute5tupleIJNS5_1CILi1EEES8_S8_EEENS6_IJNS7_ILi64EEENS7_ILi128EEESB_EEENS_6half_tEfNS_4arch4Sm90ELb0ELb0ELb1ELb1ELb1ELb1ELb0ELb0ELi2ELi1ELi2ELi1ELb0EEENS1_24CollectiveEpilogueBwdGQAISC_fSF_Li256ELb1ELb1EEENS1_19SingleTileSchedulerILb1ELb0ELb0ELi128EEEEEEEEEvNT_6ParamsE,"",@"SHT_CUDA_INFO"
	.sectionflags	@""
	.align	4


	//----- nvinfo : EIATTR_CUDA_API_VERSION
	.align		4
        /*0000*/ 	.byte	0x04, 0x37
        /*0002*/ 	.short	(.L_426 - .L_425)
.L_425:
        /*0004*/ 	.word	0x00000082


	//----- nvinfo : EIATTR_KPARAM_INFO
	.align		4
.L_426:
        /*0008*/ 	.byte	0x04, 0x17
        /*000a*/ 	.short	(.L_428 - .L_427)
.L_427:
        /*000c*/ 	.word	0x00000000
        /*0010*/ 	.short	0x0000
        /*0012*/ 	.short	0x0000
        /*0014*/ 	.byte	0x00, 0xf0, 0x01, 0x1a


	//----- nvinfo : EIATTR_SPARSE_MMA_MASK
	.align		4
.L_428:
        /*0018*/ 	.byte	0x03, 0x50
        /*001a*/ 	.short	0x0000


	//----- nvinfo : EIATTR_MAXREG_COUNT
	.align		4
        /*001c*/ 	.byte	0x03, 0x1b
        /*001e*/ 	.short	0x00a8


	//----- nvinfo : EIATTR_MERCURY_ISA_VERSION
	.align		4
        /*0020*/ 	.byte	0x03, 0x5f
        /*0022*/ 	.short	0x0101


	//----- nvinfo : EIATTR_VRC_CTA_INIT_COUNT
	.align		4
        /*0024*/ 	.byte	0x02, 0x4a
	.zero		1
	.zero		1


	//----- nvinfo : EIATTR_EXIT_INSTR_OFFSETS
	.align		4
        /*0028*/ 	.byte	0x04, 0x1c
        /*002a*/ 	.short	(.L_430 - .L_429)


	//   ....[0]....
.L_429:
        /*002c*/ 	.word	0x00000010


	//----- nvinfo : EIATTR_MAX_THREADS
	.align		4
.L_430:
        /*0030*/ 	.byte	0x04, 0x05
        /*0032*/ 	.short	(.L_432 - .L_431)
.L_431:
        /*0034*/ 	.word	0x00000180
        /*0038*/ 	.word	0x00000001
        /*003c*/ 	.word	0x00000001


	//----- nvinfo : EIATTR_CBANK_PARAM_SIZE
	.align		4
.L_432:
        /*0040*/ 	.byte	0x03, 0x19
        /*0042*/ 	.short	0x0680


	//----- nvinfo : EIATTR_PARAM_CBANK
	.align		4
        /*0044*/ 	.byte	0x04, 0x0a
        /*0046*/ 	.short	(.L_434 - .L_433)
	.align		4
.L_433:
        /*0048*/ 	.word	index@(.nv.constant0._ZN7cutlass13device_kernelIN5flash11enable_sm90INS1_16FlashAttnBwdSm90INS1_25CollectiveMainloopBwdSm90ILi2ELi2ELi2EN4cute5tupleIJNS5_1CILi1EEES8_S8_EEENS6_IJNS7_ILi64EEENS7_ILi128EEESB_EEENS_6half_tEfNS_4arch4Sm90ELb0ELb0ELb1ELb1ELb1ELb1ELb0ELb0ELi2ELi1ELi2ELi1ELb0EEENS1_24CollectiveEpilogueBwdGQAISC_fSF_Li256ELb1ELb1EEENS1_19SingleTileSchedulerILb1ELb0ELb0ELi128EEEEEEEEEvNT_6ParamsE)
        /*004c*/ 	.short	0x0380
        /*004e*/ 	.short	0x0680


	//----- nvinfo : EIATTR_SW_WAR
	.align		4
.L_434:
        /*0050*/ 	.byte	0x04, 0x36
        /*0052*/ 	.short	(.L_436 - .L_435)
.L_435:
        /*0054*/ 	.word	0x00000008
.L_436:


//--------------------- .nv.info._ZN7cutlass13device_kernelIN5flash11enable_sm90INS1_16FlashAttnBwdSm90INS1_25CollectiveMainloopBwdSm90ILi2ELi2ELi2EN4cute5tupleIJNS5_1CILi1EEES8_S8_EEENS6_IJNS7_ILi64EEENS7_ILi128EEESB_EEENS_6half_tEfNS_4arch4Sm90ELb0ELb1ELb1ELb0ELb0ELb1ELb0ELb0ELi2ELi1ELi2ELi1ELb0EEENS1_21CollectiveEpilogueBwdISC_SD_SF_Li256ELb0ELb0ELi1EEENS1_19SingleTileSchedulerILb0ELb0ELb0ELi128EEEEEEEEEvNT_6ParamsE --------------------------
	.section	.nv.info._ZN7cutlass13device_kernelIN5flash11enable_sm90INS1_16FlashAttnBwdSm90INS1_25CollectiveMainloopBwdSm90ILi2ELi2ELi2EN4cute5tupleIJNS5_1CILi1EEES8_S8_EEENS6_IJNS7_ILi64EEENS7_ILi128EEESB_EEENS_6half_tEfNS_4arch4Sm90ELb0ELb1ELb1ELb0ELb0ELb1ELb0ELb0ELi2ELi1ELi2ELi1ELb0EEENS1_21CollectiveEpilogueBwdISC_SD_SF_Li256ELb0ELb0ELi1EEENS1_19SingleTileSchedulerILb0ELb0ELb0ELi128EEEEEEEEEvNT_6ParamsE,"",@"SHT_CUDA_INFO"
	.sectionflags	@""
	.align	4


	//----- nvinfo : EIATTR_CUDA_API_VERSION
	.align		4
        /*0000*/ 	.byte	0x04, 0x37
        /*0002*/ 	.short	(.L_438 - .L_437)
.L_437:
        /*0004*/ 	.word	0x00000082


	//----- nvinfo : EIATTR_KPARAM_INFO
	.align		4
.L_438:
        /*0008*/ 	.byte	0x04, 0x17
        /*000a*/ 	.short	(.L_440 - .L_439)
.L_439:
        /*000c*/ 	.word	0x00000000
        /*0010*/ 	.short	0x0000
        /*0012*/ 	.short	0x0000
        /*0014*/ 	.byte	0x00, 0xf0, 0x01, 0x24


	//----- nvinfo : EIATTR_SPARSE_MMA_MASK
	.align		4
.L_440:
        /*0018*/ 	.byte	0x03, 0x50
        /*001a*/ 	.short	0x0000


	//----- nvinfo : EIATTR_MAXREG_COUNT
	.align		4
        /*001c*/ 	.byte	0x03, 0x1b
        /*001e*/ 	.short	0x00a8


	//----- nvinfo : EIATTR_MERCURY_ISA_VERSION
	.align		4
        /*0020*/ 	.byte	0x03, 0x5f
        /*0022*/ 	.short	0x0101


	//----- nvinfo : EIATTR_VRC_CTA_INIT_COUNT
	.align		4
        /*0024*/ 	.byte	0x02, 0x4a
	.zero		1
	.zero		1


	//----- nvinfo : EIATTR_EXIT_INSTR_OFFSETS
	.align		4
        /*0028*/ 	.byte	0x04, 0x1c
        /*002a*/ 	.short	(.L_442 - .L_441)


	//   ....[0]....
.L_441:
        /*002c*/ 	.word	0x00000010


	//----- nvinfo : EIATTR_MAX_THREADS
	.align		4
.L_442:
        /*0030*/ 	.byte	0x04, 0x05
        /*0032*/ 	.short	(.L_444 - .L_443)
.L_443:
        /*0034*/ 	.word	0x00000180
        /*0038*/ 	.word	0x00000001
        /*003c*/ 	.word	0x00000001


	//----- nvinfo : EIATTR_CBANK_PARAM_SIZE
	.align		4
.L_444:
        /*0040*/ 	.byte	0x03, 0x19
        /*0042*/ 	.short	0x0900


	//----- nvinfo : EIATTR_PARAM_CBANK
	.align		4
        /*0044*/ 	.byte	0x04, 0x0a
        /*0046*/ 	.short	(.L_446 - .L_445)
	.align		4
.L_445:
        /*0048*/ 	.word	index@(.nv.constant0._ZN7cutlass13device_kernelIN5flash11enable_sm90INS1_16FlashAttnBwdSm90INS1_25CollectiveMainloopBwdSm90ILi2ELi2ELi2EN4cute5tupleIJNS5_1CILi1EEES8_S8_EEENS6_IJNS7_ILi64EEENS7_ILi128EEESB_EEENS_6half_tEfNS_4arch4Sm90ELb0ELb1ELb1ELb0ELb0ELb1ELb0ELb0ELi2ELi1ELi2ELi1ELb0EEENS1_21CollectiveEpilogueBwdISC_SD_SF_Li256ELb0ELb0ELi1EEENS1_19SingleTileSchedulerILb0ELb0ELb0ELi128EEEEEEEEEvNT_6ParamsE)
        /*004c*/ 	.short	0x0380
        /*004e*/ 	.short	0x0900


	//----- nvinfo : EIATTR_SW_WAR
	.align		4
.L_446:
        /*0050*/ 	.byte	0x04, 0x36
        /*0052*/ 	.short	(.L_448 - .L_447)
.L_447:
        /*0054*/ 	.word	0x00000008
.L_448:


//--------------------- .nv.info._ZN7cutlass13device_kernelIN5flash11enable_sm90INS1_16FlashAttnBwdSm90INS1_25CollectiveMainloopBwdSm90ILi2ELi2ELi2EN4cute5tupleIJNS5_1CILi1EEES8_S8_EEENS6_IJNS7_ILi64EEENS7_ILi128EEESB_EEENS_6half_tEfNS_4arch4Sm90ELb0ELb1ELb1ELb0ELb1ELb1ELb0ELb0ELi2ELi1ELi2ELi1ELb0EEENS1_21CollectiveEpilogueBwdISC_SD_SF_Li256ELb0ELb0ELi1EEENS1_19SingleTileSchedulerILb0ELb0ELb0ELi128EEEEEEEEEvNT_6ParamsE --------------------------
	.section	.nv.info._ZN7cutlass13device_kernelIN5flash11enable_sm90INS1_16FlashAttnBwdSm90INS1_25CollectiveMainloopBwdSm90ILi2ELi2ELi2EN4cute5tupleIJNS5_1CILi1EEES8_S8_EEENS6_IJNS7_ILi64EEENS7_ILi128EEESB_EEENS_6half_tEfNS_4arch4Sm90ELb0ELb1ELb1ELb0ELb1ELb1ELb0ELb0ELi2ELi1ELi2ELi1ELb0EEENS1_21CollectiveEpilogueBwdISC_SD_SF_Li256ELb0ELb0ELi1EEENS1_19SingleTileSchedulerILb0ELb0ELb0ELi128EEEEEEEEEvNT_6ParamsE,"",@"SHT_CUDA_INFO"
	.sectionflags	@""
	.align	4


	//----- nvinfo : EIATTR_CUDA_API_VERSION
	.align		4
        /*0000*/ 	.byte	0x04, 0x37
        /*0002*/ 	.short	(.L_450 - .L_449)
.L_449:
        /*0004*/ 	.word	0x00000082


	//----- nvinfo : EIATTR_KPARAM_INFO
	.align		4
.L_450:
        /*0008*/ 	.byte	0x04, 0x17
        /*000a*/ 	.short	(.L_452 - .L_451)
.L_451:
        /*000c*/ 	.word	0x00000000
        /*0010*/ 	.short	0x0000
        /*0012*/ 	.short	0x0000
        /*0014*/ 	.byte	0x00, 0xf0, 0x01, 0x24


	//----- nvinfo : EIATTR_SPARSE_MMA_MASK
	.align		4
.L_452:
        /*0018*/ 	.byte	0x03, 0x50
        /*001a*/ 	.short	0x0000


	//----- nvinfo : EIATTR_MAXREG_COUNT
	.align		4
        /*001c*/ 	.byte	0x03, 0x1b
        /*001e*/ 	.short	0x00a8


	//----- nvinfo : EIATTR_MERCURY_ISA_VERSION
	.align		4
        /*0020*/ 	.byte	0x03, 0x5f
        /*0022*/ 	.short	0x0101


	//----- nvinfo : EIATTR_VRC_CTA_INIT_COUNT
	.align		4
        /*0024*/ 	.byte	0x02, 0x4a
	.zero		1
	.zero		1


	//----- nvinfo : EIATTR_EXIT_INSTR_OFFSETS
	.align		4
        /*0028*/ 	.byte	0x04, 0x1c
        /*002a*/ 	.short	(.L_454 - .L_453)


	//   ....[0]....
.L_453:
        /*002c*/ 	.word	0x00000010


	//----- nvinfo : EIATTR_MAX_THREADS
	.align		4
.L_454:
        /*0030*/ 	.byte	0x04, 0x05
        /*0032*/ 	.short	(.L_456 - .L_455)
.L_455:
        /*0034*/ 	.word	0x00000180
        /*0038*/ 	.word	0x00000001
        /*003c*/ 	.word	0x00000001


	//----- nvinfo : EIATTR_CBANK_PARAM_SIZE
	.align		4
.L_456:
        /*0040*/ 	.byte	0x03, 0x19
        /*0042*/ 	.short	0x0900


	//----- nvinfo : EIATTR_PARAM_CBANK
	.align		4
        /*0044*/ 	.byte	0x04, 0x0a
        /*0046*/ 	.short	(.L_458 - .L_457)
	.align		4
.L_457:
        /*0048*/ 	.word	index@(.nv.constant0._ZN7cutlass13device_kernelIN5flash11enable_sm90INS1_16FlashAttnBwdSm90INS1_25CollectiveMainloopBwdSm90ILi2ELi2ELi2EN4cute5tupleIJNS5_1CILi1EEES8_S8_EEENS6_IJNS7_ILi64EEENS7_ILi128EEESB_EEENS_6half_tEfNS_4arch4Sm90ELb0ELb1ELb1ELb0ELb1ELb1ELb0ELb0ELi2ELi1ELi2ELi1ELb0EEENS1_21CollectiveEpilogueBwdISC_SD_SF_Li256ELb0ELb0ELi1EEENS1_19SingleTileSchedulerILb0ELb0ELb0ELi128EEEEEEEEEvNT_6ParamsE)
        /*004c*/ 	.short	0x0380
        /*004e*/ 	.short	0x0900


	//----- nvinfo : EIATTR_SW_WAR
	.align		4
.L_458:
        /*0050*/ 	.byte	0x04, 0x36
        /*0052*/ 	.short	(.L_460 - .L_459)
.L_459:
        /*0054*/ 	.word	0x00000008
.L_460:


//--------------------- .nv.info._ZN7cutlass13device_kernelIN5flash11enable_sm90INS1_16FlashAttnBwdSm90INS1_25CollectiveMainloopBwdSm90ILi2ELi2ELi2EN4cute5tupleIJNS5_1CILi1EEES8_S8_EEENS6_IJNS7_ILi64EEENS7_ILi128EEESB_EEENS_6half_tEfNS_4arch4Sm90ELb0ELb1ELb1ELb0ELb0ELb1ELb0ELb0ELi2ELi1ELi2ELi1ELb0EEENS1_24CollectiveEpilogueBwdGQAISC_fSF_Li256ELb0ELb0EEENS1_19SingleTileSchedulerILb0ELb0ELb0ELi128EEEEEEEEEvNT_6ParamsE --------------------------
	.section	.nv.info._ZN7cutlass13device_kernelIN5flash11enable_sm90INS1_16FlashAttnBwdSm90INS1_25CollectiveMainloopBwdSm90ILi2ELi2ELi2EN4cute5tupleIJNS5_1CILi1EEES8_S8_EEENS6_IJNS7_ILi64EEENS7_ILi128EEESB_EEENS_6half_tEfNS_4arch4Sm90ELb0ELb1ELb1ELb0ELb0ELb1ELb0ELb0ELi2ELi1ELi2ELi1ELb0EEENS1_24CollectiveEpilogueBwdGQAISC_fSF_Li256ELb0ELb0EEENS1_19SingleTileSchedulerILb0ELb0ELb0ELi128EEEEEEEEEvNT_6ParamsE,"",@"SHT_CUDA_INFO"
	.sectionflags	@""
	.align	4


	//----- nvinfo : EIATTR_CUDA_API_VERSION
	.align		4
        /*0000*/ 	.byte	0x04, 0x37
        /*0002*/ 	.short	(.L_462 - .L_461)
.L_461:
        /*0004*/ 	.word	0x00000082


	//----- nvinfo : EIATTR_KPARAM_INFO
	.align		4
.L_462:
        /*0008*/ 	.byte	0x04, 0x17
        /*000a*/ 	.short	(.L_464 - .L_463)
.L_463:
        /*000c*/ 	.word	0x00000000
        /*0010*/ 	.short	0x0000
        /*0012*/ 	.short	0x0000
        /*0014*/ 	.byte	0x00, 0xf0, 0x01, 0x1a


	//----- nvinfo : EIATTR_SPARSE_MMA_MASK
	.align		4
.L_464:
        /*0018*/ 	.byte	0x03, 0x50
        /*001a*/ 	.short	0x0000


	//----- nvinfo : EIATTR_MAXREG_COUNT
	.align		4
        /*001c*/ 	.byte	0x03, 0x1b
        /*001e*/ 	.short	0x00a8


	//----- nvinfo : EIATTR_MERCURY_ISA_VERSION
	.align		4
        /*0020*/ 	.byte	0x03, 0x5f
        /*0022*/ 	.short	0x0101


	//----- nvinfo : EIATTR_VRC_CTA_INIT_COUNT
	.align		4
        /*0024*/ 	.byte	0x02, 0x4a
	.zero		1
	.zero		1


	//----- nvinfo : EIATTR_EXIT_INSTR_OFFSETS
	.align		4
        /*0028*/ 	.byte	0x04, 0x1c
        /*002a*/ 	.short	(.L_466 - .L_465)


	//   ....[0]....
.L_465:
        /*002c*/ 	.word	0x00000010


	//----- nvinfo : EIATTR_MAX_THREADS
	.align		4
.L_466:
        /*0030*/ 	.byte	0x04, 0x05
        /*0032*/ 	.short	(.L_468 - .L_467)
.L_467:
        /*0034*/ 	.word	0x00000180
        /*0038*/ 	.word	0x00000001
        /*003c*/ 	.word	0x00000001


	//----- nvinfo : EIATTR_CBANK_PARAM_SIZE
	.align		4
.L_468:
        /*0040*/ 	.byte	0x03, 0x19
        /*0042*/ 	.short	0x0680


	//----- nvinfo : EIATTR_PARAM_CBANK
	.align		4
        /*0044*/ 	.byte	0x04, 0x0a
        /*0046*/ 	.short	(.L_470 - .L_469)
	.align		4
.L_469:
        /*0048*/ 	.word	index@(.nv.constant0._ZN7cutlass13device_kernelIN5flash11enable_sm90INS1_16FlashAttnBwdSm90INS1_25CollectiveMainloopBwdSm90ILi2ELi2ELi2EN4cute5tupleIJNS5_1CILi1EEES8_S8_EEENS6_IJNS7_ILi64EEENS7_ILi128EEESB_EEENS_6half_tEfNS_4arch4Sm90ELb0ELb1ELb1ELb0ELb0ELb1ELb0ELb0ELi2ELi1ELi2ELi1ELb0EEENS1_24CollectiveEpilogueBwdGQAISC_fSF_Li256ELb0ELb0EEENS1_19SingleTileSchedulerILb0ELb0ELb0ELi128EEEEEEEEEvNT_6ParamsE)
        /*004c*/ 	.short	0x0380
        /*004e*/ 	.short	0x0680


	//----- nvinfo : EIATTR_SW_WAR
	.align		4
.L_470:
        /*0050*/ 	.byte	0x04, 0x36
        /*0052*/ 	.short	(.L_472 - .L_471)
.L_471:
        /*0054*/ 	.word	0x00000008
.L_472:


//--------------------- .nv.info._ZN7cutlass13device_kernelIN5flash11enable_sm90INS1_16FlashAttnBwdSm90INS1_25CollectiveMainloopBwdSm90ILi2ELi2ELi2EN4cute5tupleIJNS5_1CILi1EEES8_S8_EEENS6_IJNS7_ILi64EEENS7_ILi128EEESB_EEENS_6half_tEfNS_4arch4Sm90ELb0ELb1ELb1ELb0ELb1ELb1ELb0ELb0ELi2ELi1ELi2ELi1ELb0EEENS1_24CollectiveEpilogueBwdGQAISC_fSF_Li256ELb0ELb1EEENS1_19SingleTileSchedulerILb0ELb0ELb0ELi128EEEEEEEEEvNT_6ParamsE --------------------------
	.section	.nv.info._ZN7cutlass13device_kernelIN5flash11enable_sm90INS1_16FlashAttnBwdSm90INS1_25CollectiveMainloopBwdSm90ILi2ELi2ELi2EN4cute5tupleIJNS5_1CILi1EEES8_S8_EEENS6_IJNS7_ILi64EEENS7_ILi128EEESB_EEENS_6half_tEfNS_4arch4Sm90ELb0ELb1ELb1ELb0ELb1ELb1ELb0ELb0ELi2ELi1ELi2ELi1ELb0EEENS1_24CollectiveEpilogueBwdGQAISC_fSF_Li256ELb0ELb1EEENS1_19SingleTileSchedulerILb0ELb0ELb0ELi128EEEEEEEEEvNT_6ParamsE,"",@"SHT_CUDA_INFO"
	.sectionflags	@""
	.align	4


	//----- nvinfo : EIATTR_CUDA_API_VERSION
	.align		4
        /*0000*/ 	.byte	0x04, 0x37
        /*0002*/ 	.short	(.L_474 - .L_473)
.L_473:
        /*0004*/ 	.word	0x00000082


	//----- nvinfo : EIATTR_KPARAM_INFO
	.align		4
.L_474:
        /*0008*/ 	.byte	0x04, 0x17
        /*000a*/ 	.short	(.L_476 - .L_475)
.L_475:
        /*000c*/ 	.word	0x00000000
        /*0010*/ 	.short	0x0000
        /*0012*/ 	.short	0x0000
        /*0014*/ 	.byte	0x00, 0xf0, 0x01, 0x1a


	//----- nvinfo : EIATTR_SPARSE_MMA_MASK
	.align		4
.L_476:
        /*0018*/ 	.byte	0x03, 0x50
        /*001a*/ 	.short	0x0000


	//----- nvinfo : EIATTR_MAXREG_COUNT
	.align		4
        /*001c*/ 	.byte	0x03, 0x1b
        /*001e*/ 	.short	0x00a8


	//----- nvinfo : EIATTR_MERCURY_ISA_VERSION
	.align		4
        /*0020*/ 	.byte	0x03, 0x5f
        /*0022*/ 	.short	0x0101


	//----- nvinfo : EIATTR_VRC_CTA_INIT_COUNT
	.align		4
        /*0024*/ 	.byte	0x02, 0x4a
	.zero		1
	.zero		1


	//----- nvinfo : EIATTR_EXIT_INSTR_OFFSETS
	.align		4
        /*0028*/ 	.byte	0x04, 0x1c
        /*002a*/ 	.short	(.L_478 - .L_477)


	//   ....[0]....
.L_477:
        /*002c*/ 	.word	0x00000010


	//----- nvinfo : EIATTR_MAX_THREADS
	.align		4
.L_478:
        /*0030*/ 	.byte	0x04, 0x05
        /*0032*/ 	.short	(.L_480 - .L_479)
.L_479:
        /*0034*/ 	.word	0x00000180
        /*0038*/ 	.word	0x00000001
        /*003c*/ 	.word	0x00000001


	//----- nvinfo : EIATTR_CBANK_PARAM_SIZE
	.align		4
.L_480:
        /*0040*/ 	.byte	0x03, 0x19
        /*0042*/ 	.short	0x0680


	//----- nvinfo : EIATTR_PARAM_CBANK
	.align		4
        /*0044*/ 	.byte	0x04, 0x0a
        /*0046*/ 	.short	(.L_482 - .L_481)
	.align		4
.L_481:
        /*0048*/ 	.word	index@(.nv.constant0._ZN7cutlass13device_kernelIN5flash11enable_sm90INS1_16FlashAttnBwdSm90INS1_25CollectiveMainloopBwdSm90ILi2ELi2ELi2EN4cute5tupleIJNS5_1CILi1EEES8_S8_EEENS6_IJNS7_ILi64EEENS7_ILi128EEESB_EEENS_6half_tEfNS_4arch4Sm90ELb0ELb1ELb1ELb0ELb1ELb1ELb0ELb0ELi2ELi1ELi2ELi1ELb0EEENS1_24CollectiveEpilogueBwdGQAISC_fSF_Li256ELb0ELb1EEENS1_19SingleTileSchedulerILb0ELb0ELb0ELi128EEEEEEEEEvNT_6ParamsE)
        /*004c*/ 	.short	0x0380
        /*004e*/ 	.short	0x0680


	//----- nvinfo : EIATTR_SW_WAR
	.align		4
.L_482:
        /*0050*/ 	.byte	0x04, 0x36
        /*0052*/ 	.short	(.L_484 - .L_483)
.L_483:
        /*0054*/ 	.word	0x00000008
.L_484:


//--------------------- .nv.info._ZN7cutlass13device_kernelIN5flash11enable_sm90INS1_16FlashAttnBwdSm90INS1_25CollectiveMainloopBwdSm90ILi2ELi2ELi2EN4cute5tupleIJNS5_1CILi1EEES8_S8_EEENS6_IJNS7_ILi64EEENS7_ILi128EEESB_EEENS_6half_tEfNS_4arch4Sm90ELb0ELb1ELb1ELb1ELb0ELb1ELb0ELb0ELi2ELi1ELi2ELi1ELb0EEENS1_21CollectiveEpilogueBwdISC_SD_SF_Li256ELb1ELb0ELi1EEENS1_19SingleTileSchedulerILb1ELb0ELb0ELi128EEEEEEEEEvNT_6ParamsE --------------------------
	.section	.nv.info._ZN7cutlass13device_kernelIN5flash11enable_sm90INS1_16FlashAttnBwdSm90INS1_25CollectiveMainloopBwdSm90ILi2ELi2ELi2EN4cute5tupleIJNS5_1CILi1EEES8_S8_EEENS6_IJNS7_ILi64EEENS7_ILi128EEESB_EEENS_6half_tEfNS_4arch4Sm90ELb0ELb1ELb1ELb1ELb0ELb1ELb0ELb0ELi2ELi1ELi2ELi1ELb0EEENS1_21CollectiveEpilogueBwdISC_SD_SF_Li256ELb1ELb0ELi1EEENS1_19SingleTileSchedulerILb1ELb0ELb0ELi128EEEEEEEEEvNT_6ParamsE,"",@"SHT_CUDA_INFO"
	.sectionflags	@""
	.align	4


	//----- nvinfo : EIATTR_CUDA_API_VERSION
	.align		4
        /*0000*/ 	.byte	0x04, 0x37
        /*0002*/ 	.short	(.L_486 - .L_485)
.L_485:
        /*0004*/ 	.word	0x00000082


	//----- nvinfo : EIATTR_KPARAM_INFO
	.align		4
.L_486:
        /*0008*/ 	.byte	0x04, 0x17
        /*000a*/ 	.short	(.L_488 - .L_487)
.L_487:
        /*000c*/ 	.word	0x00000000
        /*0010*/ 	.short	0x0000
        /*0012*/ 	.short	0x0000
        /*0014*/ 	.byte	0x00, 0xf0, 0x01, 0x1a


	//----- nvinfo : EIATTR_SPARSE_MMA_MASK
	.align		4
.L_488:
        /*0018*/ 	.byte	0x03, 0x50
        /*001a*/ 	.short	0x0000


	//----- nvinfo : EIATTR_MAXREG_COUNT
	.align		4
        /*001c*/ 	.byte	0x03, 0x1b
        /*001e*/ 	.short	0x00a8


	//----- nvinfo : EIATTR_MERCURY_ISA_VERSION
	.align		4
        /*0020*/ 	.byte	0x03, 0x5f
        /*0022*/ 	.short	0x0101


	//----- nvinfo : EIATTR_VRC_CTA_INIT_COUNT
	.align		4
        /*0024*/ 	.byte	0x02, 0x4a
	.zero		1
	.zero		1


	//----- nvinfo : EIATTR_EXIT_INSTR_OFFSETS
	.align		4
        /*0028*/ 	.byte	0x04, 0x1c
        /*002a*/ 	.short	(.L_490 - .L_489)


	//   ....[0]....
.L_489:
        /*002c*/ 	.word	0x00000010


	//----- nvinfo : EIATTR_MAX_THREADS
	.align		4
.L_490:
        /*0030*/ 	.byte	0x04, 0x05
        /*0032*/ 	.short	(.L_492 - .L_491)
.L_491:
        /*0034*/ 	.word	0x00000180
        /*0038*/ 	.word	0x00000001
        /*003c*/ 	.word	0x00000001


	//----- nvinfo : EIATTR_CBANK_PARAM_SIZE
	.align		4
.L_492:
        /*0040*/ 	.byte	0x03, 0x19
        /*0042*/ 	.short	0x0680


	//----- nvinfo : EIATTR_PARAM_CBANK
	.align		4
        /*0044*/ 	.byte	0x04, 0x0a
        /*0046*/ 	.short	(.L_494 - .L_493)
	.align		4
.L_493:
        /*0048*/ 	.word	index@(.nv.constant0._ZN7cutlass13device_kernelIN5flash11enable_sm90INS1_16FlashAttnBwdSm90INS1_25CollectiveMainloopBwdSm90ILi2ELi2ELi2EN4cute5tupleIJNS5_1CILi1EEES8_S8_EEENS6_IJNS7_ILi64EEENS7_ILi128EEESB_EEENS_6half_tEfNS_4arch4Sm90ELb0ELb1ELb1ELb1ELb0ELb1ELb0ELb0ELi2ELi1ELi2ELi1ELb0EEENS1_21CollectiveEpilogueBwdISC_SD_SF_Li256ELb1ELb0ELi1EEENS1_19SingleTileSchedulerILb1ELb0ELb0ELi128EEEEEEEEEvNT_6ParamsE)
        /*004c*/ 	.short	0x0380
        /*004e*/ 	.short	0x0680


	//----- nvinfo : EIATTR_SW_WAR
	.align		4
.L_494:
        /*0050*/ 	.byte	0x04, 0x36
        /*0052*/ 	.short	(.L_496 - .L_495)
.L_495:
        /*0054*/ 	.word	0x00000008
.L_496:


//--------------------- .nv.info._ZN7cutlass13device_kernelIN5flash11enable_sm90INS1_16FlashAttnBwdSm90INS1_25CollectiveMainloopBwdSm90ILi2ELi2ELi2EN4cute5tupleIJNS5_1CILi1EEES8_S8_EEENS6_IJNS7_ILi64EEENS7_ILi128EEESB_EEENS_6half_tEfNS_4arch4Sm90ELb0ELb1ELb1ELb1ELb1ELb1ELb0ELb0ELi2ELi1ELi2ELi1ELb0EEENS1_21CollectiveEpilogueBwdISC_SD_SF_Li256ELb1ELb0ELi1EEENS1_19SingleTileSchedulerILb1ELb0ELb0ELi128EEEEEEEEEvNT_6ParamsE --------------------------
	.section	.nv.info._ZN7cutlass13device_kernelIN5flash11enable_sm90INS1_16FlashAttnBwdSm90INS1_25CollectiveMainloopBwdSm90ILi2ELi2ELi2EN4cute5tupleIJNS5_1CILi1EEES8_S8_EEENS6_IJNS7_ILi64EEENS7_ILi128EEESB_EEENS_6half_tEfNS_4arch4Sm90ELb0ELb1ELb1ELb1ELb1ELb1ELb0ELb0ELi2ELi1ELi2ELi1ELb0EEENS1_21CollectiveEpilogueBwdISC_SD_SF_Li256ELb1ELb0ELi1EEENS1_19SingleTileSchedulerILb1ELb0ELb0ELi128EEEEEEEEEvNT_6ParamsE,"",@"SHT_CUDA_INFO"
	.sectionflags	@""
	.align	4


	//----- nvinfo : EIATTR_CUDA_API_VERSION
	.align		4
        /*0000*/ 	.byte	0x04, 0x37
        /*0002*/ 	.short	(.L_498 - .L_497)
.L_497:
        /*0004*/ 	.word	0x00000082


	//----- nvinfo : EIATTR_KPARAM_INFO
	.align		4
.L_498:
        /*0008*/ 	.byte	0x04, 0x17
        /*000a*/ 	.short	(.L_500 - .L_499)
.L_499:
        /*000c*/ 	.word	0x00000000
        /*0010*/ 	.short	0x0000
        /*0012*/ 	.short	0x0000
        /*0014*/ 	.byte	0x00, 0xf0, 0x01, 0x1a


	//----- nvinfo : EIATTR_SPARSE_MMA_MASK
	.align		4
.L_500:
        /*0018*/ 	.byte	0x03, 0x50
        /*001a*/ 	.short	0x0000


	//----- nvinfo : EIATTR_MAXREG_COUNT
	.align		4
        /*001c*/ 	.byte	0x03, 0x1b
        /*001e*/ 	.short	0x00a8


	//----- nvinfo : EIATTR_MERCURY_ISA_VERSION
	.align		4
        /*0020*/ 	.byte	0x03, 0x5f
        /*0022*/ 	.short	0x0101


	//----- nvinfo : EIATTR_VRC_CTA_INIT_COUNT
	.align		4
        /*0024*/ 	.byte	0x02, 0x4a
	.zero		1
	.zero		1


	//----- nvinfo : EIATTR_EXIT_INSTR_OFFSETS
	.align		4
        /*0028*/ 	.byte	0x04, 0x1c
        /*002a*/ 	.short	(.L_502 - .L_501)


	//   ....[0]....
.L_501:
        /*002c*/ 	.word	0x00000010


	//----- nvinfo : EIATTR_MAX_THREADS
	.align		4
.L_502:
        /*0030*/ 	.byte	0x04, 0x05
        /*0032*/ 	.short	(.L_504 - .L_503)
.L_503:
        /*0034*/ 	.word	0x00000180
        /*0038*/ 	.word	0x00000001
        /*003c*/ 	.word	0x00000001


	//----- nvinfo : EIATTR_CBANK_PARAM_SIZE
	.align		4
.L_504:
        /*0040*/ 	.byte	0x03, 0x19
        /*0042*/ 	.short	0x0680


	//----- nvinfo : EIATTR_PARAM_CBANK
	.align		4
        /*0044*/ 	.byte	0x04, 0x0a
        /*0046*/ 	.short	(.L_506 - .L_505)
	.align		4
.L_505:
        /*0048*/ 	.word	index@(.nv.constant0._ZN7cutlass13device_kernelIN5flash11enable_sm90INS1_16FlashAttnBwdSm90INS1_25CollectiveMainloopBwdSm90ILi2ELi2ELi2EN4cute5tupleIJNS5_1CILi1EEES8_S8_EEENS6_IJNS7_ILi64EEENS7_ILi128EEESB_EEENS_6half_tEfNS_4arch4Sm90ELb0ELb1ELb1ELb1ELb1ELb1ELb0ELb0ELi2ELi1ELi2ELi1ELb0EEENS1_21CollectiveEpilogueBwdISC_SD_SF_Li256ELb1ELb0ELi1EEENS1_19SingleTileSchedulerILb1ELb0ELb0ELi128EEEEEEEEEvNT_6ParamsE)
        /*004c*/ 	.short	0x0380
        /*004e*/ 	.short	0x0680


	//----- nvinfo : EIATTR_SW_WAR
	.align		4
.L_506:
        /*0050*/ 	.byte	0x04, 0x36
        /*0052*/ 	.short	(.L_508 - .L_507)
.L_507:
        /*0054*/ 	.word	0x00000008
.L_508:


//--------------------- .nv.info._ZN7cutlass13device_kernelIN5flash11enable_sm90INS1_16FlashAttnBwdSm90INS1_25CollectiveMainloopBwdSm90ILi2ELi2ELi2EN4cute5tupleIJNS5_1CILi1EEES8_S8_EEENS6_IJNS7_ILi64EEENS7_ILi128EEESB_EEENS_6half_tEfNS_4arch4Sm90ELb0ELb1ELb1ELb1ELb0ELb1ELb0ELb0ELi2ELi1ELi2ELi1ELb0EEENS1_24CollectiveEpilogueBwdGQAISC_fSF_Li256ELb1ELb0EEENS1_19SingleTileSchedulerILb1ELb0ELb0ELi128EEEEEEEEEvNT_6ParamsE --------------------------
	.section	.nv.info._ZN7cutlass13device_kernelIN5flash11enable_sm90INS1_16FlashAttnBwdSm90INS1_25CollectiveMainloopBwdSm90ILi2ELi2ELi2EN4cute5tupleIJNS5_1CILi1EEES8_S8_EEENS6_IJNS7_ILi64EEENS7_ILi128EEESB_EEENS_6half_tEfNS_4arch4Sm90ELb0ELb1ELb1ELb1ELb0ELb1ELb0ELb0ELi2ELi1ELi2ELi1ELb0EEENS1_24CollectiveEpilogueBwdGQAISC_fSF_Li256ELb1ELb0EEENS1_19SingleTileSchedulerILb1ELb0ELb0ELi128EEEEEEEEEvNT_6ParamsE,"",@"SHT_CUDA_INFO"
	.sectionflags	@""
	.align	4


	//----- nvinfo : EIATTR_CUDA_API_VERSION
	.align		4
        /*0000*/ 	.byte	0x04, 0x37
        /*0002*/ 	.short	(.L_510 - .L_509)
.L_509:
        /*0004*/ 	.word	0x00000082


	//----- nvinfo : EIATTR_KPARAM_INFO
	.align		4
.L_510:
        /*0008*/ 	.byte	0x04, 0x17
        /*000a*/ 	.short	(.L_512 - .L_511)
.L_511:
        /*000c*/ 	.word	0x00000000
        /*0010*/ 	.short	0x0000
        /*0012*/ 	.short	0x0000
        /*0014*/ 	.byte	0x00, 0xf0, 0x01, 0x1a


	//----- nvinfo : EIATTR_SPARSE_MMA_MASK
	.align		4
.L_512:
        /*0018*/ 	.byte	0x03, 0x50
        /*001a*/ 	.short	0x0000


	//----- nvinfo : EIATTR_MAXREG_COUNT
	.align		4
        /*001c*/ 	.byte	0x03, 0x1b
        /*001e*/ 	.short	0x00a8


	//----- nvinfo : EIATTR_MERCURY_ISA_VERSION
	.align		4
        /*0020*/ 	.byte	0x03, 0x5f
        /*0022*/ 	.short	0x0101


	//----- nvinfo : EIATTR_VRC_CTA_INIT_COUNT
	.align		4
        /*0024*/ 	.byte	0x02, 0x4a
	.zero		1
	.zero		1


	//----- nvinfo : EIATTR_EXIT_INSTR_OFFSETS
	.align		4
        /*0028*/ 	.byte	0x04, 0x1c
        /*002a*/ 	.short	(.L_514 - .L_513)


	//   ....[0]....
.L_513:
        /*002c*/ 	.word	0x00000010


	//----- nvinfo : EIATTR_MAX_THREADS
	.align		4
.L_514:
        /*0030*/ 	.byte	0x04, 0x05
        /*0032*/ 	.short	(.L_516 - .L_515)
.L_515:
        /*0034*/ 	.word	0x00000180
        /*0038*/ 	.word	0x00000001
        /*003c*/ 	.word	0x00000001


	//----- nvinfo : EIATTR_CBANK_PARAM_SIZE
	.align		4
.L_516:
        /*0040*/ 	.byte	0x03, 0x19
        /*0042*/ 	.short	0x0680


	//----- nvinfo : EIATTR_PARAM_CBANK
	.align		4
        /*0044*/ 	.byte	0x04, 0x0a
        /*0046*/ 	.short	(.L_518 - .L_517)
	.align		4
.L_517:
        /*0048*/ 	.word	index@(.nv.constant0._ZN7cutlass13device_kernelIN5flash11enable_sm90INS1_16FlashAttnBwdSm90INS1_25CollectiveMainloopBwdSm90ILi2ELi2ELi2EN4cute5tupleIJNS5_1CILi1EEES8_S8_EEENS6_IJNS7_ILi64EEENS7_ILi128EEESB_EEENS_6half_tEfNS_4arch4Sm90ELb0ELb1ELb1ELb1ELb0ELb1ELb0ELb0ELi2ELi1ELi2ELi1ELb0EEENS1_24CollectiveEpilogueBwdGQAISC_fSF_Li256ELb1ELb0EEENS1_19SingleTileSchedulerILb1ELb0ELb0ELi128EEEEEEEEEvNT_6ParamsE)
        /*004c*/ 	.short	0x0380
        /*004e*/ 	.short	0x0680


	//----- nvinfo : EIATTR_SW_WAR
	.align		4
.L_518:
        /*0050*/ 	.byte	0x04, 0x36
        /*0052*/ 	.short	(.L_520 - .L_519)
.L_519:
        /*0054*/ 	.word	0x00000008
.L_520:


//--------------------- .nv.info._ZN7cutlass13device_kernelIN5flash11enable_sm90INS1_16FlashAttnBwdSm90INS1_25CollectiveMainloopBwdSm90ILi2ELi2ELi2EN4cute5tupleIJNS5_1CILi1EEES8_S8_EEENS6_IJNS7_ILi64EEENS7_ILi128EEESB_EEENS_6half_tEfNS_4arch4Sm90ELb0ELb1ELb1ELb1ELb1ELb1ELb0ELb0ELi2ELi1ELi2ELi1ELb0EEENS1_24CollectiveEpilogueBwdGQAISC_fSF_Li256ELb1ELb1EEENS1_19SingleTileSchedulerILb1ELb0ELb0ELi128EEEEEEEEEvNT_6ParamsE --------------------------
	.section	.nv.info._ZN7cutlass13device_kernelIN5flash11enable_sm90INS1_16FlashAttnBwdSm90INS1_25CollectiveMainloopBwdSm90ILi2ELi2ELi2EN4cute5tupleIJNS5_1CILi1EEES8_S8_EEENS6_IJNS7_ILi64EEENS7_ILi128EEESB_EEENS_6half_tEfNS_4arch4Sm90ELb0ELb1ELb1ELb1ELb1ELb1ELb0ELb0ELi2ELi1ELi2ELi1ELb0EEENS1_24CollectiveEpilogueBwdGQAISC_fSF_Li256ELb1ELb1EEENS1_19SingleTileSchedulerILb1ELb0ELb0ELi128EEEEEEEEEvNT_6ParamsE,"",@"SHT_CUDA_INFO"
	.sectionflags	@""
	.align	4


	//----- nvinfo : EIATTR_CUDA_API_VERSION
	.align		4
        /*0000*/ 	.byte	0x04, 0x37
        /*0002*/ 	.short	(.L_522 - .L_521)
.L_521:
        /*0004*/ 	.word	0x00000082


	//----- nvinfo : EIATTR_KPARAM_INFO
	.align		4
.L_522:
        /*0008*/ 	.byte	0x04, 0x17
        /*000a*/ 	.short	(.L_524 - .L_523)
.L_523:
        /*000c*/ 	.word	0x00000000
        /*0010*/ 	.short	0x0000
        /*0012*/ 	.short	0x0000
        /*0014*/ 	.byte	0x00, 0xf0, 0x01, 0x1a


	//----- nvinfo : EIATTR_SPARSE_MMA_MASK
	.align		4
.L_524:
        /*0018*/ 	.byte	0x03, 0x50
        /*001a*/ 	.short	0x0000


	//----- nvinfo : EIATTR_MAXREG_COUNT
	.align		4
        /*001c*/ 	.byte	0x03, 0x1b
        /*001e*/ 	.short	0x00a8


	//----- nvinfo : EIATTR_MERCURY_ISA_VERSION
	.align		4
        /*0020*/ 	.byte	0x03, 0x5f
        /*0022*/ 	.short	0x0101


	//----- nvinfo : EIATTR_VRC_CTA_INIT_COUNT
	.align		4
        /*0024*/ 	.byte	0x02, 0x4a
	.zero		1
	.zero		1


	//----- nvinfo : EIATTR_EXIT_INSTR_OFFSETS
	.align		4
        /*0028*/ 	.byte	0x04, 0x1c
        /*002a*/ 	.short	(.L_526 - .L_525)


	//   ....[0]....
.L_525:
        /*002c*/ 	.word	0x00000010


	//----- nvinfo : EIATTR_MAX_THREADS
	.align		4
.L_526:
        /*0030*/ 	.byte	0x04, 0x05
        /*0032*/ 	.short	(.L_528 - .L_527)
.L_527:
        /*0034*/ 	.word	0x00000180
        /*0038*/ 	.word	0x00000001
        /*003c*/ 	.word	0x00000001


	//----- nvinfo : EIATTR_CBANK_PARAM_SIZE
	.align		4
.L_528:
        /*0040*/ 	.byte	0x03, 0x19
        /*0042*/ 	.short	0x0680


	//----- nvinfo : EIATTR_PARAM_CBANK
	.align		4
        /*0044*/ 	.byte	0x04, 0x0a
        /*0046*/ 	.short	(.L_530 - .L_529)
	.align		4
.L_529:
        /*0048*/ 	.word	index@(.nv.constant0._ZN7cutlass13device_kernelIN5flash11enable_sm90INS1_16FlashAttnBwdSm90INS1_25CollectiveMainloopBwdSm90ILi2ELi2ELi2EN4cute5tupleIJNS5_1CILi1EEES8_S8_EEENS6_IJNS7_ILi64EEENS7_ILi128EEESB_EEENS_6half_tEfNS_4arch4Sm90ELb0ELb1ELb1ELb1ELb1ELb1ELb0ELb0ELi2ELi1ELi2ELi1ELb0EEENS1_24CollectiveEpilogueBwdGQAISC_fSF_Li256ELb1ELb1EEENS1_19SingleTileSchedulerILb1ELb0ELb0ELi128EEEEEEEEEvNT_6ParamsE)
        /*004c*/ 	.short	0x0380
        /*004e*/ 	.short	0x0680


	//----- nvinfo : EIATTR_SW_WAR
	.align		4
.L_530:
        /*0050*/ 	.byte	0x04, 0x36
        /*0052*/ 	.short	(.L_532 - .L_531)
.L_531:
        /*0054*/ 	.word	0x00000008
.L_532:


//--------------------- .nv.info._ZN7cutlass13device_kernelIN5flash11enable_sm90INS1_16FlashAttnBwdSm90INS1_25CollectiveMainloopBwdSm90ILi2ELi2ELi2EN4cute5tupleIJNS5_1CILi1EEES8_S8_EEENS6_IJNS7_ILi64EEENS7_ILi128EEESB_EEENS_6half_tEfNS_4arch4Sm90ELb1ELb0ELb1ELb0ELb0ELb1ELb0ELb0ELi2ELi1ELi2ELi1ELb0EEENS1_21CollectiveEpilogueBwdISC_SD_SF_Li256ELb0ELb0ELi1EEENS1_25SingleTileBwdLPTSchedulerILb0ELi128ELb0EEEEEEEEEvNT_6ParamsE --------------------------
	.section	.nv.info._ZN7cutlass13device_kernelIN5flash11enable_sm90INS1_16FlashAttnBwdSm90INS1_25CollectiveMainloopBwdSm90ILi2ELi2ELi2EN4cute5tupleIJNS5_1CILi1EEES8_S8_EEENS6_IJNS7_ILi64EEENS7_ILi128EEESB_EEENS_6half_tEfNS_4arch4Sm90ELb1ELb0ELb1ELb0ELb0ELb1ELb0ELb0ELi2ELi1ELi2ELi1ELb0EEENS1_21CollectiveEpilogueBwdISC_SD_SF_Li256ELb0ELb0ELi1EEENS1_25SingleTileBwdLPTSchedulerILb0ELi128ELb0EEEEEEEEEvNT_6ParamsE,"",@"SHT_CUDA_INFO"
	.sectionflags	@""
	.align	4


	//----- nvinfo : EIATTR_CUDA_API_VERSION
	.align		4
        /*0000*/ 	.byte	0x04, 0x37
        /*0002*/ 	.short	(.L_534 - .L_533)
.L_533:
        /*0004*/ 	.word	0x00000082


	//----- nvinfo : EIATTR_KPARAM_INFO
	.align		4
.L_534:
        /*0008*/ 	.byte	0x04, 0x17
        /*000a*/ 	.short	(.L_536 - .L_535)
.L_535:
        /*000c*/ 	.word	0x00000000
        /*0010*/ 	.short	0x0000
        /*0012*/ 	.short	0x0000
        /*0014*/ 	.byte	0x00, 0xf0, 0x01, 0x24


	//----- nvinfo : EIATTR_SPARSE_MMA_MASK
	.align		4
.L_536:
        /*0018*/ 	.byte	0x03, 0x50
        /*001a*/ 	.short	0x0000


	//----- nvinfo : EIATTR_MAXREG_COUNT
	.align		4
        /*001c*/ 	.byte	0x03, 0x1b
        /*001e*/ 	.short	0x00a8


	//----- nvinfo : EIATTR_MERCURY_ISA_VERSION
	.align		4
        /*0020*/ 	.byte	0x03, 0x5f
        /*0022*/ 	.short	0x0101


	//----- nvinfo : EIATTR_VRC_CTA_INIT_COUNT
	.align		4
        /*0024*/ 	.byte	0x02, 0x4a
	.zero		1
	.zero		1


	//----- nvinfo : EIATTR_EXIT_INSTR_OFFSETS
	.align		4
        /*0028*/ 	.byte	0x04, 0x1c
        /*002a*/ 	.short	(.L_538 - .L_537)


	//   ....[0]....
.L_537:
        /*002c*/ 	.word	0x00000010


	//----- nvinfo : EIATTR_MAX_THREADS
	.align		4
.L_538:
        /*0030*/ 	.byte	0x04, 0x05
        /*0032*/ 	.short	(.L_540 - .L_539)
.L_539:
        /*0034*/ 	.word	0x00000180
        /*0038*/ 	.word	0x00000001
        /*003c*/ 	.word	0x00000001


	//----- nvinfo : EIATTR_CBANK_PARAM_SIZE
	.align		4
.L_540:
        /*0040*/ 	.byte	0x03, 0x19
        /*0042*/ 	.short	0x0900


	//----- nvinfo : EIATTR_PARAM_CBANK
	.align		4
        /*0044*/ 	.byte	0x04, 0x0a
        /*0046*/ 	.short	(.L_542 - .L_541)
	.align		4
.L_541:
        /*0048*/ 	.word	index@(.nv.constant0._ZN7cutlass13device_kernelIN5flash11enable_sm90INS1_16FlashAttnBwdSm90INS1_25CollectiveMainloopBwdSm90ILi2ELi2ELi2EN4cute5tupleIJNS5_1CILi1EEES8_S8_EEENS6_IJNS7_ILi64EEENS7_ILi128EEESB_EEENS_6half_tEfNS_4arch4Sm90ELb1ELb0ELb1ELb0ELb0ELb1ELb0ELb0ELi2ELi1ELi2ELi1ELb0EEENS1_21CollectiveEpilogueBwdISC_SD_SF_Li256ELb0ELb0ELi1EEENS1_25SingleTileBwdLPTSchedulerILb0ELi128ELb0EEEEEEEEEvNT_6ParamsE)
        /*004c*/ 	.short	0x0380
        /*004e*/ 	.short	0x0900


	//----- nvinfo : EIATTR_SW_WAR
	.align		4
.L_542:
        /*0050*/ 	.byte	0x04, 0x36
        /*0052*/ 	.short	(.L_544 - .L_543)
.L_543:
        /*0054*/ 	.word	0x00000008
.L_544:


//--------------------- .nv.info._ZN7cutlass13device_kernelIN5flash11enable_sm90INS1_16FlashAttnBwdSm90INS1_25CollectiveMainloopBwdSm90ILi2ELi2ELi2EN4cute5tupleIJNS5_1CILi1EEES8_S8_EEENS6_IJNS7_ILi64EEENS7_ILi128EEESB_EEENS_6half_tEfNS_4arch4Sm90ELb1ELb0ELb1ELb0ELb1ELb1ELb0ELb0ELi2ELi1ELi2ELi1ELb0EEENS1_21CollectiveEpilogueBwdISC_SD_SF_Li256ELb0ELb0ELi1EEENS1_25SingleTileBwdLPTSchedulerILb0ELi128ELb1EEEEEEEEEvNT_6ParamsE --------------------------
	.section	.nv.info._ZN7cutlass13device_kernelIN5flash11enable_sm90INS1_16FlashAttnBwdSm90INS1_25CollectiveMainloopBwdSm90ILi2ELi2ELi2EN4cute5tupleIJNS5_1CILi1EEES8_S8_EEENS6_IJNS7_ILi64EEENS7_ILi128EEESB_EEENS_6half_tEfNS_4arch4Sm90ELb1ELb0ELb1ELb0ELb1ELb1ELb0ELb0ELi2ELi1ELi2ELi1ELb0EEENS1_21CollectiveEpilogueBwdISC_SD_SF_Li256ELb0ELb0ELi1EEENS1_25SingleTileBwdLPTSchedulerILb0ELi128ELb1EEEEEEEEEvNT_6ParamsE,"",@"SHT_CUDA_INFO"
	.sectionflags	@""
	.align	4


	//----- nvinfo : EIATTR_CUDA_API_VERSION
	.align		4
        /*0000*/ 	.byte	0x04, 0x37
        /*0002*/ 	.short	(.L_546 - .L_545)
.L_545:
        /*0004*/ 	.word	0x00000082


	//----- nvinfo : EIATTR_KPARAM_INFO
	.align		4
.L_546:
        /*0008*/ 	.byte	0x04, 0x17
        /*000a*/ 	.short	(.L_548 - .L_547)
.L_547:
        /*000c*/ 	.word	0x00000000
        /*0010*/ 	.short	0x0000
        /*0012*/ 	.short	0x0000
        /*0014*/ 	.byte	0x00, 0xf0, 0x01, 0x24


	//----- nvinfo : EIATTR_SPARSE_MMA_MASK
	.align		4
.L_548:
        /*0018*/ 	.byte	0x03, 0x50
        /*001a*/ 	.short	0x0000


	//----- nvinfo : EIATTR_MAXREG_COUNT
	.align		4
        /*001c*/ 	.byte	0x03, 0x1b
        /*001e*/ 	.short	0x00a8


	//----- nvinfo : EIATTR_MERCURY_ISA_VERSION
	.align		4
        /*0020*/ 	.byte	0x03, 0x5f
        /*0022*/ 	.short	0x0101


	//----- nvinfo : EIATTR_VRC_CTA_INIT_COUNT
	.align		4
        /*0024*/ 	.byte	0x02, 0x4a
	.zero		1
	.zero		1


	//----- nvinfo : EIATTR_EXIT_INSTR_OFFSETS
	.align		4
        /*0028*/ 	.byte	0x04, 0x1c
        /*002a*/ 	.short	(.L_550 - .L_549)


	//   ....[0]....
.L_549:
        /*002c*/ 	.word	0x00000010


	//----- nvinfo : EIATTR_MAX_THREADS
	.align		4
.L_550:
        /*0030*/ 	.byte	0x04, 0x05
        /*0032*/ 	.short	(.L_552 - .L_551)
.L_551:
        /*0034*/ 	.word	0x00000180
        /*0038*/ 	.word	0x00000001
        /*003c*/ 	.word	0x00000001


	//----- nvinfo : EIATTR_CBANK_PARAM_SIZE
	.align		4
.L_552:
        /*0040*/ 	.byte	0x03, 0x19
        /*0042*/ 	.short	0x0900


	//----- nvinfo : EIATTR_PARAM_CBANK
	.align		4
        /*0044*/ 	.byte	0x04, 0x0a
        /*0046*/ 	.short	(.L_554 - .L_553)
	.align		4
.L_553:
        /*0048*/ 	.word	index@(.nv.constant0._ZN7cutlass13device_kernelIN5flash11enable_sm90INS1_16FlashAttnBwdSm90INS1_25CollectiveMainloopBwdSm90ILi2ELi2ELi2EN4cute5tupleIJNS5_1CILi1EEES8_S8_EEENS6_IJNS7_ILi64EEENS7_ILi128EEESB_EEENS_6half_tEfNS_4arch4Sm90ELb1ELb0ELb1ELb0ELb1ELb1ELb0ELb0ELi2ELi1ELi2ELi1ELb0EEENS1_21CollectiveEpilogueBwdISC_SD_SF_Li256ELb0ELb0ELi1EEENS1_25SingleTileBwdLPTSchedulerILb0ELi128ELb1EEEEEEEEEvNT_6ParamsE)
        /*004c*/ 	.short	0x0380
        /*004e*/ 	.short	0x0900


	//----- nvinfo : EIATTR_SW_WAR
	.align		4
.L_554:
        /*0050*/ 	.byte	0x04, 0x36
        /*0052*/ 	.short	(.L_556 - .L_555)
.L_555:
        /*0054*/ 	.word	0x00000008
.L_556:


//--------------------- .nv.info._ZN7cutlass13device_kernelIN5flash11enable_sm90INS1_16FlashAttnBwdSm90INS1_25CollectiveMainloopBwdSm90ILi2ELi2ELi2EN4cute5tupleIJNS5_1CILi1EEES8_S8_EEENS6_IJNS7_ILi64EEENS7_ILi128EEESB_EEENS_6half_tEfNS_4arch4Sm90ELb1ELb0ELb1ELb0ELb0ELb1ELb0ELb0ELi2ELi1ELi2ELi1ELb0EEENS1_24CollectiveEpilogueBwdGQAISC_fSF_Li256ELb0ELb0EEENS1_25SingleTileBwdLPTSchedulerILb0ELi128ELb0EEEEEEEEEvNT_6ParamsE --------------------------
	.section	.nv.info._ZN7cutlass13device_kernelIN5flash11enable_sm90INS1_16FlashAttnBwdSm90INS1_25CollectiveMainloopBwdSm90ILi2ELi2ELi2EN4cute5tupleIJNS5_1CILi1EEES8_S8_EEENS6_IJNS7_ILi64EEENS7_ILi128EEESB_EEENS_6half_tEfNS_4arch4Sm90ELb1ELb0ELb1ELb0ELb0ELb1ELb0ELb0ELi2ELi1ELi2ELi1ELb0EEENS1_24CollectiveEpilogueBwdGQAISC_fSF_Li256ELb0ELb0EEENS1_25SingleTileBwdLPTSchedulerILb0ELi128ELb0EEEEEEEEEvNT_6ParamsE,"",@"SHT_CUDA_INFO"
	.sectionflags	@""
	.align	4


	//----- nvinfo : EIATTR_CUDA_API_VERSION
	.align		4
        /*0000*/ 	.byte	0x04, 0x37
        /*0002*/ 	.short	(.L_558 - .L_557)
.L_557:
        /*0004*/ 	.word	0x00000082


	//----- nvinfo : EIATTR_KPARAM_INFO
	.align		4
.L_558:
        /*0008*/ 	.byte	0x04, 0x17
        /*000a*/ 	.short	(.L_560 - .L_559)
.L_559:
        /*000c*/ 	.word	0x00000000
        /*0010*/ 	.short	0x0000
        /*0012*/ 	.short	0x0000
        /*0014*/ 	.byte	0x00, 0xf0, 0x01, 0x1c


	//----- nvinfo : EIATTR_SPARSE_MMA_MASK
	.align		4
.L_560:
        /*0018*/ 	.byte	0x03, 0x50
        /*001a*/ 	.short	0x0000


	//----- nvinfo : EIATTR_MAXREG_COUNT
	.align		4
        /*001c*/ 	.byte	0x03, 0x1b
        /*001e*/ 	.short	0x00a8


	//----- nvinfo : EIATTR_MERCURY_ISA_VERSION
	.align		4
        /*0020*/ 	.byte	0x03, 0x5f
        /*0022*/ 	.short	0x0101


	//----- nvinfo : EIATTR_VRC_CTA_INIT_COUNT
	.align		4
        /*0024*/ 	.byte	0x02, 0x4a
	.zero		1
	.zero		1


	//----- nvinfo : EIATTR_EXIT_INSTR_OFFSETS
	.align		4
        /*0028*/ 	.byte	0x04, 0x1c
        /*002a*/ 	.short	(.L_562 - .L_561)


	//   ....[0]....
.L_561:
        /*002c*/ 	.word	0x00000010


	//----- nvinfo : EIATTR_MAX_THREADS
	.align		4
.L_562:
        /*0030*/ 	.byte	0x04, 0x05
        /*0032*/ 	.short	(.L_564 - .L_563)
.L_563:
        /*0034*/ 	.word	0x00000180
        /*0038*/ 	.word	0x00000001
        /*003c*/ 	.word	0x00000001


	//----- nvinfo : EIATTR_CBANK_PARAM_SIZE
	.align		4
.L_564:
        /*0040*/ 	.byte	0x03, 0x19
        /*0042*/ 	.short	0x0700


	//----- nvinfo : EIATTR_PARAM_CBANK
	.align		4
        /*0044*/ 	.byte	0x04, 0x0a
        /*0046*/ 	.short	(.L_566 - .L_565)
	.align		4
.L_565:
        /*0048*/ 	.word	index@(.nv.constant0._ZN7cutlass13device_kernelIN5flash11enable_sm90INS1_16FlashAttnBwdSm90INS1_25CollectiveMainloopBwdSm90ILi2ELi2ELi2EN4cute5tupleIJNS5_1CILi1EEES8_S8_EEENS6_IJNS7_ILi64EEENS7_ILi128EEESB_EEENS_6half_tEfNS_4arch4Sm90ELb1ELb0ELb1ELb0ELb0ELb1ELb0ELb0ELi2ELi1ELi2ELi1ELb0EEENS1_24CollectiveEpilogueBwdGQAISC_fSF_Li256ELb0ELb0EEENS1_25SingleTileBwdLPTSchedulerILb0ELi128ELb0EEEEEEEEEvNT_6ParamsE)
        /*004c*/ 	.short	0x0380
        /*004e*/ 	.short	0x0700


	//----- nvinfo : EIATTR_SW_WAR
	.align		4
.L_566:
        /*0050*/ 	.byte	0x04, 0x36
        /*0052*/ 	.short	(.L_568 - .L_567)
.L_567:
        /*0054*/ 	.word	0x00000008
.L_568:


//--------------------- .nv.info._ZN7cutlass13device_kernelIN5flash11enable_sm90INS1_16FlashAttnBwdSm90INS1_25CollectiveMainloopBwdSm90ILi2ELi2ELi2EN4cute5tupleIJNS5_1CILi1EEES8_S8_EEENS6_IJNS7_ILi64EEENS7_ILi128EEESB_EEENS_6half_tEfNS_4arch4Sm90ELb1ELb0ELb1ELb0ELb1ELb1ELb0ELb0ELi2ELi1ELi2ELi1ELb0EEENS1_24CollectiveEpilogueBwdGQAISC_fSF_Li256ELb0ELb1EEENS1_25SingleTileBwdLPTSchedulerILb0ELi128ELb1EEEEEEEEEvNT_6ParamsE --------------------------
	.section	.nv.info._ZN7cutlass13device_kernelIN5flash11enable_sm90INS1_16FlashAttnBwdSm90INS1_25CollectiveMainloopBwdSm90ILi2ELi2ELi2EN4cute5tupleIJNS5_1CILi1EEES8_S8_EEENS6_IJNS7_ILi64EEENS7_ILi128EEESB_EEENS_6half_tEfNS_4arch4Sm90ELb1ELb0ELb1ELb0ELb1ELb1ELb0ELb0ELi2ELi1ELi2ELi1ELb0EEENS1_24CollectiveEpilogueBwdGQAISC_fSF_Li256ELb0ELb1EEENS1_25SingleTileBwdLPTSchedulerILb0ELi128ELb1EEEEEEEEEvNT_6ParamsE,"",@"SHT_CUDA_INFO"
	.sectionflags	@""
	.align	4


	//----- nvinfo : EIATTR_CUDA_API_VERSION
	.align		4
        /*0000*/ 	.byte	0x04, 0x37
        /*0002*/ 	.short	(.L_570 - .L_569)
.L_569:
        /*0004*/ 	.word	0x00000082


	//----- nvinfo : EIATTR_KPARAM_INFO
	.align		4
.L_570:
        /*0008*/ 	.byte	0x04, 0x17
        /*000a*/ 	.short	(.L_572 - .L_571)
.L_571:
        /*000c*/ 	.word	0x00000000
        /*0010*/ 	.short	0x0000
        /*0012*/ 	.short	0x0000
        /*0014*/ 	.byte	0x00, 0xf0, 0x01, 0x1c


	//----- nvinfo : EIATTR_SPARSE_MMA_MASK
	.align		4
.L_572:
        /*0018*/ 	.byte	0x03, 0x50
        /*001a*/ 	.short	0x0000


	//----- nvinfo : EIATTR_MAXREG_COUNT
	.align		4
        /*001c*/ 	.byte	0x03, 0x1b
        /*001e*/ 	.short	0x00a8


	//----- nvinfo : EIATTR_MERCURY_ISA_VERSION
	.align		4
        /*0020*/ 	.byte	0x03, 0x5f
        /*0022*/ 	.short	0x0101


	//----- nvinfo : EIATTR_VRC_CTA_INIT_COUNT
	.align		4
        /*0024*/ 	.byte	0x02, 0x4a
	.zero		1
	.zero		1


	//----- nvinfo : EIATTR_EXIT_INSTR_OFFSETS
	.align		4
        /*0028*/ 	.byte	0x04, 0x1c
        /*002a*/ 	.short	(.L_574 - .L_573)


	//   ....[0]....
.L_573:
        /*002c*/ 	.word	0x00000010


	//----- nvinfo : EIATTR_MAX_THREADS
	.align		4
.L_574:
        /*0030*/ 	.byte	0x04, 0x05
        /*0032*/ 	.short	(.L_576 - .L_575)
.L_575:
        /*0034*/ 	.word	0x00000180
        /*0038*/ 	.word	0x00000001
        /*003c*/ 	.word	0x00000001


	//----- nvinfo : EIATTR_CBANK_PARAM_SIZE
	.align		4
.L_576:
        /*0040*/ 	.byte	0x03, 0x19
        /*0042*/ 	.short	0x0700


	//----- nvinfo : EIATTR_PARAM_CBANK
	.align		4
        /*0044*/ 	.byte	0x04, 0x0a
        /*0046*/ 	.short	(.L_578 - .L_577)
	.align		4
.L_577:
        /*0048*/ 	.word	index@(.nv.constant0._ZN7cutlass13device_kernelIN5flash11enable_sm90INS1_16FlashAttnBwdSm90INS1_25CollectiveMainloopBwdSm90ILi2ELi2ELi2EN4cute5tupleIJNS5_1CILi1EEES8_S8_EEENS6_IJNS7_ILi64EEENS7_ILi128EEESB_EEENS_6half_tEfNS_4arch4Sm90ELb1ELb0ELb1ELb0ELb1ELb1ELb0ELb0ELi2ELi1ELi2ELi1ELb0EEENS1_24CollectiveEpilogueBwdGQAISC_fSF_Li256ELb0ELb1EEENS1_25SingleTileBwdLPTSchedulerILb0ELi128ELb1EEEEEEEEEvNT_6ParamsE)
        /*004c*/ 	.short	0x0380
        /*004e*/ 	.short	0x0700


	//----- nvinfo : EIATTR_SW_WAR
	.align		4
.L_578:
        /*0050*/ 	.byte	0x04, 0x36
        /*0052*/ 	.short	(.L_580 - .L_579)
.L_579:
        /*0054*/ 	.word	0x00000008
.L_580:


//--------------------- .nv.info._ZN7cutlass13device_kernelIN5flash11enable_sm90INS1_16FlashAttnBwdSm90INS1_25CollectiveMainloopBwdSm90ILi2ELi2ELi2EN4cute5tupleIJNS5_1CILi1EEES8_S8_EEENS6_IJNS7_ILi64EEENS7_ILi128EEESB_EEENS_6half_tEfNS_4arch4Sm90ELb1ELb0ELb1ELb1ELb0ELb1ELb0ELb0ELi2ELi1ELi2ELi1ELb0EEENS1_21CollectiveEpilogueBwdISC_SD_SF_Li256ELb1ELb0ELi1EEENS1_25SingleTileBwdLPTSchedulerILb1ELi128ELb0EEEEEEEEEvNT_6ParamsE --------------------------
	.section	.nv.info._ZN7cutlass13device_kernelIN5flash11enable_sm90INS1_16FlashAttnBwdSm90INS1_25CollectiveMainloopBwdSm90ILi2ELi2ELi2EN4cute5tupleIJNS5_1CILi1EEES8_S8_EEENS6_IJNS7_ILi64EEENS7_ILi128EEESB_EEENS_6half_tEfNS_4arch4Sm90ELb1ELb0ELb1ELb1ELb0ELb1ELb0ELb0ELi2ELi1ELi2ELi1ELb0EEENS1_21CollectiveEpilogueBwdISC_SD_SF_Li256ELb1ELb0ELi1EEENS1_25SingleTileBwdLPTSchedulerILb1ELi128ELb0EEEEEEEEEvNT_6ParamsE,"",@"SHT_CUDA_INFO"
	.sectionflags	@""
	.align	4


	//----- nvinfo : EIATTR_CUDA_API_VERSION
	.align		4
        /*0000*/ 	.byte	0x04, 0x37
        /*0002*/ 	.short	(.L_582 - .L_581)
.L_581:
        /*0004*/ 	.word	0x00000082


	//----- nvinfo : EIATTR_KPARAM_INFO
	.align		4
.L_582:
        /*0008*/ 	.byte	0x04, 0x17
        /*000a*/ 	.short	(.L_584 - .L_583)
.L_583:
        /*000c*/ 	.word	0x00000000
        /*0010*/ 	.short	0x0000
        /*0012*/ 	.short	0x0000
        /*0014*/ 	.byte	0x00, 0xf0, 0x01, 0x1a


	//----- nvinfo : EIATTR_SPARSE_MMA_MASK
	.align		4
.L_584:
        /*0018*/ 	.byte	0x03, 0x50
        /*001a*/ 	.short	0x0000


	//----- nvinfo : EIATTR_MAXREG_COUNT
	.align		4
        /*001c*/ 	.byte	0x03, 0x1b
        /*001e*/ 	.short	0x00a8


	//----- nvinfo : EIATTR_MERCURY_ISA_VERSION
	.align		4
        /*0020*/ 	.byte	0x03, 0x5f
        /*0022*/ 	.short	0x0101


	//----- nvinfo : EIATTR_VRC_CTA_INIT_COUNT
	.align		4
        /*0024*/ 	.byte	0x02, 0x4a
	.zero		1
	.zero		1


	//----- nvinfo : EIATTR_EXIT_INSTR_OFFSETS
	.align		4
        /*0028*/ 	.byte	0x04, 0x1c
        /*002a*/ 	.short	(.L_586 - .L_585)


	//   ....[0]....
.L_585:
        /*002c*/ 	.word	0x00000010


	//----- nvinfo : EIATTR_MAX_THREADS
	.align		4
.L_586:
        /*0030*/ 	.byte	0x04, 0x05
        /*0032*/ 	.short	(.L_588 - .L_587)
.L_587:
        /*0034*/ 	.word	0x00000180
        /*0038*/ 	.word	0x00000001
        /*003c*/ 	.word	0x00000001


	//----- nvinfo : EIATTR_CBANK_PARAM_SIZE
	.align		4
.L_588:
        /*0040*/ 	.byte	0x03, 0x19
        /*0042*/ 	.short	0x0680


	//----- nvinfo : EIATTR_PARAM_CBANK
	.align		4
        /*0044*/ 	.byte	0x04, 0x0a
        /*0046*/ 	.short	(.L_590 - .L_589)
	.align		4
.L_589:
        /*0048*/ 	.word	index@(.nv.constant0._ZN7cutlass13device_kernelIN5flash11enable_sm90INS1_16FlashAttnBwdSm90INS1_25CollectiveMainloopBwdSm90ILi2ELi2ELi2EN4cute5tupleIJNS5_1CILi1EEES8_S8_EEENS6_IJNS7_ILi64EEENS7_ILi128EEESB_EEENS_6half_tEfNS_4arch4Sm90ELb1ELb0ELb1ELb1ELb0ELb1ELb0ELb0ELi2ELi1ELi2ELi1ELb0EEENS1_21CollectiveEpilogueBwdISC_SD_SF_Li256ELb1ELb0ELi1EEENS1_25SingleTileBwdLPTSchedulerILb1ELi128ELb0EEEEEEEEEvNT_6ParamsE)
        /*004c*/ 	.short	0x0380
        /*004e*/ 	.short	0x0680


	//----- nvinfo : EIATTR_SW_WAR
	.align		4
.L_590:
        /*0050*/ 	.byte	0x04, 0x36
        /*0052*/ 	.short	(.L_592 - .L_591)
.L_591:
        /*0054*/ 	.word	0x00000008
.L_592:


//--------------------- .nv.info._ZN7cutlass13device_kernelIN5flash11enable_sm90INS1_16FlashAttnBwdSm90INS1_25CollectiveMainloopBwdSm90ILi2ELi2ELi2EN4cute5tupleIJNS5_1CILi1EEES8_S8_EEENS6_IJNS7_ILi64EEENS7_ILi128EEESB_EEENS_6half_tEfNS_4arch4Sm90ELb1ELb0ELb1ELb1ELb1ELb1ELb0ELb0ELi2ELi1ELi2ELi1ELb0EEENS1_21CollectiveEpilogueBwdISC_SD_SF_Li256ELb1ELb0ELi1EEENS1_25SingleTileBwdLPTSchedulerILb1ELi128ELb1EEEEEEEEEvNT_6ParamsE --------------------------
	.section	.nv.info._ZN7cutlass13device_kernelIN5flash11enable_sm90INS1_16FlashAttnBwdSm90INS1_25CollectiveMainloopBwdSm90ILi2ELi2ELi2EN4cute5tupleIJNS5_1CILi1EEES8_S8_EEENS6_IJNS7_ILi64EEENS7_ILi128EEESB_EEENS_6half_tEfNS_4arch4Sm90ELb1ELb0ELb1ELb1ELb1ELb1ELb0ELb0ELi2ELi1ELi2ELi1ELb0EEENS1_21CollectiveEpilogueBwdISC_SD_SF_Li256ELb1ELb0ELi1EEENS1_25SingleTileBwdLPTSchedulerILb1ELi128ELb1EEEEEEEEEvNT_6ParamsE,"",@"SHT_CUDA_INFO"
	.sectionflags	@""
	.align	4


	//----- nvinfo : EIATTR_CUDA_API_VERSION
	.align		4
        /*0000*/ 	.byte	0x04, 0x37
        /*0002*/ 	.short	(.L_594 - .L_593)
.L_593:
        /*0004*/ 	.word	0x00000082


	//----- nvinfo : EIATTR_KPARAM_INFO
	.align		4
.L_594:
        /*0008*/ 	.byte	0x04, 0x17
        /*000a*/ 	.short	(.L_596 - .L_595)
.L_595:
        /*000c*/ 	.word	0x00000000
        /*0010*/ 	.short	0x0000
        /*0012*/ 	.short	0x0000
        /*0014*/ 	.byte	0x00, 0xf0, 0x01, 0x1a


	//----- nvinfo : EIATTR_SPARSE_MMA_MASK
	.align		4
.L_596:
        /*0018*/ 	.byte	0x03, 0x50
        /*001a*/ 	.short	0x0000


	//----- nvinfo : EIATTR_MAXREG_COUNT
	.align		4
        /*001c*/ 	.byte	0x03, 0x1b
        /*001e*/ 	.short	0x00a8


	//----- nvinfo : EIATTR_MERCURY_ISA_VERSION
	.align		4
        /*0020*/ 	.byte	0x03, 0x5f
        /*0022*/ 	.short	0x0101


	//----- nvinfo : EIATTR_VRC_CTA_INIT_COUNT
	.align		4
        /*0024*/ 	.byte	0x02, 0x4a
	.zero		1
	.zero		1


	//----- nvinfo : EIATTR_EXIT_INSTR_OFFSETS
	.align		4
        /*0028*/ 	.byte	0x04, 0x1c
        /*002a*/ 	.short	(.L_598 - .L_597)


	//   ....[0]....
.L_597:
        /*002c*/ 	.word	0x00000010


	//----- nvinfo : EIATTR_MAX_THREADS
	.align		4
.L_598:
        /*0030*/ 	.byte	0x04, 0x05
        /*0032*/ 	.short	(.L_600 - .L_599)
.L_599:
        /*0034*/ 	.word	0x00000180
        /*0038*/ 	.word	0x00000001
        /*003c*/ 	.word	0x00000001


	//----- nvinfo : EIATTR_CBANK_PARAM_SIZE
	.align		4
.L_600:
        /*0040*/ 	.byte	0x03, 0x19
        /*0042*/ 	.short	0x0680


	//----- nvinfo : EIATTR_PARAM_CBANK
	.align		4
        /*0044*/ 	.byte	0x04, 0x0a
        /*0046*/ 	.short	(.L_602 - .L_601)
	.align		4
.L_601:
        /*0048*/ 	.word	index@(.nv.constant0._ZN7cutlass13device_kernelIN5flash11enable_sm90INS1_16FlashAttnBwdSm90INS1_25CollectiveMainloopBwdSm90ILi2ELi2ELi2EN4cute5tupleIJNS5_1CILi1EEES8_S8_EEENS6_IJNS7_ILi64EEENS7_ILi128EEESB_EEENS_6half_tEfNS_4arch4Sm90ELb1ELb0ELb1ELb1ELb1ELb1ELb0ELb0ELi2ELi1ELi2ELi1ELb0EEENS1_21CollectiveEpilogueBwdISC_SD_SF_Li256ELb1ELb0ELi1EEENS1_25SingleTileBwdLPTSchedulerILb1ELi128ELb1EEEEEEEEEvNT_6ParamsE)
        /*004c*/ 	.short	0x0380
        /*004e*/ 	.short	0x0680


	//----- nvinfo : EIATTR_SW_WAR
	.align		4
.L_602:
        /*0050*/ 	.byte	0x04, 0x36
        /*0052*/ 	.short	(.L_604 - .L_603)
.L_603:
        /*0054*/ 	.word	0x00000008
.L_604:


//--------------------- .nv.info._ZN7cutlass13device_kernelIN5flash11enable_sm90INS1_16FlashAttnBwdSm90INS1_25CollectiveMainloopBwdSm90ILi2ELi2ELi2EN4cute5tupleIJNS5_1CILi1EEES8_S8_EEENS6_IJNS7_ILi64EEENS7_ILi128EEESB_EEENS_6half_tEfNS_4arch4Sm90ELb1ELb0ELb1ELb1ELb0ELb1ELb0ELb0ELi2ELi1ELi2ELi1ELb0EEENS1_24CollectiveEpilogueBwdGQAISC_fSF_Li256ELb1ELb0EEENS1_25SingleTileBwdLPTSchedulerILb1ELi128ELb0EEEEEEEEEvNT_6ParamsE --------------------------
	.section	.nv.info._ZN7cutlass13device_kernelIN5flash11enable_sm90INS1_16FlashAttnBwdSm90INS1_25CollectiveMainloopBwdSm90ILi2ELi2ELi2EN4cute5tupleIJNS5_1CILi1EEES8_S8_EEENS6_IJNS7_ILi64EEENS7_ILi128EEESB_EEENS_6half_tEfNS_4arch4Sm90ELb1ELb0ELb1ELb1ELb0ELb1ELb0ELb0ELi2ELi1ELi2ELi1ELb0EEENS1_24CollectiveEpilogueBwdGQAISC_fSF_Li256ELb1ELb0EEENS1_25SingleTileBwdLPTSchedulerILb1ELi128ELb0EEEEEEEEEvNT_6ParamsE,"",@"SHT_CUDA_INFO"
	.sectionflags	@""
	.align	4


	//----- nvinfo : EIATTR_CUDA_API_VERSION
	.align		4
        /*0000*/ 	.byte	0x04, 0x37
        /*0002*/ 	.short	(.L_606 - .L_605)
.L_605:
        /*0004*/ 	.word	0x00000082


	//----- nvinfo : EIATTR_KPARAM_INFO
	.align		4
.L_606:
        /*0008*/ 	.byte	0x04, 0x17
        /*000a*/ 	.short	(.L_608 - .L_607)
.L_607:
        /*000c*/ 	.word	0x00000000
        /*0010*/ 	.short	0x0000
        /*0012*/ 	.short	0x0000
        /*0014*/ 	.byte	0x00, 0xf0, 0x01, 0x1c


	//----- nvinfo : EIATTR_SPARSE_MMA_MASK
	.align		4
.L_608:
        /*0018*/ 	.byte	0x03, 0x50
        /*001a*/ 	.short	0x0000


	//----- nvinfo : EIATTR_MAXREG_COUNT
	.align		4
        /*001c*/ 	.byte	0x03, 0x1b
        /*001e*/ 	.short	0x00a8


	//----- nvinfo : EIATTR_MERCURY_ISA_VERSION
	.align		4
        /*0020*/ 	.byte	0x03, 0x5f
        /*0022*/ 	.short	0x0101


	//----- nvinfo : EIATTR_VRC_CTA_INIT_COUNT
	.align		4
        /*0024*/ 	.byte	0x02, 0x4a
	.zero		1
	.zero		1


	//----- nvinfo : EIATTR_EXIT_INSTR_OFFSETS
	.align		4
        /*0028*/ 	.byte	0x04, 0x1c
        /*002a*/ 	.short	(.L_610 - .L_609)


	//   ....[0]....
.L_609:
        /*002c*/ 	.word	0x00000010


	//----- nvinfo : EIATTR_MAX_THREADS
	.align		4
.L_610:
        /*0030*/ 	.byte	0x04, 0x05
        /*0032*/ 	.short	(.L_612 - .L_611)
.L_611:
        /*0034*/ 	.word	0x00000180
        /*0038*/ 	.word	0x00000001
        /*003c*/ 	.word	0x00000001


	//----- nvinfo : EIATTR_CBANK_PARAM_SIZE
	.align		4
.L_612:
        /*0040*/ 	.byte	0x03, 0x19
        /*0042*/ 	.short	0x0700


	//----- nvinfo : EIATTR_PARAM_CBANK
	.align		4
        /*0044*/ 	.byte	0x04, 0x0a
        /*0046*/ 	.short	(.L_614 - .L_613)
	.align		4
.L_613:
        /*0048*/ 	.word	index@(.nv.constant0._ZN7cutlass13device_kernelIN5flash11enable_sm90INS1_16FlashAttnBwdSm90INS1_25CollectiveMainloopBwdSm90ILi2ELi2ELi2EN4cute5tupleIJNS5_1CILi1EEES8_S8_EEENS6_IJNS7_ILi64EEENS7_ILi128EEESB_EEENS_6half_tEfNS_4arch4Sm90ELb1ELb0ELb1ELb1ELb0ELb1ELb0ELb0ELi2ELi1ELi2ELi1ELb0EEENS1_24CollectiveEpilogueBwdGQAISC_fSF_Li256ELb1ELb0EEENS1_25SingleTileBwdLPTSchedulerILb1ELi128ELb0EEEEEEEEEvNT_6ParamsE)
        /*004c*/ 	.short	0x0380
        /*004e*/ 	.short	0x0700


	//----- nvinfo : EIATTR_SW_WAR
	.align		4
.L_614:
        /*0050*/ 	.byte	0x04, 0x36
        /*0052*/ 	.short	(.L_616 - .L_615)
.L_615:
        /*0054*/ 	.word	0x00000008
.L_616:


//--------------------- .nv.info._ZN7cutlass13device_kernelIN5flash11enable_sm90INS1_16FlashAttnBwdSm90INS1_25CollectiveMainloopBwdSm90ILi2ELi2ELi2EN4cute5tupleIJNS5_1CILi1EEES8_S8_EEENS6_IJNS7_ILi64EEENS7_ILi128EEESB_EEENS_6half_tEfNS_4arch4Sm90ELb1ELb0ELb1ELb1ELb1ELb1ELb0ELb0ELi2ELi1ELi2ELi1ELb0EEENS1_24CollectiveEpilogueBwdGQAISC_fSF_Li256ELb1ELb1EEENS1_25SingleTileBwdLPTSchedulerILb1ELi128ELb1EEEEEEEEEvNT_6ParamsE --------------------------
	.section	.nv.info._ZN7cutlass13device_kernelIN5flash11enable_sm90INS1_16FlashAttnBwdSm90INS1_25CollectiveMainloopBwdSm90ILi2ELi2ELi2EN4cute5tupleIJNS5_1CILi1EEES8_S8_EEENS6_IJNS7_ILi64EEENS7_ILi128EEESB_EEENS_6half_tEfNS_4arch4Sm90ELb1ELb0ELb1ELb1ELb1ELb1ELb0ELb0ELi2ELi1ELi2ELi1ELb0EEENS1_24CollectiveEpilogueBwdGQAISC_fSF_Li256ELb1ELb1EEENS1_25SingleTileBwdLPTSchedulerILb1ELi128ELb1EEEEEEEEEvNT_6ParamsE,"",@"SHT_CUDA_INFO"
	.sectionflags	@""
	.align	4


	//----- nvinfo : EIATTR_CUDA_API_VERSION
	.align		4
        /*0000*/ 	.byte	0x04, 0x37
        /*0002*/ 	.short	(.L_618 - .L_617)
.L_617:
        /*0004*/ 	.word	0x00000082


	//----- nvinfo : EIATTR_KPARAM_INFO
	.align		4
.L_618:
        /*0008*/ 	.byte	0x04, 0x17
        /*000a*/ 	.short	(.L_620 - .L_619)
.L_619:
        /*000c*/ 	.word	0x00000000
        /*0010*/ 	.short	0x0000
        /*0012*/ 	.short	0x0000
        /*0014*/ 	.byte	0x00, 0xf0, 0x01, 0x1c


	//----- nvinfo : EIATTR_SPARSE_MMA_MASK
	.align		4
.L_620:
        /*0018*/ 	.byte	0x03, 0x50
        /*001a*/ 	.short	0x0000


	//----- nvinfo : EIATTR_MAXREG_COUNT
	.align		4
        /*001c*/ 	.byte	0x03, 0x1b
        /*001e*/ 	.short	0x00a8


	//----- nvinfo : EIATTR_MERCURY_ISA_VERSION
	.align		4
        /*0020*/ 	.byte	0x03, 0x5f
        /*0022*/ 	.short	0x0101


	//----- nvinfo : EIATTR_VRC_CTA_INIT_COUNT
	.align		4
        /*0024*/ 	.byte	0x02, 0x4a
	.zero		1
	.zero		1


	//----- nvinfo : EIATTR_EXIT_INSTR_OFFSETS
	.align		4
        /*0028*/ 	.byte	0x04, 0x1c
        /*002a*/ 	.short	(.L_622 - .L_621)


	//   ....[0]....
.L_621:
        /*002c*/ 	.word	0x00000010


	//----- nvinfo : EIATTR_MAX_THREADS
	.align		4
.L_622:
        /*0030*/ 	.byte	0x04, 0x05
        /*0032*/ 	.short	(.L_624 - .L_623)
.L_623:
        /*0034*/ 	.word	0x00000180
        /*0038*/ 	.word	0x00000001
        /*003c*/ 	.word	0x00000001


	//----- nvinfo : EIATTR_CBANK_PARAM_SIZE
	.align		4
.L_624:
        /*0040*/ 	.byte	0x03, 0x19
        /*0042*/ 	.short	0x0700


	//----- nvinfo : EIATTR_PARAM_CBANK
	.align		4
        /*0044*/ 	.byte	0x04, 0x0a
        /*0046*/ 	.short	(.L_626 - .L_625)
	.align		4
.L_625:
        /*0048*/ 	.word	index@(.nv.constant0._ZN7cutlass13device_kernelIN5flash11enable_sm90INS1_16FlashAttnBwdSm90INS1_25CollectiveMainloopBwdSm90ILi2ELi2ELi2EN4cute5tupleIJNS5_1CILi1EEES8_S8_EEENS6_IJNS7_ILi64EEENS7_ILi128EEESB_EEENS_6half_tEfNS_4arch4Sm90ELb1ELb0ELb1ELb1ELb1ELb1ELb0ELb0ELi2ELi1ELi2ELi1ELb0EEENS1_24CollectiveEpilogueBwdGQAISC_fSF_Li256ELb1ELb1EEENS1_25SingleTileBwdLPTSchedulerILb1ELi128ELb1EEEEEEEEEvNT_6ParamsE)
        /*004c*/ 	.short	0x0380
        /*004e*/ 	.short	0x0700


	//----- nvinfo : EIATTR_SW_WAR
	.align		4
.L_626:
        /*0050*/ 	.byte	0x04, 0x36
        /*0052*/ 	.short	(.L_628 - .L_627)
.L_627:
        /*0054*/ 	.word	0x00000008
.L_628:


//--------------------- .nv.info._ZN7cutlass13device_kernelIN5flash11enable_sm90INS1_16FlashAttnBwdSm90INS1_25CollectiveMainloopBwdSm90ILi2ELi2ELi2EN4cute5tupleIJNS5_1CILi1EEES8_S8_EEENS6_IJNS7_ILi80EEENS7_ILi128EEESB_EEENS_6half_tEfNS_4arch4Sm90ELb0ELb0ELb0ELb0ELb0ELb1ELb0ELb1ELi2ELi1ELi2ELi1ELb0EEENS1_21CollectiveEpilogueBwdISC_SD_SF_Li256ELb0ELb0ELi1EEENS1_19SingleTileSchedulerILb0ELb0ELb0ELi128EEEEEEEEEvNT_6ParamsE --------------------------
	.section	.nv.info._ZN7cutlass13device_kernelIN5flash11enable_sm90INS1_16FlashAttnBwdSm90INS1_25CollectiveMainloopBwdSm90ILi2ELi2ELi2EN4cute5tupleIJNS5_1CILi1EEES8_S8_EEENS6_IJNS7_ILi80EEENS7_ILi128EEESB_EEENS_6half_tEfNS_4arch4Sm90ELb0ELb0ELb0ELb0ELb0ELb1ELb0ELb1ELi2ELi1ELi2ELi1ELb0EEENS1_21CollectiveEpilogueBwdISC_SD_SF_Li256ELb0ELb0ELi1EEENS1_19SingleTileSchedulerILb0ELb0ELb0ELi128EEEEEEEEEvNT_6ParamsE,"",@"SHT_CUDA_INFO"
	.sectionflags	@""
	.align	4


	//----- nvinfo : EIATTR_CUDA_API_VERSION
	.align		4
        /*0000*/ 	.byte	0x04, 0x37
        /*0002*/ 	.short	(.L_630 - .L_629)
.L_629:
        /*0004*/ 	.word	0x00000082


	//----- nvinfo : EIATTR_KPARAM_INFO
	.align		4
.L_630:
        /*0008*/ 	.byte	0x04, 0x17
        /*000a*/ 	.short	(.L_632 - .L_631)
.L_631:
        /*000c*/ 	.word	0x00000000
        /*0010*/ 	.short	0x0000
        /*0012*/ 	.short	0x0000
        /*0014*/ 	.byte	0x00, 0xf0, 0x01, 0x24


	//----- nvinfo : EIATTR_SPARSE_MMA_MASK
	.align		4
.L_632:
        /*0018*/ 	.byte	0x03, 0x50
        /*001a*/ 	.short	0x0000


	//----- nvinfo : EIATTR_MAXREG_COUNT
	.align		4
        /*001c*/ 	.byte	0x03, 0x1b
        /*001e*/ 	.short	0x00a8


	//----- nvinfo : EIATTR_MERCURY_ISA_VERSION
	.align		4
        /*0020*/ 	.byte	0x03, 0x5f
        /*0022*/ 	.short	0x0101


	//----- nvinfo : EIATTR_VRC_CTA_INIT_COUNT
	.align		4
        /*0024*/ 	.byte	0x02, 0x4a
	.zero		1
	.zero		1


	//----- nvinfo : EIATTR_EXIT_INSTR_OFFSETS
	.align		4
        /*0028*/ 	.byte	0x04, 0x1c
        /*002a*/ 	.short	(.L_634 - .L_633)


	//   ....[0]....
.L_633:
        /*002c*/ 	.word	0x00000010


	//----- nvinfo : EIATTR_MAX_THREADS
	.align		4
.L_634:
        /*0030*/ 	.byte	0x04, 0x05
        /*0032*/ 	.short	(.L_636 - .L_635)
.L_635:
        /*0034*/ 	.word	0x00000180
        /*0038*/ 	.word	0x00000001
        /*003c*/ 	.word	0x00000001


	//----- nvinfo : EIATTR_CBANK_PARAM_SIZE
	.align		4
.L_636:
        /*0040*/ 	.byte	0x03, 0x19
        /*0042*/ 	.short	0x0900


	//----- nvinfo : EIATTR_PARAM_CBANK
	.align		4
        /*0044*/ 	.byte	0x04, 0x0a
        /*0046*/ 	.short	(.L_638 - .L_637)
	.align		4
.L_637:
        /*0048*/ 	.word	index@(.nv.constant0._ZN7cutlass13device_kernelIN5flash11enable_sm90INS1_16FlashAttnBwdSm90INS1_25CollectiveMainloopBwdSm90ILi2ELi2ELi2EN4cute5tupleIJNS5_1CILi1EEES8_S8_EEENS6_IJNS7_ILi80EEENS7_ILi128EEESB_EEENS_6half_tEfNS_4arch4Sm90ELb0ELb0ELb0ELb0ELb0ELb1ELb0ELb1ELi2ELi1ELi2ELi1ELb0EEENS1_21CollectiveEpilogueBwdISC_SD_SF_Li256ELb0ELb0ELi1EEENS1_19SingleTileSchedulerILb0ELb0ELb0ELi128EEEEEEEEEvNT_6ParamsE)
        /*004c*/ 	.short	0x0380
        /*004e*/ 	.short	0x0900


	//----- nvinfo : EIATTR_SW_WAR
	.align		4
.L_638:
        /*0050*/ 	.byte	0x04, 0x36
        /*0052*/ 	.short	(.L_640 - .L_639)
.L_639:
        /*0054*/ 	.word	0x00000008
.L_640:


//--------------------- .nv.info._ZN7cutlass13device_kernelIN5flash11enable_sm90INS1_16FlashAttnBwdSm90INS1_25CollectiveMainloopBwdSm90ILi2ELi2ELi2EN4cute5tupleIJNS5_1CILi1EEES8_S8_EEENS6_IJNS7_ILi80EEENS7_ILi128EEESB_EEENS_6half_tEfNS_4arch4Sm90ELb0ELb0ELb0ELb0ELb1ELb1ELb0ELb1ELi2ELi1ELi2ELi1ELb0EEENS1_21CollectiveEpilogueBwdISC_SD_SF_Li256ELb0ELb0ELi1EEENS1_19SingleTileSchedulerILb0ELb0ELb0ELi128EEEEEEEEEvNT_6ParamsE --------------------------
	.section	.nv.info._ZN7cutlass13device_kernelIN5flash11enable_sm90INS1_16FlashAttnBwdSm90INS1_25CollectiveMainloopBwdSm90ILi2ELi2ELi2EN4cute5tupleIJNS5_1CILi1EEES8_S8_EEENS6_IJNS7_ILi80EEENS7_ILi128EEESB_EEENS_6half_tEfNS_4arch4Sm90ELb0ELb0ELb0ELb0ELb1ELb1ELb0ELb1ELi2ELi1ELi2ELi1ELb0EEENS1_21CollectiveEpilogueBwdISC_SD_SF_Li256ELb0ELb0ELi1EEENS1_19SingleTileSchedulerILb0ELb0ELb0ELi128EEEEEEEEEvNT_6ParamsE,"",@"SHT_CUDA_INFO"
	.sectionflags	@""
	.align	4


	//----- nvinfo : EIATTR_CUDA_API_VERSION
	.align		4
        /*0000*/ 	.byte	0x04, 0x37
        /*0002*/ 	.short	(.L_642 - .L_641)
.L_641:
        /*0004*/ 	.word	0x00000082


	//----- nvinfo : EIATTR_KPARAM_INFO
	.align		4
.L_642:
        /*0008*/ 	.byte	0x04, 0x17
        /*000a*/ 	.short	(.L_644 - .L_643)
.L_643:
        /*000c*/ 	.word	0x00000000
        /*0010*/ 	.short	0x0000
        /*0012*/ 	.short	0x0000
        /*0014*/ 	.byte	0x00, 0xf0, 0x01, 0x24


	//----- nvinfo : EIATTR_SPARSE_MMA_MASK
	.align		4
.L_644:
        /*0018*/ 	.byte	0x03, 0x50
        /*001a*/ 	.short	0x0000


	//----- nvinfo : EIATTR_MAXREG_COUNT
	.align		4
        /*001c*/ 	.byte	0x03, 0x1b
        /*001e*/ 	.short	0x00a8


	//----- nvinfo : EIATTR_MERCURY_ISA_VERSION
	.align		4
        /*0020*/ 	.byte	0x03, 0x5f
        /*0022*/ 	.short	0x0101


	//----- nvinfo : EIATTR_VRC_CTA_INIT_COUNT
	.align		4
        /*0024*/ 	.byte	0x02, 0x4a
	.zero		1
	.zero		1


	//----- nvinfo : EIATTR_EXIT_INSTR_OFFSETS
	.align		4
        /*0028*/ 	.byte	0x04, 0x1c
        /*002a*/ 	.short	(.L_646 - .L_645)


	//   ....[0]....
.L_645:
        /*002c*/ 	.word	0x00000010


	//----- nvinfo : EIATTR_MAX_THREADS
	.align		4
.L_646:
        /*0030*/ 	.byte	0x04, 0x05
        /*0032*/ 	.short	(.L_648 - .L_647)
.L_647:
        /*0034*/ 	.word	0x00000180
        /*0038*/ 	.word	0x00000001
        /*003c*/ 	.word	0x00000001


	//----- nvinfo : EIATTR_CBANK_PARAM_SIZE
	.align		4
.L_648:
        /*0040*/ 	.byte	0x03, 0x19
        /*0042*/ 	.short	0x0900


	//----- nvinfo : EIATTR_PARAM_CBANK
	.align		4
        /*0044*/ 	.byte	0x04, 0x0a
        /*0046*/ 	.short	(.L_650 - .L_649)
	.align		4
.L_649:
        /*0048*/ 	.word	index@(.nv.constant0._ZN7cutlass13device_kernelIN5flash11enable_sm90INS1_16FlashAttnBwdSm90INS1_25CollectiveMainloopBwdSm90ILi2ELi2ELi2EN4cute5tupleIJNS5_1CILi1EEES8_S8_EEENS6_IJNS7_ILi80EEENS7_ILi128EEESB_EEENS_6half_tEfNS_4arch4Sm90ELb0ELb0ELb0ELb0ELb1ELb1ELb0ELb1ELi2ELi1ELi2ELi1ELb0EEENS1_21CollectiveEpilogueBwdISC_SD_SF_Li256ELb0ELb0ELi1EEENS1_19SingleTileSchedulerILb0ELb0ELb0ELi128EEEEEEEEEvNT_6ParamsE)
        /*004c*/ 	.short	0x0380
        /*004e*/ 	.short	0x0900


	//----- nvinfo : EIATTR_SW_WAR
	.align		4
.L_650:
        /*0050*/ 	.byte	0x04, 0x36
        /*0052*/ 	.short	(.L_652 - .L_651)
.L_651:
        /*0054*/ 	.word	0x00000008
.L_652:


//--------------------- .nv.info._ZN7cutlass13device_kernelIN5flash11enable_sm90INS1_16FlashAttnBwdSm90INS1_25CollectiveMainloopBwdSm90ILi2ELi2ELi2EN4cute5tupleIJNS5_1CILi1EEES8_S8_EEENS6_IJNS7_ILi80EEENS7_ILi128EEESB_EEENS_6half_tEfNS_4arch4Sm90ELb0ELb0ELb0ELb0ELb0ELb1ELb0ELb1ELi2ELi1ELi2ELi1ELb0EEENS1_24CollectiveEpilogueBwdGQAISC_fSF_Li256ELb0ELb0EEENS1_19SingleTileSchedulerILb0ELb0ELb0ELi128EEEEEEEEEvNT_6ParamsE --------------------------
	.section	.nv.info._ZN7cutlass13device_kernelIN5flash11enable_sm90INS1_16FlashAttnBwdSm90INS1_25CollectiveMainloopBwdSm90ILi2ELi2ELi2EN4cute5tupleIJNS5_1CILi1EEES8_S8_EEENS6_IJNS7_ILi80EEENS7_ILi128EEESB_EEENS_6half_tEfNS_4arch4Sm90ELb0ELb0ELb0ELb0ELb0ELb1ELb0ELb1ELi2ELi1ELi2ELi1ELb0EEENS1_24CollectiveEpilogueBwdGQAISC_fSF_Li256ELb0ELb0EEENS1_19SingleTileSchedulerILb0ELb0ELb0ELi128EEEEEEEEEvNT_6ParamsE,"",@"SHT_CUDA_INFO"
	.sectionflags	@""
	.align	4


	//----- nvinfo : EIATTR_CUDA_API_VERSION
	.align		4
        /*0000*/ 	.byte	0x04, 0x37
        /*0002*/ 	.short	(.L_654 - .L_653)
.L_653:
        /*0004*/ 	.word	0x00000082


	//----- nvinfo : EIATTR_KPARAM_INFO
	.align		4
.L_654:
        /*0008*/ 	.byte	0x04, 0x17
        /*000a*/ 	.short	(.L_656 - .L_655)
.L_655:
        /*000c*/ 	.word	0x00000000
        /*0010*/ 	.short	0x0000
        /*0012*/ 	.short	0x0000
        /*0014*/ 	.byte	0x00, 0xf0, 0x01, 0x1a


	//----- nvinfo : EIATTR_SPARSE_MMA_MASK
	.align		4
.L_656:
        /*0018*/ 	.byte	0x03, 0x50
        /*001a*/ 	.short	0x0000


	//----- nvinfo : EIATTR_MAXREG_COUNT
	.align		4
        /*001c*/ 	.byte	0x03, 0x1b
        /*001e*/ 	.short	0x00a8


	//----- nvinfo : EIATTR_MERCURY_ISA_VERSION
	.align		4
        /*0020*/ 	.byte	0x03, 0x5f
        /*0022*/ 	.short	0x0101


	//----- nvinfo : EIATTR_VRC_CTA_INIT_COUNT
	.align		4
        /*0024*/ 	.byte	0x02, 0x4a
	.zero		1
	.zero		1


	//----- nvinfo : EIATTR_EXIT_INSTR_OFFSETS
	.align		4
        /*0028*/ 	.byte	0x04, 0x1c
        /*002a*/ 	.short	(.L_658 - .L_657)


	//   ....[0]....
.L_657:
        /*002c*/ 	.word	0x00000010


	//----- nvinfo : EIATTR_MAX_THREADS
	.align		4
.L_658:
        /*0030*/ 	.byte	0x04, 0x05
        /*0032*/ 	.short	(.L_660 - .L_659)
.L_659:
        /*0034*/ 	.word	0x00000180
        /*0038*/ 	.word	0x00000001
        /*003c*/ 	.word	0x00000001


	//----- nvinfo : EIATTR_CBANK_PARAM_SIZE
	.align		4
.L_660:
        /*0040*/ 	.byte	0x03, 0x19
        /*0042*/ 	.short	0x0680


	//----- nvinfo : EIATTR_PARAM_CBANK
	.align		4
        /*0044*/ 	.byte	0x04, 0x0a
        /*0046*/ 	.short	(.L_662 - .L_661)
	.align		4
.L_661:
        /*0048*/ 	.word	index@(.nv.constant0._ZN7cutlass13device_kernelIN5flash11enable_sm90INS1_16FlashAttnBwdSm90INS1_25CollectiveMainloopBwdSm90ILi2ELi2ELi2EN4cute5tupleIJNS5_1CILi1EEES8_S8_EEENS6_IJNS7_ILi80EEENS7_ILi128EEESB_EEENS_6half_tEfNS_4arch4Sm90ELb0ELb0ELb0ELb0ELb0ELb1ELb0ELb1ELi2ELi1ELi2ELi1ELb0EEENS1_24CollectiveEpilogueBwdGQAISC_fSF_Li256ELb0ELb0EEENS1_19SingleTileSchedulerILb0ELb0ELb0ELi128EEEEEEEEEvNT_6ParamsE)
        /*004c*/ 	.short	0x0380
        /*004e*/ 	.short	0x0680


	//----- nvinfo : EIATTR_SW_WAR
	.align		4
.L_662:
        /*0050*/ 	.byte	0x04, 0x36
        /*0052*/ 	.short	(.L_664 - .L_663)
.L_663:
        /*0054*/ 	.word	0x00000008
.L_664:


//--------------------- .nv.info._ZN7cutlass13device_kernelIN5flash11enable_sm90INS1_16FlashAttnBwdSm90INS1_25CollectiveMainloopBwdSm90ILi2ELi2ELi2EN4cute5tupleIJNS5_1CILi1EEES8_S8_EEENS6_IJNS7_ILi80EEENS7_ILi128EEESB_EEENS_6half_tEfNS_4arch4Sm90ELb0ELb0ELb0ELb0ELb1ELb1ELb0ELb1ELi2ELi1ELi2ELi1ELb0EEENS1_24CollectiveEpilogueBwdGQAISC_fSF_Li256ELb0ELb1EEENS1_19SingleTileSchedulerILb0ELb0ELb0ELi128EEEEEEEEEvNT_6ParamsE --------------------------
	.section	.nv.info._ZN7cutlass13device_kernelIN5flash11enable_sm90INS1_16FlashAttnBwdSm90INS1_25CollectiveMainloopBwdSm90ILi2ELi2ELi2EN4cute5tupleIJNS5_1CILi1EEES8_S8_EEENS6_IJNS7_ILi80EEENS7_ILi128EEESB_EEENS_6half_tEfNS_4arch4Sm90ELb0ELb0ELb0ELb0ELb1ELb1ELb0ELb1ELi2ELi1ELi2ELi1ELb0EEENS1_24CollectiveEpilogueBwdGQAISC_fSF_Li256ELb0ELb1EEENS1_19SingleTileSchedulerILb0ELb0ELb0ELi128EEEEEEEEEvNT_6ParamsE,"",@"SHT_CUDA_INFO"
	.sectionflags	@""
	.align	4


	//----- nvinfo : EIATTR_CUDA_API_VERSION
	.align		4
        /*0000*/ 	.byte	0x04, 0x37
        /*0002*/ 	.short	(.L_666 - .L_665)
.L_665:
        /*0004*/ 	.word	0x00000082


	//----- nvinfo : EIATTR_KPARAM_INFO
	.align		4
.L_666:
        /*0008*/ 	.byte	0x04, 0x17
        /*000a*/ 	.short	(.L_668 - .L_667)
.L_667:
        /*000c*/ 	.word	0x00000000
        /*0010*/ 	.short	0x0000
        /*0012*/ 	.short	0x0000
        /*0014*/ 	.byte	0x00, 0xf0, 0x01, 0x1a


	//----- nvinfo : EIATTR_SPARSE_MMA_MASK
	.align		4
.L_668:
        /*0018*/ 	.byte	0x03, 0x50
        /*001a*/ 	.short	0x0000


	//----- nvinfo : EIATTR_MAXREG_COUNT
	.align		4
        /*001c*/ 	.byte	0x03, 0x1b
        /*001e*/ 	.short	0x00a8


	//----- nvinfo : EIATTR_MERCURY_ISA_VERSION
	.align		4
        /*0020*/ 	.byte	0x03, 0x5f
        /*0022*/ 	.short	0x0101


	//----- nvinfo : EIATTR_VRC_CTA_INIT_COUNT
	.align		4
        /*0024*/ 	.byte	0x02, 0x4a
	.zero		1
	.zero		1


	//----- nvinfo : EIATTR_EXIT_INSTR_OFFSETS
	.align		4
        /*0028*/ 	.byte	0x04, 0x1c
        /*002a*/ 	.short	(.L_670 - .L_669)


	//   ....[0]....
.L_669:
        /*002c*/ 	.word	0x00000010


	//----- nvinfo : EIATTR_MAX_THREADS
	.align		4
.L_670:
        /*0030*/ 	.byte	0x04, 0x05
        /*0032*/ 	.short	(.L_672 - .L_671)
.L_671:
        /*0034*/ 	.word	0x00000180
        /*0038*/ 	.word	0x00000001
        /*003c*/ 	.word	0x00000001


	//----- nvinfo : EIATTR_CBANK_PARAM_SIZE
	.align		4
.L_672:
        /*0040*/ 	.byte	0x03, 0x19
        /*0042*/ 	.short	0x0680


	//----- nvinfo : EIATTR_PARAM_CBANK
	.align		4
        /*0044*/ 	.byte	0x04, 0x0a
        /*0046*/ 	.short	(.L_674 - .L_673)
	.align		4
.L_673:
        /*0048*/ 	.word	index@(.nv.constant0._ZN7cutlass13device_kernelIN5flash11enable_sm90INS1_16FlashAttnBwdSm90INS1_25CollectiveMainloopBwdSm90ILi2ELi2ELi2EN4cute5tupleIJNS5_1CILi1EEES8_S8_EEENS6_IJNS7_ILi80EEENS7_ILi128EEESB_EEENS_6half_tEfNS_4arch4Sm90ELb0ELb0ELb0ELb0ELb1ELb1ELb0ELb1ELi2ELi1ELi2ELi1ELb0EEENS1_24CollectiveEpilogueBwdGQAISC_fSF_Li256ELb0ELb1EEENS1_19SingleTileSchedulerILb0ELb0ELb0ELi128EEEEEEEEEvNT_6ParamsE)
        /*004c*/ 	.short	0x0380
        /*004e*/ 	.short	0x0680


	//----- nvinfo : EIATTR_SW_WAR
	.align		4
.L_674:
        /*0050*/ 	.byte	0x04, 0x36
        /*0052*/ 	.short	(.L_676 - .L_675)
.L_675:
        /*0054*/ 	.word	0x00000008
.L_676:


//--------------------- .nv.info._ZN7cutlass13device_kernelIN5flash22FlashAttnBwdPreprocessIN4cute5tupleIJNS3_1CILi80EEENS5_ILi128EEEEEENS_6half_tEfNS_4arch4Sm90ELb1ELb0EEEEEvNT_6ParamsE --------------------------
	.section	.nv.info._ZN7cutlass13device_kernelIN5flash22FlashAttnBwdPreprocessIN4cute5tupleIJNS3_1CILi80EEENS5_ILi128EEEEEENS_6half_tEfNS_4arch4Sm90ELb1ELb0EEEEEvNT_6ParamsE,"",@"SHT_CUDA_INFO"
	.sectionflags	@""
	.align	4


	//----- nvinfo : EIATTR_CUDA_API_VERSION
	.align		4
        /*0000*/ 	.byte	0x04, 0x37
        /*0002*/ 	.short	(.L_678 - .L_677)
.L_677:
        /*0004*/ 	.word	0x00000082


	//----- nvinfo : EIATTR_KPARAM_INFO
	.align		4
.L_678:
        /*0008*/ 	.byte	0x04, 0x17
        /*000a*/ 	.short	(.L_680 - .L_679)
.L_679:
        /*000c*/ 	.word	0x00000000
        /*0010*/ 	.short	0x0000
        /*0012*/ 	.short	0x0000
        /*0014*/ 	.byte	0x00, 0xf0, 0xc1, 0x03


	//----- nvinfo : EIATTR_SPARSE_MMA_MASK
	.align		4
.L_680:
        /*0018*/ 	.byte	0x03, 0x50
        /*001a*/ 	.short	0x0000


	//----- nvinfo : EIATTR_MAXREG_COUNT
	.align		4
        /*001c*/ 	.byte	0x03, 0x1b
        /*001e*/ 	.short	0x0080


	//----- nvinfo : EIATTR_MERCURY_ISA_VERSION
	.align		4
        /*0020*/ 	.byte	0x03, 0x5f
        /*0022*/ 	.short	0x0101


	//----- nvinfo : EIATTR_COOP_GROUP_MASK_REGIDS
	.align		4
        /*0024*/ 	.byte	0x04, 0x29
        /*0026*/ 	.short	(.L_682 - .L_681)


	//   ....[0]....
.L_681:
        /*0028*/ 	.word	0xffffffff


	//   ....[1]....
        /*002c*/ 	.word	0xffffffff


	//   ....[2]....
        /*0030*/ 	.word	0xffffffff


	//   ....[3]....
        /*0034*/ 	.word	0xffffffff


	//   ....[4]....
        /*0038*/ 	.word	0xffffffff


	//   ....[5]....
        /*003c*/ 	.word	0xffffffff


	//   ....[6]....
        /*0040*/ 	.word	0xffffffff


	//   ....[7]....
        /*0044*/ 	.word	0xffffffff


	//   ....[8]....
        /*0048*/ 	.word	0xffffffff


	//   ....[9]....
        /*004c*/ 	.word	0xffffffff


	//   ....[10]....
        /*0050*/ 	.word	0xffffffff


	//   ....[11]....
        /*0054*/ 	.word	0xffffffff


	//   ....[12]....
        /*0058*/ 	.word	0xffffffff


	//   ....[13]....
        /*005c*/ 	.word	0xffffffff


	//   ....[14]....
        /*0060*/ 	.word	0xffffffff


	//   ....[15]....
        /*0064*/ 	.word	0xffffffff


	//   ....[16]....
        /*0068*/ 	.word	0xffffffff


	//   ....[17]....
        /*006c*/ 	.word	0xffffffff


	//   ....[18]....
        /*0070*/ 	.word	0xffffffff


	//   ....[19]....
        /*0074*/ 	.word	0xffffffff


	//----- nvinfo : EIATTR_COOP_GROUP_INSTR_OFFSETS
	.align		4
.L_682:
        /*0078*/ 	.byte	0x04, 0x28
        /*007a*/ 	.short	(.L_684 - .L_683)


	//   ....[0]....
.L_683:
        /*007c*/ 	.word	0x000012d0


	//   ....[1]....
        /*0080*/ 	.word	0x000012e0


	//   ....[2]....
        /*0084*/ 	.word	0x000012f0


	//   ....[3]....
        /*0088*/ 	.word	0x00001300


	//   ....[4]....
        /*008c*/ 	.word	0x00001310


	//   ....[5]....
        /*0090*/ 	.word	0x00001350


	//   ....[6]....
        /*0094*/ 	.word	0x00001380


	//   ....[7]....
        /*0098*/ 	.word	0x00001390


	//   ....[8]....
        /*009c*/ 	.word	0x000013a0


	//   ....[9]....
        /*00a0*/ 	.word	0x000013b0


	//   ....[10]....
        /*00a4*/ 	.word	0x00001400


	//   ....[11]....
        /*00a8*/ 	.word	0x00001440


	//   ....[12]....
        /*00ac*/ 	.word	0x00001450


	//   ....[13]....
        /*00b0*/ 	.word	0x00001460


	//   ....[14]....
        /*00b4*/ 	.word	0x00001470


	//   ....[15]....
        /*00b8*/ 	.word	0x00001570


	//   ....[16]....
        /*00bc*/ 	.word	0x00001590


	//   ....[17]....
        /*00c0*/ 	.word	0x000015b0


	//   ....[18]....
        /*00c4*/ 	.word	0x000015d0


	//   ....[19]....
        /*00c8*/ 	.word	0x000015e0


	//----- nvinfo : EIATTR_VRC_CTA_INIT_COUNT
	.align		4
.L_684:
        /*00cc*/ 	.byte	0x02, 0x4a
	.zero		1
	.zero		1


	//----- nvinfo : EIATTR_EXIT_INSTR_OFFSETS
	.align		4
        /*00d0*/ 	.byte	0x04, 0x1c
        /*00d2*/ 	.short	(.L_686 - .L_685)


	//   ....[0]....
.L_685:
        /*00d4*/ 	.word	0x00001b50


	//   ....[1]....
        /*00d8*/ 	.word	0x00001bd0


	//----- nvinfo : EIATTR_MAX_THREADS
	.align		4
.L_686:
        /*00dc*/ 	.byte	0x04, 0x05
        /*00de*/ 	.short	(.L_688 - .L_687)
.L_687:
        /*00e0*/ 	.word	0x00000100
        /*00e4*/ 	.word	0x00000001
        /*00e8*/ 	.word	0x00000001


	//----- nvinfo : EIATTR_CRS_STACK_SIZE
	.align		4
.L_688:
        /*00ec*/ 	.byte	0x04, 0x1e
        /*00ee*/ 	.short	(.L_690 - .L_689)
.L_689:
        /*00f0*/ 	.word	0x00000000


	//----- nvinfo : EIATTR_CBANK_PARAM_SIZE
	.align		4
.L_690:
        /*00f4*/ 	.byte	0x03, 0x19
        /*00f6*/ 	.short	0x00f0


	//----- nvinfo : EIATTR_PARAM_CBANK
	.align		4
        /*00f8*/ 	.byte	0x04, 0x0a
        /*00fa*/ 	.short	(.L_692 - .L_691)
	.align		4
.L_691:
        /*00fc*/ 	.word	index@(.nv.constant0._ZN7cutlass13device_kernelIN5flash22FlashAttnBwdPreprocessIN4cute5tupleIJNS3_1CILi80EEENS5_ILi128EEEEEENS_6half_tEfNS_4arch4Sm90ELb1ELb0EEEEEvNT_6ParamsE)
        /*0100*/ 	.short	0x0380
        /*0102*/ 	.short	0x00f0


	//----- nvinfo : EIATTR_SW_WAR
	.align		4
.L_692:
        /*0104*/ 	.byte	0x04, 0x36
        /*0106*/ 	.short	(.L_694 - .L_693)
.L_693:
        /*0108*/ 	.word	0x00000008
.L_694:


//--------------------- .nv.info._ZN7cutlass13device_kernelIN5flash11enable_sm90INS1_16FlashAttnBwdSm90INS1_25CollectiveMainloopBwdSm90ILi2ELi2ELi2EN4cute5tupleIJNS5_1CILi1EEES8_S8_EEENS6_IJNS7_ILi80EEENS7_ILi128EEESB_EEENS_6half_tEfNS_4arch4Sm90ELb0ELb0ELb0ELb1ELb0ELb1ELb0ELb1ELi2ELi1ELi2ELi1ELb0EEENS1_21CollectiveEpilogueBwdISC_SD_SF_Li256ELb1ELb0ELi1EEENS1_19SingleTileSchedulerILb1ELb0ELb0ELi128EEEEEEEEEvNT_6ParamsE --------------------------
	.section	.nv.info._ZN7cutlass13device_kernelIN5flash11enable_sm90INS1_16FlashAttnBwdSm90INS1_25CollectiveMainloopBwdSm90ILi2ELi2ELi2EN4cute5tupleIJNS5_1CILi1EEES8_S8_EEENS6_IJNS7_ILi80EEENS7_ILi128EEESB_EEENS_6half_tEfNS_4arch4Sm90ELb0ELb0ELb0ELb1ELb0ELb1ELb0ELb1ELi2ELi1ELi2ELi1ELb0EEENS1_21CollectiveEpilogueBwdISC_SD_SF_Li256ELb1ELb0ELi1EEENS1_19SingleTileSchedulerILb1ELb0ELb0ELi128EEEEEEEEEvNT_6ParamsE,"",@"SHT_CUDA_INFO"
	.sectionflags	@""
	.align	4


	//----- nvinfo : EIATTR_CUDA_API_VERSION
	.align		4
        /*0000*/ 	.byte	0x04, 0x37
        /*0002*/ 	.short	(.L_696 - .L_695)
.L_695:
        /*0004*/ 	.word	0x00000082


	//----- nvinfo : EIATTR_KPARAM_INFO
	.align		4
.L_696:
        /*0008*/ 	.byte	0x04, 0x17
        /*000a*/ 	.short	(.L_698 - .L_697)
.L_697:
        /*000c*/ 	.word	0x00000000
        /*0010*/ 	.short	0x0000
        /*0012*/ 	.short	0x0000
        /*0014*/ 	.byte	0x00, 0xf0, 0x01, 0x1a


	//----- nvinfo : EIATTR_SPARSE_MMA_MASK
	.align		4
.L_698:
        /*0018*/ 	.byte	0x03, 0x50
        /*001a*/ 	.short	0x0000


	//----- nvinfo : EIATTR_MAXREG_COUNT
	.align		4
        /*001c*/ 	.byte	0x03, 0x1b
        /*001e*/ 	.short	0x00a8


	//----- nvinfo : EIATTR_MERCURY_ISA_VERSION
	.align		4
        /*0020*/ 	.byte	0x03, 0x5f
        /*0022*/ 	.short	0x0101


	//----- nvinfo : EIATTR_VRC_CTA_INIT_COUNT
	.align		4
        /*0024*/ 	.byte	0x02, 0x4a
	.zero		1
	.zero		1


	//----- nvinfo : EIATTR_EXIT_INSTR_OFFSETS
	.align		4
        /*0028*/ 	.byte	0x04, 0x1c
        /*002a*/ 	.short	(.L_700 - .L_699)


	//   ....[0]....
.L_699:
        /*002c*/ 	.word	0x00000010


	//----- nvinfo : EIATTR_MAX_THREADS
	.align		4
.L_700:
        /*0030*/ 	.byte	0x04, 0x05
        /*0032*/ 	.short	(.L_702 - .L_701)
.L_701:
        /*0034*/ 	.word	0x00000180
        /*0038*/ 	.word	0x00000001
        /*003c*/ 	.word	0x00000001


	//----- nvinfo : EIATTR_CBANK_PARAM_SIZE
	.align		4
.L_702:
        /*0040*/ 	.byte	0x03, 0x19
        /*0042*/ 	.short	0x0680


	//----- nvinfo : EIATTR_PARAM_CBANK
	.align		4
        /*0044*/ 	.byte	0x04, 0x0a
        /*0046*/ 	.short	(.L_704 - .L_703)
	.align		4
.L_703:
        /*0048*/ 	.word	index@(.nv.constant0._ZN7cutlass13device_kernelIN5flash11enable_sm90INS1_16FlashAttnBwdSm90INS1_25CollectiveMainloopBwdSm90ILi2ELi2ELi2EN4cute5tupleIJNS5_1CILi1EEES8_S8_EEENS6_IJNS7_ILi80EEENS7_ILi128EEESB_EEENS_6half_tEfNS_4arch4Sm90ELb0ELb0ELb0ELb1ELb0ELb1ELb0ELb1ELi2ELi1ELi2ELi1ELb0EEENS1_21CollectiveEpilogueBwdISC_SD_SF_Li256ELb1ELb0ELi1EEENS1_19SingleTileSchedulerILb1ELb0ELb0ELi128EEEEEEEEEvNT_6ParamsE)
        /*004c*/ 	.short	0x0380
        /*004e*/ 	.short	0x0680


	//----- nvinfo : EIATTR_SW_WAR
	.align		4
.L_704:
        /*0050*/ 	.byte	0x04, 0x36
        /*0052*/ 	.short	(.L_706 - .L_705)
.L_705:
        /*0054*/ 	.word	0x00000008
.L_706:


//--------------------- .nv.info._ZN7cutlass13device_kernelIN5flash11enable_sm90INS1_16FlashAttnBwdSm90INS1_25CollectiveMainloopBwdSm90ILi2ELi2ELi2EN4cute5tupleIJNS5_1CILi1EEES8_S8_EEENS6_IJNS7_ILi80EEENS7_ILi128EEESB_EEENS_6half_tEfNS_4arch4Sm90ELb0ELb0ELb0ELb1ELb1ELb1ELb0ELb1ELi2ELi1ELi2ELi1ELb0EEENS1_21CollectiveEpilogueBwdISC_SD_SF_Li256ELb1ELb0ELi1EEENS1_19SingleTileSchedulerILb1ELb0ELb0ELi128EEEEEEEEEvNT_6ParamsE --------------------------
	.section	.nv.info._ZN7cutlass13device_kernelIN5flash11enable_sm90INS1_16FlashAttnBwdSm90INS1_25CollectiveMainloopBwdSm90ILi2ELi2ELi2EN4cute5tupleIJNS5_1CILi1EEES8_S8_EEENS6_IJNS7_ILi80EEENS7_ILi128EEESB_EEENS_6half_tEfNS_4arch4Sm90ELb0ELb0ELb0ELb1ELb1ELb1ELb0ELb1ELi2ELi1ELi2ELi1ELb0EEENS1_21CollectiveEpilogueBwdISC_SD_SF_Li256ELb1ELb0ELi1EEENS1_19SingleTileSchedulerILb1ELb0ELb0ELi128EEEEEEEEEvNT_6ParamsE,"",@"SHT_CUDA_INFO"
	.sectionflags	@""
	.align	4


	//----- nvinfo : EIATTR_CUDA_API_VERSION
	.align		4
        /*0000*/ 	.byte	0x04, 0x37
        /*0002*/ 	.short	(.L_708 - .L_707)
.L_707:
        /*0004*/ 	.word	0x00000082


	//----- nvinfo : EIATTR_KPARAM_INFO
	.align		4
.L_708:
        /*0008*/ 	.byte	0x04, 0x17
        /*000a*/ 	.short	(.L_710 - .L_709)
.L_709:
        /*000c*/ 	.word	0x00000000
        /*0010*/ 	.short	0x0000
        /*0012*/ 	.short	0x0000
        /*0014*/ 	.byte	0x00, 0xf0, 0x01, 0x1a


	//----- nvinfo : EIATTR_SPARSE_MMA_MASK
	.align		4
.L_710:
        /*0018*/ 	.byte	0x03, 0x50
        /*001a*/ 	.short	0x0000


	//----- nvinfo : EIATTR_MAXREG_COUNT
	.align		4
        /*001c*/ 	.byte	0x03, 0x1b
        /*001e*/ 	.short	0x00a8


	//----- nvinfo : EIATTR_MERCURY_ISA_VERSION
	.align		4
        /*0020*/ 	.byte	0x03, 0x5f
        /*0022*/ 	.short	0x0101


	//----- nvinfo : EIATTR_VRC_CTA_INIT_COUNT
	.align		4
        /*0024*/ 	.byte	0x02, 0x4a
	.zero		1
	.zero		1


	//----- nvinfo : EIATTR_EXIT_INSTR_OFFSETS
	.align		4
        /*0028*/ 	.byte	0x04, 0x1c
        /*002a*/ 	.short	(.L_712 - .L_711)


	//   ....[0]....
.L_711:
        /*002c*/ 	.word	0x00000010


	//----- nvinfo : EIATTR_MAX_THREADS
	.align		4
.L_712:
        /*0030*/ 	.byte	0x04, 0x05
        /*0032*/ 	.short	(.L_714 - .L_713)
.L_713:
        /*0034*/ 	.word	0x00000180
        /*0038*/ 	.word	0x00000001
        /*003c*/ 	.word	0x00000001


	//----- nvinfo : EIATTR_CBANK_PARAM_SIZE
	.align		4
.L_714:
        /*0040*/ 	.byte	0x03, 0x19
        /*0042*/ 	.short	0x0680


	//----- nvinfo : EIATTR_PARAM_CBANK
	.align		4
        /*0044*/ 	.byte	0x04, 0x0a
        /*0046*/ 	.short	(.L_716 - .L_715)
	.align		4
.L_715:
        /*0048*/ 	.word	index@(.nv.constant0._ZN7cutlass13device_kernelIN5flash11enable_sm90INS1_16FlashAttnBwdSm90INS1_25CollectiveMainloopBwdSm90ILi2ELi2ELi2EN4cute5tupleIJNS5_1CILi1EEES8_S8_EEENS6_IJNS7_ILi80EEENS7_ILi128EEESB_EEENS_6half_tEfNS_4arch4Sm90ELb0ELb0ELb0ELb1ELb1ELb1ELb0ELb1ELi2ELi1ELi2ELi1ELb0EEENS1_21CollectiveEpilogueBwdISC_SD_SF_Li256ELb1ELb0ELi1EEENS1_19SingleTileSchedulerILb1ELb0ELb0ELi128EEEEEEEEEvNT_6ParamsE)
        /*004c*/ 	.short	0x0380
        /*004e*/ 	.short	0x0680


	//----- nvinfo : EIATTR_SW_WAR
	.align		4
.L_716:
        /*0050*/ 	.byte	0x04, 0x36
        /*0052*/ 	.short	(.L_718 - .L_717)
.L_717:
        /*0054*/ 	.word	0x00000008
.L_718:


//--------------------- .nv.info._ZN7cutlass13device_kernelIN5flash11enable_sm90INS1_16FlashAttnBwdSm90INS1_25CollectiveMainloopBwdSm90ILi2ELi2ELi2EN4cute5tupleIJNS5_1CILi1EEES8_S8_EEENS6_IJNS7_ILi80EEENS7_ILi128EEESB_EEENS_6half_tEfNS_4arch4Sm90ELb0ELb0ELb0ELb1ELb0ELb1ELb0ELb1ELi2ELi1ELi2ELi1ELb0EEENS1_24CollectiveEpilogueBwdGQAISC_fSF_Li256ELb1ELb0EEENS1_19SingleTileSchedulerILb1ELb0ELb0ELi128EEEEEEEEEvNT_6ParamsE --------------------------
	.section	.nv.info._ZN7cutlass13device_kernelIN5flash11enable_sm90INS1_16FlashAttnBwdSm90INS1_25CollectiveMainloopBwdSm90ILi2ELi2ELi2EN4cute5tupleIJNS5_1CILi1EEES8_S8_EEENS6_IJNS7_ILi80EEENS7_ILi128EEESB_EEENS_6half_tEfNS_4arch4Sm90ELb0ELb0ELb0ELb1ELb0ELb1ELb0ELb1ELi2ELi1ELi2ELi1ELb0EEENS1_24CollectiveEpilogueBwdGQAISC_fSF_Li256ELb1ELb0EEENS1_19SingleTileSchedulerILb1ELb0ELb0ELi128EEEEEEEEEvNT_6ParamsE,"",@"SHT_CUDA_INFO"
	.sectionflags	@""
	.align	4


	//----- nvinfo : EIATTR_CUDA_API_VERSION
	.align		4
        /*0000*/ 	.byte	0x04, 0x37
        /*0002*/ 	.short	(.L_720 - .L_719)
.L_719:
        /*0004*/ 	.word	0x00000082


	//----- nvinfo : EIATTR_KPARAM_INFO
	.align		4
.L_720:
        /*0008*/ 	.byte	0x04, 0x17
        /*000a*/ 	.short	(.L_722 - .L_721)
.L_721:
        /*000c*/ 	.word	0x00000000
        /*0010*/ 	.short	0x0000
        /*0012*/ 	.short	0x0000
        /*0014*/ 	.byte	0x00, 0xf0, 0x01, 0x1a


	//----- nvinfo : EIATTR_SPARSE_MMA_MASK
	.align		4
.L_722:
        /*0018*/ 	.byte	0x03, 0x50
        /*001a*/ 	.short	0x0000


	//----- nvinfo : EIATTR_MAXREG_COUNT
	.align		4
        /*001c*/ 	.byte	0x03, 0x1b
        /*001e*/ 	.short	0x00a8


	//----- nvinfo : EIATTR_MERCURY_ISA_VERSION
	.align		4
        /*0020*/ 	.byte	0x03, 0x5f
        /*0022*/ 	.short	0x0101


	//----- nvinfo : EIATTR_VRC_CTA_INIT_COUNT
	.align		4
        /*0024*/ 	.byte	0x02, 0x4a
	.zero		1
	.zero		1


	//----- nvinfo : EIATTR_EXIT_INSTR_OFFSETS
	.align		4
        /*0028*/ 	.byte	0x04, 0x1c
        /*002a*/ 	.short	(.L_724 - .L_723)


	//   ....[0]....
.L_723:
        /*002c*/ 	.word	0x00000010


	//----- nvinfo : EIATTR_MAX_THREADS
	.align		4
.L_724:
        /*0030*/ 	.byte	0x04, 0x05
        /*0032*/ 	.short	(.L_726 - .L_725)
.L_725:
        /*0034*/ 	.word	0x00000180
        /*0038*/ 	.word	0x00000001
        /*003c*/ 	.word	0x00000001


	//----- nvinfo : EIATTR_CBANK_PARAM_SIZE
	.align		4
.L_726:
        /*0040*/ 	.byte	0x03, 0x19
        /*0042*/ 	.short	0x0680


	//----- nvinfo : EIATTR_PARAM_CBANK
	.align		4
        /*0044*/ 	.byte	0x04, 0x0a
        /*0046*/ 	.short	(.L_728 - .L_727)
	.align		4
.L_727:
        /*0048*/ 	.word	index@(.nv.constant0._ZN7cutlass13device_kernelIN5flash11enable_sm90INS1_16FlashAttnBwdSm90INS1_25CollectiveMainloopBwdSm90ILi2ELi2ELi2EN4cute5tupleIJNS5_1CILi1EEES8_S8_EEENS6_IJNS7_ILi80EEENS7_ILi128EEESB_EEENS_6half_tEfNS_4arch4Sm90ELb0ELb0ELb0ELb1ELb0ELb1ELb0ELb1ELi2ELi1ELi2ELi1ELb0EEENS1_24CollectiveEpilogueBwdGQAISC_fSF_Li256ELb1ELb0EEENS1_19SingleTileSchedulerILb1ELb0ELb0ELi128EEEEEEEEEvNT_6ParamsE)
        /*004c*/ 	.short	0x0380
        /*004e*/ 	.short	0x0680


	//----- nvinfo : EIATTR_SW_WAR
	.align		4
.L_728:
        /*0050*/ 	.byte	0x04, 0x36
        /*0052*/ 	.short	(.L_730 - .L_729)
.L_729:
        /*0054*/ 	.word	0x00000008
.L_730:


//--------------------- .nv.info._ZN7cutlass13device_kernelIN5flash32FlashAttnBwdPostprocessConvertdQIN4cute5tupleIJNS3_1CILi80EEENS5_ILi128EEEEEENS_6half_tEfNS_4arch4Sm90ELi256ENS3_8TiledMMAINS3_8MMA_AtomIJNS3_4SM904GMMA25MMA_64x16x16_F32F16F16_SSILNSF_5MajorE1ELSH_0ELNSF_7ScaleInE1ELSI_1EEEEEENS3_6LayoutINS4_IJNS5_ILi2EEENS5_ILi1EEESN_EEENS4_IJSN_NS5_ILi0EEESP_EEEEENS4_IJNS3_10UnderscoreESS_SS_EEEEELb1EEEEEvNT_6ParamsE --------------------------
	.section	.nv.info._ZN7cutlass13device_kernelIN5flash32FlashAttnBwdPostprocessConvertdQIN4cute5tupleIJNS3_1CILi80EEENS5_ILi128EEEEEENS_6half_tEfNS_4arch4Sm90ELi256ENS3_8TiledMMAINS3_8MMA_AtomIJNS3_4SM904GMMA25MMA_64x16x16_F32F16F16_SSILNSF_5MajorE1ELSH_0ELNSF_7ScaleInE1ELSI_1EEEEEENS3_6LayoutINS4_IJNS5_ILi2EEENS5_ILi1EEESN_EEENS4_IJSN_NS5_ILi0EEESP_EEEEENS4_IJNS3_10UnderscoreESS_SS_EEEEELb1EEEEEvNT_6ParamsE,"",@"SHT_CUDA_INFO"
	.sectionflags	@""
	.align	4


	//----- nvinfo : EIATTR_CUDA_API_VERSION
	.align		4
        /*0000*/ 	.byte	0x04, 0x37
        /*0002*/ 	.short	(.L_732 - .L_731)
.L_731:
        /*0004*/ 	.word	0x00000082


	//----- nvinfo : EIATTR_KPARAM_INFO
	.align		4
.L_732:
        /*0008*/ 	.byte	0x04, 0x17
        /*000a*/ 	.short	(.L_734 - .L_733)
.L_733:
        /*000c*/ 	.word	0x00000000
        /*0010*/ 	.short	0x0000
        /*0012*/ 	.short	0x0000
        /*0014*/ 	.byte	0x00, 0xf0, 0xc1, 0x01


	//----- nvinfo : EIATTR_SPARSE_MMA_MASK
	.align		4
.L_734:
        /*0018*/ 	.byte	0x03, 0x50
        /*001a*/ 	.short	0x0000


	//----- nvinfo : EIATTR_MAXREG_COUNT
	.align		4
        /*001c*/ 	.byte	0x03, 0x1b
        /*001e*/ 	.short	0x0080


	//----- nvinfo : EIATTR_NUM_BARRIERS
	.align		4
        /*0020*/ 	.byte	0x02, 0x4c
        /*0022*/ 	.byte	0x01
	.zero		1


	//----- nvinfo : EIATTR_MERCURY_ISA_VERSION
	.align		4
        /*0024*/ 	.byte	0x03, 0x5f
        /*0026*/ 	.short	0x0101


	//----- nvinfo : EIATTR_VRC_CTA_INIT_COUNT
	.align		4
        /*0028*/ 	.byte	0x02, 0x4a
	.zero		1
	.zero		1


	//----- nvinfo : EIATTR_MBARRIER_INSTR_OFFSETS
	.align		4
        /*002c*/ 	.byte	0x04, 0x39
        /*002e*/ 	.short	(.L_736 - .L_735)


	//   ....[0]....
.L_735:
        /*0030*/ 	.word	0x00000480
        /*0034*/ 	.word	0x000000ff
        /*0038*/ 	.word	0x0000f000
        /*003c*/ 	.short	0x0100
        /*003e*/ 	.byte	0x06
	.zero		1


	//   ....[1]....
        /*0040*/ 	.word	0x00000560
        /*0044*/ 	.word	0x00000002
        /*0048*/ 	.word	0x0000f000
        /*004c*/ 	.short	0x010a
        /*004e*/ 	.byte	0xff
	.zero		1


	//----- nvinfo : EIATTR_NUM_MBARRIERS
	.align		4
.L_736:
        /*0050*/ 	.byte	0x03, 0x38
        /*0052*/ 	.short	0x0001


	//----- nvinfo : EIATTR_EXIT_INSTR_OFFSETS
	.align		4
        /*0054*/ 	.byte	0x04, 0x1c
        /*0056*/ 	.short	(.L_738 - .L_737)


	//   ....[0]....
.L_737:
        /*0058*/ 	.word	0x00000270


	//   ....[1]....
        /*005c*/ 	.word	0x000011e0


	//   ....[2]....
        /*0060*/ 	.word	0x000012b0


	//----- nvinfo : EIATTR_MAX_THREADS
	.align		4
.L_738:
        /*0064*/ 	.byte	0x04, 0x05
        /*0066*/ 	.short	(.L_740 - .L_739)
.L_739:
        /*0068*/ 	.word	0x00000100
        /*006c*/ 	.word	0x00000001
        /*0070*/ 	.word	0x00000001


	//----- nvinfo : EIATTR_CRS_STACK_SIZE
	.align		4
.L_740:
        /*0074*/ 	.byte	0x04, 0x1e
        /*0076*/ 	.short	(.L_742 - .L_741)
.L_741:
        /*0078*/ 	.word	0x00000000


	//----- nvinfo : EIATTR_CBANK_PARAM_SIZE
	.align		4
.L_742:
        /*007c*/ 	.byte	0x03, 0x19
        /*007e*/ 	.short	0x0070


	//----- nvinfo : EIATTR_PARAM_CBANK
	.align		4
        /*0080*/ 	.byte	0x04, 0x0a
        /*0082*/ 	.short	(.L_744 - .L_743)
	.align		4
.L_743:
        /*0084*/ 	.word	index@(.nv.constant0._ZN7cutlass13device_kernelIN5flash32FlashAttnBwdPostprocessConvertdQIN4cute5tupleIJNS3_1CILi80EEENS5_ILi128EEEEEENS_6half_tEfNS_4arch4Sm90ELi256ENS3_8TiledMMAINS3_8MMA_AtomIJNS3_4SM904GMMA25MMA_64x16x16_F32F16F16_SSILNSF_5MajorE1ELSH_0ELNSF_7ScaleInE1ELSI_1EEEEEENS3_6LayoutINS4_IJNS5_ILi2EEENS5_ILi1EEESN_EEENS4_IJSN_NS5_ILi0EEESP_EEEEENS4_IJNS3_10UnderscoreESS_SS_EEEEELb1EEEEEvNT_6ParamsE)
        /*0088*/ 	.short	0x0380
        /*008a*/ 	.short	0x0070


	//----- nvinfo : EIATTR_SW_WAR
	.align		4
.L_744:
        /*008c*/ 	.byte	0x04, 0x36
        /*008e*/ 	.short	(.L_746 - .L_745)
.L_745:
        /*0090*/ 	.word	0x00000008
.L_746:


//--------------------- .nv.info._ZN7cutlass13device_kernelIN5flash11enable_sm90INS1_16FlashAttnBwdSm90INS1_25CollectiveMainloopBwdSm90ILi2ELi2ELi2EN4cute5tupleIJNS5_1CILi1EEES8_S8_EEENS6_IJNS7_ILi80EEENS7_ILi128EEESB_EEENS_6half_tEfNS_4arch4Sm90ELb0ELb0ELb0ELb1ELb1ELb1ELb0ELb1ELi2ELi1ELi2ELi1ELb0EEENS1_24CollectiveEpilogueBwdGQAISC_fSF_Li256ELb1ELb1EEENS1_19SingleTileSchedulerILb1ELb0ELb0ELi128EEEEEEEEEvNT_6ParamsE --------------------------
	.section	.nv.info._ZN7cutlass13device_kernelIN5flash11enable_sm90INS1_16FlashAttnBwdSm90INS1_25CollectiveMainloopBwdSm90ILi2ELi2ELi2EN4cute5tupleIJNS5_1CILi1EEES8_S8_EEENS6_IJNS7_ILi80EEENS7_ILi128EEESB_EEENS_6half_tEfNS_4arch4Sm90ELb0ELb0ELb0ELb1ELb1ELb1ELb0ELb1ELi2ELi1ELi2ELi1ELb0EEENS1_24CollectiveEpilogueBwdGQAISC_fSF_Li256ELb1ELb1EEENS1_19SingleTileSchedulerILb1ELb0ELb0ELi128EEEEEEEEEvNT_6ParamsE,"",@"SHT_CUDA_INFO"
	.sectionflags	@""
	.align	4


	//----- nvinfo : EIATTR_CUDA_API_VERSION
	.align		4
        /*0000*/ 	.byte	0x04, 0x37
        /*0002*/ 	.short	(.L_748 - .L_747)
.L_747:
        /*0004*/ 	.word	0x00000082


	//----- nvinfo : EIATTR_KPARAM_INFO
	.align		4
.L_748:
        /*0008*/ 	.byte	0x04, 0x17
        /*000a*/ 	.short	(.L_750 - .L_749)
.L_749:
        /*000c*/ 	.word	0x00000000
        /*0010*/ 	.short	0x0000
        /*0012*/ 	.short	0x0000
        /*0014*/ 	.byte	0x00, 0xf0, 0x01, 0x1a


	//----- nvinfo : EIATTR_SPARSE_MMA_MASK
	.align		4
.L_750:
        /*0018*/ 	.byte	0x03, 0x50
        /*001a*/ 	.short	0x0000


	//----- nvinfo : EIATTR_MAXREG_COUNT
	.align		4
        /*001c*/ 	.byte	0x03, 0x1b
        /*001e*/ 	.short	0x00a8


	//----- nvinfo : EIATTR_MERCURY_ISA_VERSION
	.align		4
        /*0020*/ 	.byte	0x03, 0x5f
        /*0022*/ 	.short	0x0101


	//----- nvinfo : EIATTR_VRC_CTA_INIT_COUNT
	.align		4
        /*0024*/ 	.byte	0x02, 0x4a
	.zero		1
	.zero		1


	//----- nvinfo : EIATTR_EXIT_INSTR_OFFSETS
	.align		4
        /*0028*/ 	.byte	0x04, 0x1c
        /*002a*/ 	.short	(.L_752 - .L_751)


	//   ....[0]....
.L_751:
        /*002c*/ 	.word	0x00000010


	//----- nvinfo : EIATTR_MAX_THREADS
	.align		4
.L_752:
        /*0030*/ 	.byte	0x04, 0x05
        /*0032*/ 	.short	(.L_754 - .L_753)
.L_753:
        /*0034*/ 	.word	0x00000180
        /*0038*/ 	.word	0x00000001
        /*003c*/ 	.word	0x00000001


	//----- nvinfo : EIATTR_CBANK_PARAM_SIZE
	.align		4
.L_754:
        /*0040*/ 	.byte	0x03, 0x19
        /*0042*/ 	.short	0x0680


	//----- nvinfo : EIATTR_PARAM_CBANK
	.align		4
        /*0044*/ 	.byte	0x04, 0x0a
        /*0046*/ 	.short	(.L_756 - .L_755)
	.align		4
.L_755:
        /*0048*/ 	.word	index@(.nv.constant0._ZN7cutlass13device_kernelIN5flash11enable_sm90INS1_16FlashAttnBwdSm90INS1_25CollectiveMainloopBwdSm90ILi2ELi2ELi2EN4cute5tupleIJNS5_1CILi1EEES8_S8_EEENS6_IJNS7_ILi80EEENS7_ILi128EEESB_EEENS_6half_tEfNS_4arch4Sm90ELb0ELb0ELb0ELb1ELb1ELb1ELb0ELb1ELi2ELi1ELi2ELi1ELb0EEENS1_24CollectiveEpilogueBwdGQAISC_fSF_Li256ELb1ELb1EEENS1_19SingleTileSchedulerILb1ELb0ELb0ELi128EEEEEEEEEvNT_6ParamsE)
        /*004c*/ 	.short	0x0380
        /*004e*/ 	.short	0x0680


	//----- nvinfo : EIATTR_SW_WAR
	.align		4
.L_756:
        /*0050*/ 	.byte	0x04, 0x36
        /*0052*/ 	.short	(.L_758 - .L_757)
.L_757:
        /*0054*/ 	.word	0x00000008
.L_758:


//--------------------- .nv.info._ZN7cutlass13device_kernelIN5flash22FlashAttnBwdPreprocessIN4cute5tupleIJNS3_1CILi80EEENS5_ILi128EEEEEENS_6half_tEfNS_4arch4Sm90ELb1ELb1EEEEEvNT_6ParamsE --------------------------
	.section	.nv.info._ZN7cutlass13device_kernelIN5flash22FlashAttnBwdPreprocessIN4cute5tupleIJNS3_1CILi80EEENS5_ILi128EEEEEENS_6half_tEfNS_4arch4Sm90ELb1ELb1EEEEEvNT_6ParamsE,"",@"SHT_CUDA_INFO"
	.sectionflags	@""
	.align	4


	//----- nvinfo : EIATTR_CUDA_API_VERSION
	.align		4
        /*0000*/ 	.byte	0x04, 0x37
        /*0002*/ 	.short	(.L_760 - .L_759)
.L_759:
        /*0004*/ 	.word	0x00000082


	//----- nvinfo : EIATTR_KPARAM_INFO
	.align		4
.L_760:
        /*0008*/ 	.byte	0x04, 0x17
        /*000a*/ 	.short	(.L_762 - .L_761)
.L_761:
        /*000c*/ 	.word	0x00000000
        /*0010*/ 	.short	0x0000
        /*0012*/ 	.short	0x0000
        /*0014*/ 	.byte	0x00, 0xf0, 0xc1, 0x03


	//----- nvinfo : EIATTR_SPARSE_MMA_MASK
	.align		4
.L_762:
        /*0018*/ 	.byte	0x03, 0x50
        /*001a*/ 	.short	0x0000


	//----- nvinfo : EIATTR_MAXREG_COUNT
	.align		4
        /*001c*/ 	.byte	0x03, 0x1b
        /*001e*/ 	.short	0x0080


	//----- nvinfo : EIATTR_MERCURY_ISA_VERSION
	.align		4
        /*0020*/ 	.byte	0x03, 0x5f
        /*0022*/ 	.short	0x0101


	//----- nvinfo : EIATTR_COOP_GROUP_MASK_REGIDS
	.align		4
        /*0024*/ 	.byte	0x04, 0x29
        /*0026*/ 	.short	(.L_764 - .L_763)


	//   ....[0]....
.L_763:
        /*0028*/ 	.word	0xffffffff


	//   ....[1]....
        /*002c*/ 	.word	0xffffffff


	//   ....[2]....
        /*0030*/ 	.word	0xffffffff


	//   ....[3]....
        /*0034*/ 	.word	0xffffffff


	//   ....[4]....
        /*0038*/ 	.word	0xffffffff


	//   ....[5]....
        /*003c*/ 	.word	0xffffffff


	//   ....[6]....
        /*0040*/ 	.word	0xffffffff


	//   ....[7]....
        /*0044*/ 	.word	0xffffffff


	//   ....[8]....
        /*0048*/ 	.word	0xffffffff


	//   ....[9]....
        /*004c*/ 	.word	0xffffffff


	//   ....[10]....
        /*0050*/ 	.word	0xffffffff


	//   ....[11]....
        /*0054*/ 	.word	0xffffffff


	//   ....[12]....
        /*0058*/ 	.word	0xffffffff


	//   ....[13]....
        /*005c*/ 	.word	0xffffffff


	//   ....[14]....
        /*0060*/ 	.word	0xffffffff


	//   ....[15]....
        /*0064*/ 	.word	0xffffffff


	//   ....[16]....
        /*0068*/ 	.word	0xffffffff


	//   ....[17]....
        /*006c*/ 	.word	0xffffffff


	//   ....[18]....
        /*0070*/ 	.word	0xffffffff


	//   ....[19]....
        /*0074*/ 	.word	0xffffffff


	//----- nvinfo : EIATTR_COOP_GROUP_INSTR_OFFSETS
	.align		4
.L_764:
        /*0078*/ 	.byte	0x04, 0x28
        /*007a*/ 	.short	(.L_766 - .L_765)


	//   ....[0]....
.L_765:
        /*007c*/ 	.word	0x00001530


	//   ....[1]....
        /*0080*/ 	.word	0x00001560


	//   ....[2]....
        /*0084*/ 	.word	0x00001570


	//   ....[3]....
        /*0088*/ 	.word	0x00001580


	//   ....[4]....
        /*008c*/ 	.word	0x00001590


	//   ....[5]....
        /*0090*/ 	.word	0x000015c0


	//   ....[6]....
        /*0094*/ 	.word	0x000015e0


	//   ....[7]....
        /*0098*/ 	.word	0x00001610


	//   ....[8]....
        /*009c*/ 	.word	0x00001620


	//   ....[9]....
        /*00a0*/ 	.word	0x00001630


	//   ....[10]....
        /*00a4*/ 	.word	0x00001660


	//   ....[11]....
        /*00a8*/ 	.word	0x00001670


	//   ....[12]....
        /*00ac*/ 	.word	0x000016b0


	//   ....[13]....
        /*00b0*/ 	.word	0x000016c0


	//   ....[14]....
        /*00b4*/ 	.word	0x000016d0


	//   ....[15]....
        /*00b8*/ 	.word	0x00001760


	//   ....[16]....
        /*00bc*/ 	.word	0x000017a0


	//   ....[17]....
        /*00c0*/ 	.word	0x000017d0


	//   ....[18]....
        /*00c4*/ 	.word	0x000017e0


	//   ....[19]....
        /*00c8*/ 	.word	0x000017f0


	//----- nvinfo : EIATTR_VRC_CTA_INIT_COUNT
	.align		4
.L_766:
        /*00cc*/ 	.byte	0x02, 0x4a
	.zero		1
	.zero		1


	//----- nvinfo : EIATTR_EXIT_INSTR_OFFSETS
	.align		4
        /*00d0*/ 	.byte	0x04, 0x1c
        /*00d2*/ 	.short	(.L_768 - .L_767)


	//   ....[0]....
.L_767:
        /*00d4*/ 	.word	0x00000280


	//   ....[1]....
        /*00d8*/ 	.word	0x00001d80


	//   ....[2]....
        /*00dc*/ 	.word	0x00001e00


	//----- nvinfo : EIATTR_MAX_THREADS
	.align		4
.L_768:
        /*00e0*/ 	.byte	0x04, 0x05
        /*00e2*/ 	.short	(.L_770 - .L_769)
.L_769:
        /*00e4*/ 	.word	0x00000100
        /*00e8*/ 	.word	0x00000001
        /*00ec*/ 	.word	0x00000001


	//----- nvinfo : EIATTR_CRS_STACK_SIZE
	.align		4
.L_770:
        /*00f0*/ 	.byte	0x04, 0x1e
        /*00f2*/ 	.short	(.L_772 - .L_771)
.L_771:
        /*00f4*/ 	.word	0x00000000


	//----- nvinfo : EIATTR_CBANK_PARAM_SIZE
	.align		4
.L_772:
        /*00f8*/ 	.byte	0x03, 0x19
        /*00fa*/ 	.short	0x00f0


	//----- nvinfo : EIATTR_PARAM_CBANK
	.align		4
        /*00fc*/ 	.byte	0x04, 0x0a
        /*00fe*/ 	.short	(.L_774 - .L_773)
	.align		4
.L_773:
        /*0100*/ 	.word	index@(.nv.constant0._ZN7cutlass13device_kernelIN5flash22FlashAttnBwdPreprocessIN4cute5tupleIJNS3_1CILi80EEENS5_ILi128EEEEEENS_6half_tEfNS_4arch4Sm90ELb1ELb1EEEEEvNT_6ParamsE)
        /*0104*/ 	.short	0x0380
        /*0106*/ 	.short	0x00f0


	//----- nvinfo : EIATTR_SW_WAR
	.align		4
.L_774:
        /*0108*/ 	.byte	0x04, 0x36
        /*010a*/ 	.short	(.L_776 - .L_775)
.L_775:
        /*010c*/ 	.word	0x00000008
.L_776:


//--------------------- .nv.info._ZN7cutlass13device_kernelIN5flash11enable_sm90INS1_16FlashAttnBwdSm90INS1_25CollectiveMainloopBwdSm90ILi2ELi2ELi2EN4cute5tupleIJNS5_1CILi1EEES8_S8_EEENS6_IJNS7_ILi64EEENS7_ILi128EEESB_EEENS_6half_tEfNS_4arch4Sm90ELb0ELb1ELb0ELb0ELb0ELb1ELb0ELb0ELi2ELi1ELi2ELi1ELb0EEENS1_21CollectiveEpilogueBwdISC_SD_SF_Li256ELb0ELb0ELi1EEENS1_19SingleTileSchedulerILb0ELb0ELb0ELi128EEEEEEEEEvNT_6ParamsE --------------------------
	.section	.nv.info._ZN7cutlass13device_kernelIN5flash11enable_sm90INS1_16FlashAttnBwdSm90INS1_25CollectiveMainloopBwdSm90ILi2ELi2ELi2EN4cute5tupleIJNS5_1CILi1EEES8_S8_EEENS6_IJNS7_ILi64EEENS7_ILi128EEESB_EEENS_6half_tEfNS_4arch4Sm90ELb0ELb1ELb0ELb0ELb0ELb1ELb0ELb0ELi2ELi1ELi2ELi1ELb0EEENS1_21CollectiveEpilogueBwdISC_SD_SF_Li256ELb0ELb0ELi1EEENS1_19SingleTileSchedulerILb0ELb0ELb0ELi128EEEEEEEEEvNT_6ParamsE,"",@"SHT_CUDA_INFO"
	.sectionflags	@""
	.align	4


	//----- nvinfo : EIATTR_CUDA_API_VERSION
	.align		4
        /*0000*/ 	.byte	0x04, 0x37
        /*0002*/ 	.short	(.L_778 - .L_777)
.L_777:
        /*0004*/ 	.word	0x00000082


	//----- nvinfo : EIATTR_KPARAM_INFO
	.align		4
.L_778:
        /*0008*/ 	.byte	0x04, 0x17
        /*000a*/ 	.short	(.L_780 - .L_779)
.L_779:
        /*000c*/ 	.word	0x00000000
        /*0010*/ 	.short	0x0000
        /*0012*/ 	.short	0x0000
        /*0014*/ 	.byte	0x00, 0xf0, 0x01, 0x24


	//----- nvinfo : EIATTR_SPARSE_MMA_MASK
	.align		4
.L_780:
        /*0018*/ 	.byte	0x03, 0x50
        /*001a*/ 	.short	0x0000


	//----- nvinfo : EIATTR_MAXREG_COUNT
	.align		4
        /*001c*/ 	.byte	0x03, 0x1b
        /*001e*/ 	.short	0x00a8


	//----- nvinfo : EIATTR_MERCURY_ISA_VERSION
	.align		4
        /*0020*/ 	.byte	0x03, 0x5f
        /*0022*/ 	.short	0x0101


	//----- nvinfo : EIATTR_VRC_CTA_INIT_COUNT
	.align		4
        /*0024*/ 	.byte	0x02, 0x4a
	.zero		1
	.zero		1


	//----- nvinfo : EIATTR_EXIT_INSTR_OFFSETS
	.align		4
        /*0028*/ 	.byte	0x04, 0x1c
        /*002a*/ 	.short	(.L_782 - .L_781)


	//   ....[0]....
.L_781:
        /*002c*/ 	.word	0x00000010


	//----- nvinfo : EIATTR_MAX_THREADS
	.align		4
.L_782:
        /*0030*/ 	.byte	0x04, 0x05
        /*0032*/ 	.short	(.L_784 - .L_783)
.L_783:
        /*0034*/ 	.word	0x00000180
        /*0038*/ 	.word	0x00000001
        /*003c*/ 	.word	0x00000001


	//----- nvinfo : EIATTR_CBANK_PARAM_SIZE
	.align		4
.L_784:
        /*0040*/ 	.byte	0x03, 0x19
        /*0042*/ 	.short	0x0900


	//----- nvinfo : EIATTR_PARAM_CBANK
	.align		4
        /*0044*/ 	.byte	0x04, 0x0a
        /*0046*/ 	.short	(.L_786 - .L_785)
	.align		4
.L_785:
        /*0048*/ 	.word	index@(.nv.constant0._ZN7cutlass13device_kernelIN5flash11enable_sm90INS1_16FlashAttnBwdSm90INS1_25CollectiveMainloopBwdSm90ILi2ELi2ELi2EN4cute5tupleIJNS5_1CILi1EEES8_S8_EEENS6_IJNS7_ILi64EEENS7_ILi128EEESB_EEENS_6half_tEfNS_4arch4Sm90ELb0ELb1ELb0ELb0ELb0ELb1ELb0ELb0ELi2ELi1ELi2ELi1ELb0EEENS1_21CollectiveEpilogueBwdISC_SD_SF_Li256ELb0ELb0ELi1EEENS1_19SingleTileSchedulerILb0ELb0ELb0ELi128EEEEEEEEEvNT_6ParamsE)
        /*004c*/ 	.short	0x0380
        /*004e*/ 	.short	0x0900


	//----- nvinfo : EIATTR_SW_WAR
	.align		4
.L_786:
        /*0050*/ 	.byte	0x04, 0x36
        /*0052*/ 	.short	(.L_788 - .L_787)
.L_787:
        /*0054*/ 	.word	0x00000008
.L_788:


//--------------------- .nv.info._ZN7cutlass13device_kernelIN5flash11enable_sm90INS1_16FlashAttnBwdSm90INS1_25CollectiveMainloopBwdSm90ILi2ELi2ELi2EN4cute5tupleIJNS5_1CILi1EEES8_S8_EEENS6_IJNS7_ILi64EEENS7_ILi128EEESB_EEENS_6half_tEfNS_4arch4Sm90ELb0ELb1ELb0ELb0ELb1ELb1ELb0ELb0ELi2ELi1ELi2ELi1ELb0EEENS1_21CollectiveEpilogueBwdISC_SD_SF_Li256ELb0ELb0ELi1EEENS1_19SingleTileSchedulerILb0ELb0ELb0ELi128EEEEEEEEEvNT_6ParamsE --------------------------
	.section	.nv.info._ZN7cutlass13device_kernelIN5flash11enable_sm90INS1_16FlashAttnBwdSm90INS1_25CollectiveMainloopBwdSm90ILi2ELi2ELi2EN4cute5tupleIJNS5_1CILi1EEES8_S8_EEENS6_IJNS7_ILi64EEENS7_ILi128EEESB_EEENS_6half_tEfNS_4arch4Sm90ELb0ELb1ELb0ELb0ELb1ELb1ELb0ELb0ELi2ELi1ELi2ELi1ELb0EEENS1_21CollectiveEpilogueBwdISC_SD_SF_Li256ELb0ELb0ELi1EEENS1_19SingleTileSchedulerILb0ELb0ELb0ELi128EEEEEEEEEvNT_6ParamsE,"",@"SHT_CUDA_INFO"
	.sectionflags	@""
	.align	4


	//----- nvinfo : EIATTR_CUDA_API_VERSION
	.align		4
        /*0000*/ 	.byte	0x04, 0x37
        /*0002*/ 	.short	(.L_790 - .L_789)
.L_789:
        /*0004*/ 	.word	0x00000082


	//----- nvinfo : EIATTR_KPARAM_INFO
	.align		4
.L_790:
        /*0008*/ 	.byte	0x04, 0x17
        /*000a*/ 	.short	(.L_792 - .L_791)
.L_791:
        /*000c*/ 	.word	0x00000000
        /*0010*/ 	.short	0x0000
        /*0012*/ 	.short	0x0000
        /*0014*/ 	.byte	0x00, 0xf0, 0x01, 0x24


	//----- nvinfo : EIATTR_SPARSE_MMA_MASK
	.align		4
.L_792:
        /*0018*/ 	.byte	0x03, 0x50
        /*001a*/ 	.short	0x0000


	//----- nvinfo : EIATTR_MAXREG_COUNT
	.align		4
        /*001c*/ 	.byte	0x03, 0x1b
        /*001e*/ 	.short	0x00a8


	//----- nvinfo : EIATTR_MERCURY_ISA_VERSION
	.align		4
        /*0020*/ 	.byte	0x03, 0x5f
        /*0022*/ 	.short	0x0101


	//----- nvinfo : EIATTR_VRC_CTA_INIT_COUNT
	.align		4
        /*0024*/ 	.byte	0x02, 0x4a
	.zero		1
	.zero		1


	//----- nvinfo : EIATTR_EXIT_INSTR_OFFSETS
	.align		4
        /*0028*/ 	.byte	0x04, 0x1c
        /*002a*/ 	.short	(.L_794 - .L_793)


	//   ....[0]....
.L_793:
        /*002c*/ 	.word	0x00000010


	//----- nvinfo : EIATTR_MAX_THREADS
	.align		4
.L_794:
        /*0030*/ 	.byte	0x04, 0x05
        /*0032*/ 	.short	(.L_796 - .L_795)
.L_795:
        /*0034*/ 	.word	0x00000180
        /*0038*/ 	.word	0x00000001
        /*003c*/ 	.word	0x00000001


	//----- nvinfo : EIATTR_CBANK_PARAM_SIZE
	.align		4
.L_796:
        /*0040*/ 	.byte	0x03, 0x19
        /*0042*/ 	.short	0x0900


	//----- nvinfo : EIATTR_PARAM_CBANK
	.align		4
        /*0044*/ 	.byte	0x04, 0x0a
        /*0046*/ 	.short	(.L_798 - .L_797)
	.align		4
.L_797:
        /*0048*/ 	.word	index@(.nv.constant0._ZN7cutlass13device_kernelIN5flash11enable_sm90INS1_16FlashAttnBwdSm90INS1_25CollectiveMainloopBwdSm90ILi2ELi2ELi2EN4cute5tupleIJNS5_1CILi1EEES8_S8_EEENS6_IJNS7_ILi64EEENS7_ILi128EEESB_EEENS_6half_tEfNS_4arch4Sm90ELb0ELb1ELb0ELb0ELb1ELb1ELb0ELb0ELi2ELi1ELi2ELi1ELb0EEENS1_21CollectiveEpilogueBwdISC_SD_SF_Li256ELb0ELb0ELi1EEENS1_19SingleTileSchedulerILb0ELb0ELb0ELi128EEEEEEEEEvNT_6ParamsE)
        /*004c*/ 	.short	0x0380
        /*004e*/ 	.short	0x0900


	//----- nvinfo : EIATTR_SW_WAR
	.align		4
.L_798:
        /*0050*/ 	.byte	0x04, 0x36
        /*0052*/ 	.short	(.L_800 - .L_799)
.L_799:
        /*0054*/ 	.word	0x00000008
.L_800:


//--------------------- .nv.info._ZN7cutlass13device_kernelIN5flash11enable_sm90INS1_16FlashAttnBwdSm90INS1_25CollectiveMainloopBwdSm90ILi2ELi2ELi2EN4cute5tupleIJNS5_1CILi1EEES8_S8_EEENS6_IJNS7_ILi64EEENS7_ILi128EEESB_EEENS_6half_tEfNS_4arch4Sm90ELb0ELb1ELb0ELb0ELb0ELb1ELb0ELb0ELi2ELi1ELi2ELi1ELb0EEENS1_24CollectiveEpilogueBwdGQAISC_fSF_Li256ELb0ELb0EEENS1_19SingleTileSchedulerILb0ELb0ELb0ELi128EEEEEEEEEvNT_6ParamsE --------------------------
	.section	.nv.info._ZN7cutlass13device_kernelIN5flash11enable_sm90INS1_16FlashAttnBwdSm90INS1_25CollectiveMainloopBwdSm90ILi2ELi2ELi2EN4cute5tupleIJNS5_1CILi1EEES8_S8_EEENS6_IJNS7_ILi64EEENS7_ILi128EEESB_EEENS_6half_tEfNS_4arch4Sm90ELb0ELb1ELb0ELb0ELb0ELb1ELb0ELb0ELi2ELi1ELi2ELi1ELb0EEENS1_24CollectiveEpilogueBwdGQAISC_fSF_Li256ELb0ELb0EEENS1_19SingleTileSchedulerILb0ELb0ELb0ELi128EEEEEEEEEvNT_6ParamsE,"",@"SHT_CUDA_INFO"
	.sectionflags	@""
	.align	4


	//----- nvinfo : EIATTR_CUDA_API_VERSION
	.align		4
        /*0000*/ 	.byte	0x04, 0x37
        /*0002*/ 	.short	(.L_802 - .L_801)
.L_801:
        /*0004*/ 	.word	0x00000082


	//----- nvinfo : EIATTR_KPARAM_INFO
	.align		4
.L_802:
        /*0008*/ 	.byte	0x04, 0x17
        /*000a*/ 	.short	(.L_804 - .L_803)
.L_803:
        /*000c*/ 	.word	0x00000000
        /*0010*/ 	.short	0x0000
        /*0012*/ 	.short	0x0000
        /*0014*/ 	.byte	0x00, 0xf0, 0x01, 0x1a


	//----- nvinfo : EIATTR_SPARSE_MMA_MASK
	.align		4
.L_804:
        /*0018*/ 	.byte	0x03, 0x50
        /*001a*/ 	.short	0x0000


	//----- nvinfo : EIATTR_MAXREG_COUNT
	.align		4
        /*001c*/ 	.byte	0x03, 0x1b
        /*001e*/ 	.short	0x00a8


	//----- nvinfo : EIATTR_MERCURY_ISA_VERSION
	.align		4
        /*0020*/ 	.byte	0x03, 0x5f
        /*0022*/ 	.short	0x0101


	//----- nvinfo : EIATTR_VRC_CTA_INIT_COUNT
	.align		4
        /*0024*/ 	.byte	0x02, 0x4a
	.zero		1
	.zero		1


	//----- nvinfo : EIATTR_EXIT_INSTR_OFFSETS
	.align		4
        /*0028*/ 	.byte	0x04, 0x1c
        /*002a*/ 	.short	(.L_806 - .L_805)


	//   ....[0]....
.L_805:
        /*002c*/ 	.word	0x00000010


	//----- nvinfo : EIATTR_MAX_THREADS
	.align		4
.L_806:
        /*0030*/ 	.byte	0x04, 0x05
        /*0032*/ 	.short	(.L_808 - .L_807)
.L_807:
        /*0034*/ 	.word	0x00000180
        /*0038*/ 	.word	0x00000001
        /*003c*/ 	.word	0x00000001


	//----- nvinfo : EIATTR_CBANK_PARAM_SIZE
	.align		4
.L_808:
        /*0040*/ 	.byte	0x03, 0x19
        /*0042*/ 	.short	0x0680


	//----- nvinfo : EIATTR_PARAM_CBANK
	.align		4
        /*0044*/ 	.byte	0x04, 0x0a
        /*0046*/ 	.short	(.L_810 - .L_809)
	.align		4
.L_809:
        /*0048*/ 	.word	index@(.nv.constant0._ZN7cutlass13device_kernelIN5flash11enable_sm90INS1_16FlashAttnBwdSm90INS1_25CollectiveMainloopBwdSm90ILi2ELi2ELi2EN4cute5tupleIJNS5_1CILi1EEES8_S8_EEENS6_IJNS7_ILi64EEENS7_ILi128EEESB_EEENS_6half_tEfNS_4arch4Sm90ELb0ELb1ELb0ELb0ELb0ELb1ELb0ELb0ELi2ELi1ELi2ELi1ELb0EEENS1_24CollectiveEpilogueBwdGQAISC_fSF_Li256ELb0ELb0EEENS1_19SingleTileSchedulerILb0ELb0ELb0ELi128EEEEEEEEEvNT_6ParamsE)
        /*004c*/ 	.short	0x0380
        /*004e*/ 	.short	0x0680


	//----- nvinfo : EIATTR_SW_WAR
	.align		4
.L_810:
        /*0050*/ 	.byte	0x04, 0x36
        /*0052*/ 	.short	(.L_812 - .L_811)
.L_811:
        /*0054*/ 	.word	0x00000008
.L_812:


//--------------------- .nv.info._ZN7cutlass13device_kernelIN5flash11enable_sm90INS1_16FlashAttnBwdSm90INS1_25CollectiveMainloopBwdSm90ILi2ELi2ELi2EN4cute5tupleIJNS5_1CILi1EEES8_S8_EEENS6_IJNS7_ILi64EEENS7_ILi128EEESB_EEENS_6half_tEfNS_4arch4Sm90ELb0ELb1ELb0ELb0ELb1ELb1ELb0ELb0ELi2ELi1ELi2ELi1ELb0EEENS1_24CollectiveEpilogueBwdGQAISC_fSF_Li256ELb0ELb1EEENS1_19SingleTileSchedulerILb0ELb0ELb0ELi128EEEEEEEEEvNT_6ParamsE --------------------------
	.section	.nv.info._ZN7cutlass13device_kernelIN5flash11enable_sm90INS1_16FlashAttnBwdSm90INS1_25CollectiveMainloopBwdSm90ILi2ELi2ELi2EN4cute5tupleIJNS5_1CILi1EEES8_S8_EEENS6_IJNS7_ILi64EEENS7_ILi128EEESB_EEENS_6half_tEfNS_4arch4Sm90ELb0ELb1ELb0ELb0ELb1ELb1ELb0ELb0ELi2ELi1ELi2ELi1ELb0EEENS1_24CollectiveEpilogueBwdGQAISC_fSF_Li256ELb0ELb1EEENS1_19SingleTileSchedulerILb0ELb0ELb0ELi128EEEEEEEEEvNT_6ParamsE,"",@"SHT_CUDA_INFO"
	.sectionflags	@""
	.align	4


	//----- nvinfo : EIATTR_CUDA_API_VERSION
	.align		4
        /*0000*/ 	.byte	0x04, 0x37
        /*0002*/ 	.short	(.L_814 - .L_813)
.L_813:
        /*0004*/ 	.word	0x00000082


	//----- nvinfo : EIATTR_KPARAM_INFO
	.align		4
.L_814:
        /*0008*/ 	.byte	0x04, 0x17
        /*000a*/ 	.short	(.L_816 - .L_815)
.L_815:
        /*000c*/ 	.word	0x00000000
        /*0010*/ 	.short	0x0000
        /*0012*/ 	.short	0x0000
        /*0014*/ 	.byte	0x00, 0xf0, 0x01, 0x1a


	//----- nvinfo : EIATTR_SPARSE_MMA_MASK
	.align		4
.L_816:
        /*0018*/ 	.byte	0x03, 0x50
        /*001a*/ 	.short	0x0000


	//----- nvinfo : EIATTR_MAXREG_COUNT
	.align		4
        /*001c*/ 	.byte	0x03, 0x1b
        /*001e*/ 	.short	0x00a8


	//----- nvinfo : EIATTR_MERCURY_ISA_VERSION
	.align		4
        /*0020*/ 	.byte	0x03, 0x5f
        /*0022*/ 	.short	0x0101


	//----- nvinfo : EIATTR_VRC_CTA_INIT_COUNT
	.align		4
        /*0024*/ 	.byte	0x02, 0x4a
	.zero		1
	.zero		1


	//----- nvinfo : EIATTR_EXIT_INSTR_OFFSETS
	.align		4
        /*0028*/ 	.byte	0x04, 0x1c
        /*002a*/ 	.short	(.L_818 - .L_817)


	//   ....[0]....
.L_817:
        /*002c*/ 	.word	0x00000010


	//----- nvinfo : EIATTR_MAX_THREADS
	.align		4
.L_818:
        /*0030*/ 	.byte	0x04, 0x05
        /*0032*/ 	.short	(.L_820 - .L_819)
.L_819:
        /*0034*/ 	.word	0x00000180
        /*0038*/ 	.word	0x00000001
        /*003c*/ 	.word	0x00000001


	//----- nvinfo : EIATTR_CBANK_PARAM_SIZE
	.align		4
.L_820:
        /*0040*/ 	.byte	0x03, 0x19
        /*0042*/ 	.short	0x0680


	//----- nvinfo : EIATTR_PARAM_CBANK
	.align		4
        /*0044*/ 	.byte	0x04, 0x0a
        /*0046*/ 	.short	(.L_822 - .L_821)
	.align		4
.L_821:
        /*0048*/ 	.word	index@(.nv.constant0._ZN7cutlass13device_kernelIN5flash11enable_sm90INS1_16FlashAttnBwdSm90INS1_25CollectiveMainloopBwdSm90ILi2ELi2ELi2EN4cute5tupleIJNS5_1CILi1EEES8_S8_EEENS6_IJNS7_ILi64EEENS7_ILi128EEESB_EEENS_6half_tEfNS_4arch4Sm90ELb0ELb1ELb0ELb0ELb1ELb1ELb0ELb0ELi2ELi1ELi2ELi1ELb0EEENS1_24CollectiveEpilogueBwdGQAISC_fSF_Li256ELb0ELb1EEENS1_19SingleTileSchedulerILb0ELb0ELb0ELi128EEEEEEEEEvNT_6ParamsE)
        /*004c*/ 	.short	0x0380
        /*004e*/ 	.short	0x0680


	//----- nvinfo : EIATTR_SW_WAR
	.align		4
.L_822:
        /*0050*/ 	.byte	0x04, 0x36
        /*0052*/ 	.short	(.L_824 - .L_823)
.L_823:
        /*0054*/ 	.word	0x00000008
.L_824:


//--------------------- .nv.info._ZN7cutlass13device_kernelIN5flash11enable_sm90INS1_16FlashAttnBwdSm90INS1_25CollectiveMainloopBwdSm90ILi2ELi2ELi2EN4cute5tupleIJNS5_1CILi1EEES8_S8_EEENS6_IJNS7_ILi64EEENS7_ILi128EEESB_EEENS_6half_tEfNS_4arch4Sm90ELb0ELb1ELb0ELb1ELb0ELb1ELb0ELb0ELi2ELi1ELi2ELi1ELb0EEENS1_21CollectiveEpilogueBwdISC_SD_SF_Li256ELb1ELb0ELi1EEENS1_19SingleTileSchedulerILb1ELb0ELb0ELi128EEEEEEEEEvNT_6ParamsE --------------------------
	.section	.nv.info._ZN7cutlass13device_kernelIN5flash11enable_sm90INS1_16FlashAttnBwdSm90INS1_25CollectiveMainloopBwdSm90ILi2ELi2ELi2EN4cute5tupleIJNS5_1CILi1EEES8_S8_EEENS6_IJNS7_ILi64EEENS7_ILi128EEESB_EEENS_6half_tEfNS_4arch4Sm90ELb0ELb1ELb0ELb1ELb0ELb1ELb0ELb0ELi2ELi1ELi2ELi1ELb0EEENS1_21CollectiveEpilogueBwdISC_SD_SF_Li256ELb1ELb0ELi1EEENS1_19SingleTileSchedulerILb1ELb0ELb0ELi128EEEEEEEEEvNT_6ParamsE,"",@"SHT_CUDA_INFO"
	.sectionflags	@""
	.align	4


	//----- nvinfo : EIATTR_CUDA_API_VERSION
	.align		4
        /*0000*/ 	.byte	0x04, 0x37
        /*0002*/ 	.short	(.L_826 - .L_825)
.L_825:
        /*0004*/ 	.word	0x00000082


	//----- nvinfo : EIATTR_KPARAM_INFO
	.align		4
.L_826:
        /*0008*/ 	.byte	0x04, 0x17
        /*000a*/ 	.short	(.L_828 - .L_827)
.L_827:
        /*000c*/ 	.word	0x00000000
        /*0010*/ 	.short	0x0000
        /*0012*/ 	.short	0x0000
        /*0014*/ 	.byte	0x00, 0xf0, 0x01, 0x1a


	//----- nvinfo : EIATTR_SPARSE_MMA_MASK
	.align		4
.L_828:
        /*0018*/ 	.byte	0x03, 0x50
        /*001a*/ 	.short	0x0000


	//----- nvinfo : EIATTR_MAXREG_COUNT
	.align		4
        /*001c*/ 	.byte	0x03, 0x1b
        /*001e*/ 	.short	0x00a8


	//----- nvinfo : EIATTR_MERCURY_ISA_VERSION
	.align		4
        /*0020*/ 	.byte	0x03, 0x5f
        /*0022*/ 	.short	0x0101


	//----- nvinfo : EIATTR_VRC_CTA_INIT_COUNT
	.align		4
        /*0024*/ 	.byte	0x02, 0x4a
	.zero		1
	.zero		1


	//----- nvinfo : EIATTR_EXIT_INSTR_OFFSETS
	.align		4
        /*0028*/ 	.byte	0x04, 0x1c
        /*002a*/ 	.short	(.L_830 - .L_829)


	//   ....[0]....
.L_829:
        /*002c*/ 	.word	0x00000010


	//----- nvinfo : EIATTR_MAX_THREADS
	.align		4
.L_830:
        /*0030*/ 	.byte	0x04, 0x05
        /*0032*/ 	.short	(.L_832 - .L_831)
.L_831:
        /*0034*/ 	.word	0x00000180
        /*0038*/ 	.word	0x00000001
        /*003c*/ 	.word	0x00000001


	//----- nvinfo : EIATTR_CBANK_PARAM_SIZE
	.align		4
.L_832:
        /*0040*/ 	.byte	0x03, 0x19
        /*0042*/ 	.short	0x0680


	//----- nvinfo : EIATTR_PARAM_CBANK
	.align		4
        /*0044*/ 	.byte	0x04, 0x0a
        /*0046*/ 	.short	(.L_834 - .L_833)
	.align		4
.L_833:
        /*0048*/ 	.word	index@(.nv.constant0._ZN7cutlass13device_kernelIN5flash11enable_sm90INS1_16FlashAttnBwdSm90INS1_25CollectiveMainloopBwdSm90ILi2ELi2ELi2EN4cute5tupleIJNS5_1CILi1EEES8_S8_EEENS6_IJNS7_ILi64EEENS7_ILi128EEESB_EEENS_6half_tEfNS_4arch4Sm90ELb0ELb1ELb0ELb1ELb0ELb1ELb0ELb0ELi2ELi1ELi2ELi1ELb0EEENS1_21CollectiveEpilogueBwdISC_SD_SF_Li256ELb1ELb0ELi1EEENS1_19SingleTileSchedulerILb1ELb0ELb0ELi128EEEEEEEEEvNT_6ParamsE)
        /*004c*/ 	.short	0x0380
        /*004e*/ 	.short	0x0680


	//----- nvinfo : EIATTR_SW_WAR
	.align		4
.L_834:
        /*0050*/ 	.byte	0x04, 0x36
        /*0052*/ 	.short	(.L_836 - .L_835)
.L_835:
        /*0054*/ 	.word	0x00000008
.L_836:


//--------------------- .nv.info._ZN7cutlass13device_kernelIN5flash11enable_sm90INS1_16FlashAttnBwdSm90INS1_25CollectiveMainloopBwdSm90ILi2ELi2ELi2EN4cute5tupleIJNS5_1CILi1EEES8_S8_EEENS6_IJNS7_ILi64EEENS7_ILi128EEESB_EEENS_6half_tEfNS_4arch4Sm90ELb0ELb1ELb0ELb1ELb1ELb1ELb0ELb0ELi2ELi1ELi2ELi1ELb0EEENS1_21CollectiveEpilogueBwdISC_SD_SF_Li256ELb1ELb0ELi1EEENS1_19SingleTileSchedulerILb1ELb0ELb0ELi128EEEEEEEEEvNT_6ParamsE --------------------------
	.section	.nv.info._ZN7cutlass13device_kernelIN5flash11enable_sm90INS1_16FlashAttnBwdSm90INS1_25CollectiveMainloopBwdSm90ILi2ELi2ELi2EN4cute5tupleIJNS5_1CILi1EEES8_S8_EEENS6_IJNS7_ILi64EEENS7_ILi128EEESB_EEENS_6half_tEfNS_4arch4Sm90ELb0ELb1ELb0ELb1ELb1ELb1ELb0ELb0ELi2ELi1ELi2ELi1ELb0EEENS1_21CollectiveEpilogueBwdISC_SD_SF_Li256ELb1ELb0ELi1EEENS1_19SingleTileSchedulerILb1ELb0ELb0ELi128EEEEEEEEEvNT_6ParamsE,"",@"SHT_CUDA_INFO"
	.sectionflags	@""
	.align	4


	//----- nvinfo : EIATTR_CUDA_API_VERSION
	.align		4
        /*0000*/ 	.byte	0x04, 0x37
        /*0002*/ 	.short	(.L_838 - .L_837)
.L_837:
        /*0004*/ 	.word	0x00000082


	//----- nvinfo : EIATTR_KPARAM_INFO
	.align		4
.L_838:
        /*0008*/ 	.byte	0x04, 0x17
        /*000a*/ 	.short	(.L_840 - .L_839)
.L_839:
        /*000c*/ 	.word	0x00000000
        /*0010*/ 	.short	0x0000
        /*0012*/ 	.short	0x0000
        /*0014*/ 	.byte	0x00, 0xf0, 0x01, 0x1a


	//----- nvinfo : EIATTR_SPARSE_MMA_MASK
	.align		4
.L_840:
        /*0018*/ 	.byte	0x03, 0x50
        /*001a*/ 	.short	0x0000


	//----- nvinfo : EIATTR_MAXREG_COUNT
	.align		4
        /*001c*/ 	.byte	0x03, 0x1b
        /*001e*/ 	.short	0x00a8


	//----- nvinfo : EIATTR_MERCURY_ISA_VERSION
	.align		4
        /*0020*/ 	.byte	0x03, 0x5f
        /*0022*/ 	.short	0x0101


	//----- nvinfo : EIATTR_VRC_CTA_INIT_COUNT
	.align		4
        /*0024*/ 	.byte	0x02, 0x4a
	.zero		1
	.zero		1


	//----- nvinfo : EIATTR_EXIT_INSTR_OFFSETS
	.align		4
        /*0028*/ 	.byte	0x04, 0x1c
        /*002a*/ 	.short	(.L_842 - .L_841)


	//   ....[0]....
.L_841:
        /*002c*/ 	.word	0x00000010


	//----- nvinfo : EIATTR_MAX_THREADS
	.align		4
.L_842:
        /*0030*/ 	.byte	0x04, 0x05
        /*0032*/ 	.short	(.L_844 - .L_843)
.L_843:
        /*0034*/ 	.word	0x00000180
        /*0038*/ 	.word	0x00000001
        /*003c*/ 	.word	0x00000001


	//----- nvinfo : EIATTR_CBANK_PARAM_SIZE
	.align		4
.L_844:
        /*0040*/ 	.byte	0x03, 0x19
        /*0042*/ 	.short	0x0680


	//----- nvinfo : EIATTR_PARAM_CBANK
	.align		4
        /*0044*/ 	.byte	0x04, 0x0a
        /*0046*/ 	.short	(.L_846 - .L_845)
	.align		4
.L_845:
        /*0048*/ 	.word	index@(.nv.constant0._ZN7cutlass13device_kernelIN5flash11enable_sm90INS1_16FlashAttnBwdSm90INS1_25CollectiveMainloopBwdSm90ILi2ELi2ELi2EN4cute5tupleIJNS5_1CILi1EEES8_S8_EEENS6_IJNS7_ILi64EEENS7_ILi128EEESB_EEENS_6half_tEfNS_4arch4Sm90ELb0ELb1ELb0ELb1ELb1ELb1ELb0ELb0ELi2ELi1ELi2ELi1ELb0EEENS1_21CollectiveEpilogueBwdISC_SD_SF_Li256ELb1ELb0ELi1EEENS1_19SingleTileSchedulerILb1ELb0ELb0ELi128EEEEEEEEEvNT_6ParamsE)
        /*004c*/ 	.short	0x0380
        /*004e*/ 	.short	0x0680


	//----- nvinfo : EIATTR_SW_WAR
	.align		4
.L_846:
        /*0050*/ 	.byte	0x04, 0x36
        /*0052*/ 	.short	(.L_848 - .L_847)
.L_847:
        /*0054*/ 	.word	0x00000008
.L_848:


//--------------------- .nv.info._ZN7cutlass13device_kernelIN5flash11enable_sm90INS1_16FlashAttnBwdSm90INS1_25CollectiveMainloopBwdSm90ILi2ELi2ELi2EN4cute5tupleIJNS5_1CILi1EEES8_S8_EEENS6_IJNS7_ILi64EEENS7_ILi128EEESB_EEENS_6half_tEfNS_4arch4Sm90ELb0ELb1ELb0ELb1ELb0ELb1ELb0ELb0ELi2ELi1ELi2ELi1ELb0EEENS1_24CollectiveEpilogueBwdGQAISC_fSF_Li256ELb1ELb0EEENS1_19SingleTileSchedulerILb1ELb0ELb0ELi128EEEEEEEEEvNT_6ParamsE --------------------------
	.section	.nv.info._ZN7cutlass13device_kernelIN5flash11enable_sm90INS1_16FlashAttnBwdSm90INS1_25CollectiveMainloopBwdSm90ILi2ELi2ELi2EN4cute5tupleIJNS5_1CILi1EEES8_S8_EEENS6_IJNS7_ILi64EEENS7_ILi128EEESB_EEENS_6half_tEfNS_4arch4Sm90ELb0ELb1ELb0ELb1ELb0ELb1ELb0ELb0ELi2ELi1ELi2ELi1ELb0EEENS1_24CollectiveEpilogueBwdGQAISC_fSF_Li256ELb1ELb0EEENS1_19SingleTileSchedulerILb1ELb0ELb0ELi128EEEEEEEEEvNT_6ParamsE,"",@"SHT_CUDA_INFO"
	.sectionflags	@""
	.align	4


	//----- nvinfo : EIATTR_CUDA_API_VERSION
	.align		4
        /*0000*/ 	.byte	0x04, 0x37
        /*0002*/ 	.short	(.L_850 - .L_849)
.L_849:
        /*0004*/ 	.word	0x00000082


	//----- nvinfo : EIATTR_KPARAM_INFO
	.align		4
.L_850:
        /*0008*/ 	.byte	0x04, 0x17
        /*000a*/ 	.short	(.L_852 - .L_851)
.L_851:
        /*000c*/ 	.word	0x00000000
        /*0010*/ 	.short	0x0000
        /*0012*/ 	.short	0x0000
        /*0014*/ 	.byte	0x00, 0xf0, 0x01, 0x1a


	//----- nvinfo : EIATTR_SPARSE_MMA_MASK
	.align		4
.L_852:
        /*0018*/ 	.byte	0x03, 0x50
        /*001a*/ 	.short	0x0000


	//----- nvinfo : EIATTR_MAXREG_COUNT
	.align		4
        /*001c*/ 	.byte	0x03, 0x1b
        /*001e*/ 	.short	0x00a8


	//----- nvinfo : EIATTR_MERCURY_ISA_VERSION
	.align		4
        /*0020*/ 	.byte	0x03, 0x5f
        /*0022*/ 	.short	0x0101


	//----- nvinfo : EIATTR_VRC_CTA_INIT_COUNT
	.align		4
        /*0024*/ 	.byte	0x02, 0x4a
	.zero		1
	.zero		1


	//----- nvinfo : EIATTR_EXIT_INSTR_OFFSETS
	.align		4
        /*0028*/ 	.byte	0x04, 0x1c
        /*002a*/ 	.short	(.L_854 - .L_853)


	//   ....[0]....
.L_853:
        /*002c*/ 	.word	0x00000010


	//----- nvinfo : EIATTR_MAX_THREADS
	.align		4
.L_854:
        /*0030*/ 	.byte	0x04, 0x05
        /*0032*/ 	.short	(.L_856 - .L_855)
.L_855:
        /*0034*/ 	.word	0x00000180
        /*0038*/ 	.word	0x00000001
        /*003c*/ 	.word	0x00000001


	//----- nvinfo : EIATTR_CBANK_PARAM_SIZE
	.align		4
.L_856:
        /*0040*/ 	.byte	0x03, 0x19
        /*0042*/ 	.short	0x0680


	//----- nvinfo : EIATTR_PARAM_CBANK
	.align		4
        /*0044*/ 	.byte	0x04, 0x0a
        /*0046*/ 	.short	(.L_858 - .L_857)
	.align		4
.L_857:
        /*0048*/ 	.word	index@(.nv.constant0._ZN7cutlass13device_kernelIN5flash11enable_sm90INS1_16FlashAttnBwdSm90INS1_25CollectiveMainloopBwdSm90ILi2ELi2ELi2EN4cute5tupleIJNS5_1CILi1EEES8_S8_EEENS6_IJNS7_ILi64EEENS7_ILi128EEESB_EEENS_6half_tEfNS_4arch4Sm90ELb0ELb1ELb0ELb1ELb0ELb1ELb0ELb0ELi2ELi1ELi2ELi1ELb0EEENS1_24CollectiveEpilogueBwdGQAISC_fSF_Li256ELb1ELb0EEENS1_19SingleTileSchedulerILb1ELb0ELb0ELi128EEEEEEEEEvNT_6ParamsE)
        /*004c*/ 	.short	0x0380
        /*004e*/ 	.short	0x0680


	//----- nvinfo : EIATTR_SW_WAR
	.align		4
.L_858:
        /*0050*/ 	.byte	0x04, 0x36
        /*0052*/ 	.short	(.L_860 - .L_859)
.L_859:
        /*0054*/ 	.word	0x00000008
.L_860:


//--------------------- .nv.info._ZN7cutlass13device_kernelIN5flash11enable_sm90INS1_16FlashAttnBwdSm90INS1_25CollectiveMainloopBwdSm90ILi2ELi2ELi2EN4cute5tupleIJNS5_1CILi1EEES8_S8_EEENS6_IJNS7_ILi64EEENS7_ILi128EEESB_EEENS_6half_tEfNS_4arch4Sm90ELb0ELb1ELb0ELb1ELb1ELb1ELb0ELb0ELi2ELi1ELi2ELi1ELb0EEENS1_24CollectiveEpilogueBwdGQAISC_fSF_Li256ELb1ELb1EEENS1_19SingleTileSchedulerILb1ELb0ELb0ELi128EEEEEEEEEvNT_6ParamsE --------------------------
	.section	.nv.info._ZN7cutlass13device_kernelIN5flash11enable_sm90INS1_16FlashAttnBwdSm90INS1_25CollectiveMainloopBwdSm90ILi2ELi2ELi2EN4cute5tupleIJNS5_1CILi1EEES8_S8_EEENS6_IJNS7_ILi64EEENS7_ILi128EEESB_EEENS_6half_tEfNS_4arch4Sm90ELb0ELb1ELb0ELb1ELb1ELb1ELb0ELb0ELi2ELi1ELi2ELi1ELb0EEENS1_24CollectiveEpilogueBwdGQAISC_fSF_Li256ELb1ELb1EEENS1_19SingleTileSchedulerILb1ELb0ELb0ELi128EEEEEEEEEvNT_6ParamsE,"",@"SHT_CUDA_INFO"
	.sectionflags	@""
	.align	4


	//----- nvinfo : EIATTR_CUDA_API_VERSION
	.align		4
        /*0000*/ 	.byte	0x04, 0x37
        /*0002*/ 	.short	(.L_862 - .L_861)
.L_861:
        /*0004*/ 	.word	0x00000082


	//----- nvinfo : EIATTR_KPARAM_INFO
	.align		4
.L_862:
        /*0008*/ 	.byte	0x04, 0x17
        /*000a*/ 	.short	(.L_864 - .L_863)
.L_863:
        /*000c*/ 	.word	0x00000000
        /*0010*/ 	.short	0x0000
        /*0012*/ 	.short	0x0000
        /*0014*/ 	.byte	0x00, 0xf0, 0x01, 0x1a


	//----- nvinfo : EIATTR_SPARSE_MMA_MASK
	.align		4
.L_864:
        /*0018*/ 	.byte	0x03, 0x50
        /*001a*/ 	.short	0x0000


	//----- nvinfo : EIATTR_MAXREG_COUNT
	.align		4
        /*001c*/ 	.byte	0x03, 0x1b
        /*001e*/ 	.short	0x00a8


	//----- nvinfo : EIATTR_MERCURY_ISA_VERSION
	.align		4
        /*0020*/ 	.byte	0x03, 0x5f
        /*0022*/ 	.short	0x0101


	//----- nvinfo : EIATTR_VRC_CTA_INIT_COUNT
	.align		4
        /*0024*/ 	.byte	0x02, 0x4a
	.zero		1
	.zero		1


	//----- nvinfo : EIATTR_EXIT_INSTR_OFFSETS
	.align		4
        /*0028*/ 	.byte	0x04, 0x1c
        /*002a*/ 	.short	(.L_866 - .L_865)


	//   ....[0]....
.L_865:
        /*002c*/ 	.word	0x00000010


	//----- nvinfo : EIATTR_MAX_THREADS
	.align		4
.L_866:
        /*0030*/ 	.byte	0x04, 0x05
        /*0032*/ 	.short	(.L_868 - .L_867)
.L_867:
        /*0034*/ 	.word	0x00000180
        /*0038*/ 	.word	0x00000001
        /*003c*/ 	.word	0x00000001


	//----- nvinfo : EIATTR_CBANK_PARAM_SIZE
	.align		4
.L_868:
        /*0040*/ 	.byte	0x03, 0x19
        /*0042*/ 	.short	0x0680


	//----- nvinfo : EIATTR_PARAM_CBANK
	.align		4
        /*0044*/ 	.byte	0x04, 0x0a
        /*0046*/ 	.short	(.L_870 - .L_869)
	.align		4
.L_869:
        /*0048*/ 	.word	index@(.nv.constant0._ZN7cutlass13device_kernelIN5flash11enable_sm90INS1_16FlashAttnBwdSm90INS1_25CollectiveMainloopBwdSm90ILi2ELi2ELi2EN4cute5tupleIJNS5_1CILi1EEES8_S8_EEENS6_IJNS7_ILi64EEENS7_ILi128EEESB_EEENS_6half_tEfNS_4arch4Sm90ELb0ELb1ELb0ELb1ELb1ELb1ELb0ELb0ELi2ELi1ELi2ELi1ELb0EEENS1_24CollectiveEpilogueBwdGQAISC_fSF_Li256ELb1ELb1EEENS1_19SingleTileSchedulerILb1ELb0ELb0ELi128EEEEEEEEEvNT_6ParamsE)
        /*004c*/ 	.short	0x0380
        /*004e*/ 	.short	0x0680


	//----- nvinfo : EIATTR_SW_WAR
	.align		4
.L_870:
        /*0050*/ 	.byte	0x04, 0x36
        /*0052*/ 	.short	(.L_872 - .L_871)
.L_871:
        /*0054*/ 	.word	0x00000008
.L_872:


//--------------------- .nv.info._ZN7cutlass13device_kernelIN5flash11enable_sm90INS1_16FlashAttnBwdSm90INS1_25CollectiveMainloopBwdSm90ILi2ELi2ELi2EN4cute5tupleIJNS5_1CILi1EEES8_S8_EEENS6_IJNS7_ILi64EEENS7_ILi128EEESB_EEENS_6half_tEfNS_4arch4Sm90ELb1ELb0ELb0ELb0ELb0ELb1ELb0ELb0ELi2ELi1ELi2ELi1ELb0EEENS1_21CollectiveEpilogueBwdISC_SD_SF_Li256ELb0ELb0ELi1EEENS1_25SingleTileBwdLPTSchedulerILb0ELi128ELb0EEEEEEEEEvNT_6ParamsE --------------------------
	.section	.nv.info._ZN7cutlass13device_kernelIN5flash11enable_sm90INS1_16FlashAttnBwdSm90INS1_25CollectiveMainloopBwdSm90ILi2ELi2ELi2EN4cute5tupleIJNS5_1CILi1EEES8_S8_EEENS6_IJNS7_ILi64EEENS7_ILi128EEESB_EEENS_6half_tEfNS_4arch4Sm90ELb1ELb0ELb0ELb0ELb0ELb1ELb0ELb0ELi2ELi1ELi2ELi1ELb0EEENS1_21CollectiveEpilogueBwdISC_SD_SF_Li256ELb0ELb0ELi1EEENS1_25SingleTileBwdLPTSchedulerILb0ELi128ELb0EEEEEEEEEvNT_6ParamsE,"",@"SHT_CUDA_INFO"
	.sectionflags	@""
	.align	4


	//----- nvinfo : EIATTR_CUDA_API_VERSION
	.align		4
        /*0000*/ 	.byte	0x04, 0x37
        /*0002*/ 	.short	(.L_874 - .L_873)
.L_873:
        /*0004*/ 	.word	0x00000082


	//----- nvinfo : EIATTR_KPARAM_INFO
	.align		4
.L_874:
        /*0008*/ 	.byte	0x04, 0x17
        /*000a*/ 	.short	(.L_876 - .L_875)
.L_875:
        /*000c*/ 	.word	0x00000000
        /*0010*/ 	.short	0x0000
        /*0012*/ 	.short	0x0000
        /*0014*/ 	.byte	0x00, 0xf0, 0x01, 0x24


	//----- nvinfo : EIATTR_SPARSE_MMA_MASK
	.align		4
.L_876:
        /*0018*/ 	.byte	0x03, 0x50
        /*001a*/ 	.short	0x0000


	//----- nvinfo : EIATTR_MAXREG_COUNT
	.align		4
        /*001c*/ 	.byte	0x03, 0x1b
        /*001e*/ 	.short	0x00a8


	//----- nvinfo : EIATTR_MERCURY_ISA_VERSION
	.align		4
        /*0020*/ 	.byte	0x03, 0x5f
        /*0022*/ 	.short	0x0101


	//----- nvinfo : EIATTR_VRC_CTA_INIT_COUNT
	.align		4
        /*0024*/ 	.byte	0x02, 0x4a
	.zero		1
	.zero		1


	//----- nvinfo : EIATTR_EXIT_INSTR_OFFSETS
	.align		4
        /*0028*/ 	.byte	0x04, 0x1c
        /*002a*/ 	.short	(.L_878 - .L_877)


	//   ....[0]....
.L_877:
        /*002c*/ 	.word	0x00000010


	//----- nvinfo : EIATTR_MAX_THREADS
	.align		4
.L_878:
        /*0030*/ 	.byte	0x04, 0x05
        /*0032*/ 	.short	(.L_880 - .L_879)
.L_879:
        /*0034*/ 	.word	0x00000180
        /*0038*/ 	.word	0x00000001
        /*003c*/ 	.word	0x00000001


	//----- nvinfo : EIATTR_CBANK_PARAM_SIZE
	.align		4
.L_880:
        /*0040*/ 	.byte	0x03, 0x19
        /*0042*/ 	.short	0x0900


	//----- nvinfo : EIATTR_PARAM_CBANK
	.align		4
        /*0044*/ 	.byte	0x04, 0x0a
        /*0046*/ 	.short	(.L_882 - .L_881)
	.align		4
.L_881:
        /*0048*/ 	.word	index@(.nv.constant0._ZN7cutlass13device_kernelIN5flash11enable_sm90INS1_16FlashAttnBwdSm90INS1_25CollectiveMainloopBwdSm90ILi2ELi2ELi2EN4cute5tupleIJNS5_1CILi1EEES8_S8_EEENS6_IJNS7_ILi64EEENS7_ILi128EEESB_EEENS_6half_tEfNS_4arch4Sm90ELb1ELb0ELb0ELb0ELb0ELb1ELb0ELb0ELi2ELi1ELi2ELi1ELb0EEENS1_21CollectiveEpilogueBwdISC_SD_SF_Li256ELb0ELb0ELi1EEENS1_25SingleTileBwdLPTSchedulerILb0ELi128ELb0EEEEEEEEEvNT_6ParamsE)
        /*004c*/ 	.short	0x0380
        /*004e*/ 	.short	0x0900


	//----- nvinfo : EIATTR_SW_WAR
	.align		4
.L_882:
        /*0050*/ 	.byte	0x04, 0x36
        /*0052*/ 	.short	(.L_884 - .L_883)
.L_883:
        /*0054*/ 	.word	0x00000008
.L_884:


//--------------------- .nv.info._ZN7cutlass13device_kernelIN5flash11enable_sm90INS1_16FlashAttnBwdSm90INS1_25CollectiveMainloopBwdSm90ILi2ELi2ELi2EN4cute5tupleIJNS5_1CILi1EEES8_S8_EEENS6_IJNS7_ILi64EEENS7_ILi128EEESB_EEENS_6half_tEfNS_4arch4Sm90ELb1ELb0ELb0ELb0ELb1ELb1ELb0ELb0ELi2ELi1ELi2ELi1ELb0EEENS1_21CollectiveEpilogueBwdISC_SD_SF_Li256ELb0ELb0ELi1EEENS1_25SingleTileBwdLPTSchedulerILb0ELi128ELb1EEEEEEEEEvNT_6ParamsE --------------------------
	.section	.nv.info._ZN7cutlass13device_kernelIN5flash11enable_sm90INS1_16FlashAttnBwdSm90INS1_25CollectiveMainloopBwdSm90ILi2ELi2ELi2EN4cute5tupleIJNS5_1CILi1EEES8_S8_EEENS6_IJNS7_ILi64EEENS7_ILi128EEESB_EEENS_6half_tEfNS_4arch4Sm90ELb1ELb0ELb0ELb0ELb1ELb1ELb0ELb0ELi2ELi1ELi2ELi1ELb0EEENS1_21CollectiveEpilogueBwdISC_SD_SF_Li256ELb0ELb0ELi1EEENS1_25SingleTileBwdLPTSchedulerILb0ELi128ELb1EEEEEEEEEvNT_6ParamsE,"",@"SHT_CUDA_INFO"
	.sectionflags	@""
	.align	4


	//----- nvinfo : EIATTR_CUDA_API_VERSION
	.align		4
        /*0000*/ 	.byte	0x04, 0x37
        /*0002*/ 	.short	(.L_886 - .L_885)
.L_885:
        /*0004*/ 	.word	0x00000082


	//----- nvinfo : EIATTR_KPARAM_INFO
	.align		4
.L_886:
        /*0008*/ 	.byte	0x04, 0x17
        /*000a*/ 	.short	(.L_888 - .L_887)
.L_887:
        /*000c*/ 	.word	0x00000000
        /*0010*/ 	.short	0x0000
        /*0012*/ 	.short	0x0000
        /*0014*/ 	.byte	0x00, 0xf0, 0x01, 0x24


	//----- nvinfo : EIATTR_SPARSE_MMA_MASK
	.align		4
.L_888:
        /*0018*/ 	.byte	0x03, 0x50
        /*001a*/ 	.short	0x0000


	//----- nvinfo : EIATTR_MAXREG_COUNT
	.align		4
        /*001c*/ 	.byte	0x03, 0x1b
        /*001e*/ 	.short	0x00a8


	//----- nvinfo : EIATTR_MERCURY_ISA_VERSION
	.align		4
        /*0020*/ 	.byte	0x03, 0x5f
        /*0022*/ 	.short	0x0101


	//----- nvinfo : EIATTR_VRC_CTA_INIT_COUNT
	.align		4
        /*0024*/ 	.byte	0x02, 0x4a
	.zero		1
	.zero		1


	//----- nvinfo : EIATTR_EXIT_INSTR_OFFSETS
	.align		4
        /*0028*/ 	.byte	0x04, 0x1c
        /*002a*/ 	.short	(.L_890 - .L_889)


	//   ....[0]....
.L_889:
        /*002c*/ 	.word	0x00000010


	//----- nvinfo : EIATTR_MAX_THREADS
	.align		4
.L_890:
        /*0030*/ 	.byte	0x04, 0x05
        /*0032*/ 	.short	(.L_892 - .L_891)
.L_891:
        /*0034*/ 	.word	0x00000180
        /*0038*/ 	.word	0x00000001
        /*003c*/ 	.word	0x00000001


	//----- nvinfo : EIATTR_CBANK_PARAM_SIZE
	.align		4
.L_892:
        /*0040*/ 	.byte	0x03, 0x19
        /*0042*/ 	.short	0x0900


	//----- nvinfo : EIATTR_PARAM_CBANK
	.align		4
        /*0044*/ 	.byte	0x04, 0x0a
        /*0046*/ 	.short	(.L_894 - .L_893)
	.align		4
.L_893:
        /*0048*/ 	.word	index@(.nv.constant0._ZN7cutlass13device_kernelIN5flash11enable_sm90INS1_16FlashAttnBwdSm90INS1_25CollectiveMainloopBwdSm90ILi2ELi2ELi2EN4cute5tupleIJNS5_1CILi1EEES8_S8_EEENS6_IJNS7_ILi64EEENS7_ILi128EEESB_EEENS_6half_tEfNS_4arch4Sm90ELb1ELb0ELb0ELb0ELb1ELb1ELb0ELb0ELi2ELi1ELi2ELi1ELb0EEENS1_21CollectiveEpilogueBwdISC_SD_SF_Li256ELb0ELb0ELi1EEENS1_25SingleTileBwdLPTSchedulerILb0ELi128ELb1EEEEEEEEEvNT_6ParamsE)
        /*004c*/ 	.short	0x0380
        /*004e*/ 	.short	0x0900


	//----- nvinfo : EIATTR_SW_WAR
	.align		4
.L_894:
        /*0050*/ 	.byte	0x04, 0x36
        /*0052*/ 	.short	(.L_896 - .L_895)
.L_895:
        /*0054*/ 	.word	0x00000008
.L_896:


//--------------------- .nv.info._ZN7cutlass13device_kernelIN5flash11enable_sm90INS1_16FlashAttnBwdSm90INS1_25CollectiveMainloopBwdSm90ILi2ELi2ELi2EN4cute5tupleIJNS5_1CILi1EEES8_S8_EEENS6_IJNS7_ILi64EEENS7_ILi128EEESB_EEENS_6half_tEfNS_4arch4Sm90ELb1ELb0ELb0ELb0ELb0ELb1ELb0ELb0ELi2ELi1ELi2ELi1ELb0EEENS1_24CollectiveEpilogueBwdGQAISC_fSF_Li256ELb0ELb0EEENS1_25SingleTileBwdLPTSchedulerILb0ELi128ELb0EEEEEEEEEvNT_6ParamsE --------------------------
	.section	.nv.info._ZN7cutlass13device_kernelIN5flash11enable_sm90INS1_16FlashAttnBwdSm90INS1_25CollectiveMainloopBwdSm90ILi2ELi2ELi2EN4cute5tupleIJNS5_1CILi1EEES8_S8_EEENS6_IJNS7_ILi64EEENS7_ILi128EEESB_EEENS_6half_tEfNS_4arch4Sm90ELb1ELb0ELb0ELb0ELb0ELb1ELb0ELb0ELi2ELi1ELi2ELi1ELb0EEENS1_24CollectiveEpilogueBwdGQAISC_fSF_Li256ELb0ELb0EEENS1_25SingleTileBwdLPTSchedulerILb0ELi128ELb0EEEEEEEEEvNT_6ParamsE,"",@"SHT_CUDA_INFO"
	.sectionflags	@""
	.align	4


	//----- nvinfo : EIATTR_CUDA_API_VERSION
	.align		4
        /*0000*/ 	.byte	0x04, 0x37
        /*0002*/ 	.short	(.L_898 - .L_897)
.L_897:
        /*0004*/ 	.word	0x00000082


	//----- nvinfo : EIATTR_KPARAM_INFO
	.align		4
.L_898:
        /*0008*/ 	.byte	0x04, 0x17
        /*000a*/ 	.short	(.L_900 - .L_899)
.L_899:
        /*000c*/ 	.word	0x00000000
        /*0010*/ 	.short	0x0000
        /*0012*/ 	.short	0x0000
        /*0014*/ 	.byte	0x00, 0xf0, 0x01, 0x1c


	//----- nvinfo : EIATTR_SPARSE_MMA_MASK
	.align		4
.L_900:
        /*0018*/ 	.byte	0x03, 0x50
        /*001a*/ 	.short	0x0000


	//----- nvinfo : EIATTR_MAXREG_COUNT
	.align		4
        /*001c*/ 	.byte	0x03, 0x1b
        /*001e*/ 	.short	0x00a8


	//----- nvinfo : EIATTR_MERCURY_ISA_VERSION
	.align		4
        /*0020*/ 	.byte	0x03, 0x5f
        /*0022*/ 	.short	0x0101


	//----- nvinfo : EIATTR_VRC_CTA_INIT_COUNT
	.align		4
        /*0024*/ 	.byte	0x02, 0x4a
	.zero		1
	.zero		1


	//----- nvinfo : EIATTR_EXIT_INSTR_OFFSETS
	.align		4
        /*0028*/ 	.byte	0x04, 0x1c
        /*002a*/ 	.short	(.L_902 - .L_901)


	//   ....[0]....
.L_901:
        /*002c*/ 	.word	0x00000010


	//----- nvinfo : EIATTR_MAX_THREADS
	.align		4
.L_902:
        /*0030*/ 	.byte	0x04, 0x05
        /*0032*/ 	.short	(.L_904 - .L_903)
.L_903:
        /*0034*/ 	.word	0x00000180
        /*0038*/ 	.word	0x00000001
        /*003c*/ 	.word	0x00000001


	//----- nvinfo : EIATTR_CBANK_PARAM_SIZE
	.align		4
.L_904:
        /*0040*/ 	.byte	0x03, 0x19
        /*0042*/ 	.short	0x0700


	//----- nvinfo : EIATTR_PARAM_CBANK
	.align		4
        /*0044*/ 	.byte	0x04, 0x0a
        /*0046*/ 	.short	(.L_906 - .L_905)
	.align		4
.L_905:
        /*0048*/ 	.word	index@(.nv.constant0._ZN7cutlass13device_kernelIN5flash11enable_sm90INS1_16FlashAttnBwdSm90INS1_25CollectiveMainloopBwdSm90ILi2ELi2ELi2EN4cute5tupleIJNS5_1CILi1EEES8_S8_EEENS6_IJNS7_ILi64EEENS7_ILi128EEESB_EEENS_6half_tEfNS_4arch4Sm90ELb1ELb0ELb0ELb0ELb0ELb1ELb0ELb0ELi2ELi1ELi2ELi1ELb0EEENS1_24CollectiveEpilogueBwdGQAISC_fSF_Li256ELb0ELb0EEENS1_25SingleTileBwdLPTSchedulerILb0ELi128ELb0EEEEEEEEEvNT_6ParamsE)
        /*004c*/ 	.short	0x0380
        /*004e*/ 	.short	0x0700


	//----- nvinfo : EIATTR_SW_WAR
	.align		4
.L_906:
        /*0050*/ 	.byte	0x04, 0x36
        /*0052*/ 	.short	(.L_908 - .L_907)
.L_907:
        /*0054*/ 	.word	0x00000008
.L_908:


//--------------------- .nv.info._ZN7cutlass13device_kernelIN5flash11enable_sm90INS1_16FlashAttnBwdSm90INS1_25CollectiveMainloopBwdSm90ILi2ELi2ELi2EN4cute5tupleIJNS5_1CILi1EEES8_S8_EEENS6_IJNS7_ILi64EEENS7_ILi128EEESB_EEENS_6half_tEfNS_4arch4Sm90ELb1ELb0ELb0ELb0ELb1ELb1ELb0ELb0ELi2ELi1ELi2ELi1ELb0EEENS1_24CollectiveEpilogueBwdGQAISC_fSF_Li256ELb0ELb1EEENS1_25SingleTileBwdLPTSchedulerILb0ELi128ELb1EEEEEEEEEvNT_6ParamsE --------------------------
	.section	.nv.info._ZN7cutlass13device_kernelIN5flash11enable_sm90INS1_16FlashAttnBwdSm90INS1_25CollectiveMainloopBwdSm90ILi2ELi2ELi2EN4cute5tupleIJNS5_1CILi1EEES8_S8_EEENS6_IJNS7_ILi64EEENS7_ILi128EEESB_EEENS_6half_tEfNS_4arch4Sm90ELb1ELb0ELb0ELb0ELb1ELb1ELb0ELb0ELi2ELi1ELi2ELi1ELb0EEENS1_24CollectiveEpilogueBwdGQAISC_fSF_Li256ELb0ELb1EEENS1_25SingleTileBwdLPTSchedulerILb0ELi128ELb1EEEEEEEEEvNT_6ParamsE,"",@"SHT_CUDA_INFO"
	.sectionflags	@""
	.align	4


	//----- nvinfo : EIATTR_CUDA_API_VERSION
	.align		4
        /*0000*/ 	.byte	0x04, 0x37
        /*0002*/ 	.short	(.L_910 - .L_909)
.L_909:
        /*0004*/ 	.word	0x00000082


	//----- nvinfo : EIATTR_KPARAM_INFO
	.align		4
.L_910:
        /*0008*/ 	.byte	0x04, 0x17
        /*000a*/ 	.short	(.L_912 - .L_911)
.L_911:
        /*000c*/ 	.word	0x00000000
        /*0010*/ 	.short	0x0000
        /*0012*/ 	.short	0x0000
        /*0014*/ 	.byte	0x00, 0xf0, 0x01, 0x1c


	//----- nvinfo : EIATTR_SPARSE_MMA_MASK
	.align		4
.L_912:
        /*0018*/ 	.byte	0x03, 0x50
        /*001a*/ 	.short	0x0000


	//----- nvinfo : EIATTR_MAXREG_COUNT
	.align		4
        /*001c*/ 	.byte	0x03, 0x1b
        /*001e*/ 	.short	0x00a8


	//----- nvinfo : EIATTR_MERCURY_ISA_VERSION
	.align		4
        /*0020*/ 	.byte	0x03, 0x5f
        /*0022*/ 	.short	0x0101


	//----- nvinfo : EIATTR_VRC_CTA_INIT_COUNT
	.align		4
        /*0024*/ 	.byte	0x02, 0x4a
	.zero		1
	.zero		1


	//----- nvinfo : EIATTR_EXIT_INSTR_OFFSETS
	.align		4
        /*0028*/ 	.byte	0x04, 0x1c
        /*002a*/ 	.short	(.L_914 - .L_913)


	//   ....[0]....
.L_913:
        /*002c*/ 	.word	0x00000010


	//----- nvinfo : EIATTR_MAX_THREADS
	.align		4
.L_914:
        /*0030*/ 	.byte	0x04, 0x05
        /*0032*/ 	.short	(.L_916 - .L_915)
.L_915:
        /*0034*/ 	.word	0x00000180
        /*0038*/ 	.word	0x00000001
        /*003c*/ 	.word	0x00000001


	//----- nvinfo : EIATTR_CBANK_PARAM_SIZE
	.align		4
.L_916:
        /*0040*/ 	.byte	0x03, 0x19
        /*0042*/ 	.short	0x0700


	//----- nvinfo : EIATTR_PARAM_CBANK
	.align		4
        /*0044*/ 	.byte	0x04, 0x0a
        /*0046*/ 	.short	(.L_918 - .L_917)
	.align		4
.L_917:
        /*0048*/ 	.word	index@(.nv.constant0._ZN7cutlass13device_kernelIN5flash11enable_sm90INS1_16FlashAttnBwdSm90INS1_25CollectiveMainloopBwdSm90ILi2ELi2ELi2EN4cute5tupleIJNS5_1CILi1EEES8_S8_EEENS6_IJNS7_ILi64EEENS7_ILi128EEESB_EEENS_6half_tEfNS_4arch4Sm90ELb1ELb0ELb0ELb0ELb1ELb1ELb0ELb0ELi2ELi1ELi2ELi1ELb0EEENS1_24CollectiveEpilogueBwdGQAISC_fSF_Li256ELb0ELb1EEENS1_25SingleTileBwdLPTSchedulerILb0ELi128ELb1EEEEEEEEEvNT_6ParamsE)
        /*004c*/ 	.short	0x0380
        /*004e*/ 	.short	0x0700


	//----- nvinfo : EIATTR_SW_WAR
	.align		4
.L_918:
        /*0050*/ 	.byte	0x04, 0x36
        /*0052*/ 	.short	(.L_920 - .L_919)
.L_919:
        /*0054*/ 	.word	0x00000008
.L_920:


//--------------------- .nv.info._ZN7cutlass13device_kernelIN5flash22FlashAttnBwdPreprocessIN4cute5tupleIJNS3_1CILi64EEENS5_ILi128EEEEEENS_6half_tEfNS_4arch4Sm90ELb1ELb0EEEEEvNT_6ParamsE --------------------------
	.section	.nv.info._ZN7cutlass13device_kernelIN5flash22FlashAttnBwdPreprocessIN4cute5tupleIJNS3_1CILi64EEENS5_ILi128EEEEEENS_6half_tEfNS_4arch4Sm90ELb1ELb0EEEEEvNT_6ParamsE,"",@"SHT_CUDA_INFO"
	.sectionflags	@""
	.align	4


	//----- nvinfo : EIATTR_CUDA_API_VERSION
	.align		4
        /*0000*/ 	.byte	0x04, 0x37
        /*0002*/ 	.short	(.L_922 - .L_921)
.L_921:
        /*0004*/ 	.word	0x00000082


	//----- nvinfo : EIATTR_KPARAM_INFO
	.align		4
.L_922:
        /*0008*/ 	.byte	0x04, 0x17
        /*000a*/ 	.short	(.L_924 - .L_923)
.L_923:
        /*000c*/ 	.word	0x00000000
        /*0010*/ 	.short	0x0000
        /*0012*/ 	.short	0x0000
        /*0014*/ 	.byte	0x00, 0xf0, 0xc1, 0x03


	//----- nvinfo : EIATTR_SPARSE_MMA_MASK
	.align		4
.L_924:
        /*0018*/ 	.byte	0x03, 0x50
        /*001a*/ 	.short	0x0000


	//----- nvinfo : EIATTR_MAXREG_COUNT
	.align		4
        /*001c*/ 	.byte	0x03, 0x1b
        /*001e*/ 	.short	0x0080


	//----- nvinfo : EIATTR_MERCURY_ISA_VERSION
	.align		4
        /*0020*/ 	.byte	0x03, 0x5f
        /*0022*/ 	.short	0x0101


	//----- nvinfo : EIATTR_COOP_GROUP_MASK_REGIDS
	.align		4
        /*0024*/ 	.byte	0x04, 0x29
        /*0026*/ 	.short	(.L_926 - .L_925)


	//   ....[0]....
.L_925:
        /*0028*/ 	.word	0xffffffff


	//   ....[1]....
        /*002c*/ 	.word	0xffffffff


	//   ....[2]....
        /*0030*/ 	.word	0xffffffff


	//   ....[3]....
        /*0034*/ 	.word	0xffffffff


	//   ....[4]....
        /*0038*/ 	.word	0xffffffff


	//   ....[5]....
        /*003c*/ 	.word	0xffffffff


	//   ....[6]....
        /*0040*/ 	.word	0xffffffff


	//   ....[7]....
        /*0044*/ 	.word	0xffffffff


	//   ....[8]....
        /*0048*/ 	.word	0xffffffff


	//   ....[9]....
        /*004c*/ 	.word	0xffffffff


	//   ....[10]....
        /*0050*/ 	.word	0xffffffff


	//   ....[11]....
        /*0054*/ 	.word	0xffffffff


	//   ....[12]....
        /*0058*/ 	.word	0xffffffff


	//   ....[13]....
        /*005c*/ 	.word	0xffffffff


	//   ....[14]....
        /*0060*/ 	.word	0xffffffff


	//   ....[15]....
        /*0064*/ 	.word	0xffffffff


	//----- nvinfo : EIATTR_COOP_GROUP_INSTR_OFFSETS
	.align		4
.L_926:
        /*0068*/ 	.byte	0x04, 0x28
        /*006a*/ 	.short	(.L_928 - .L_927)


	//   ....[0]....
.L_927:
        /*006c*/ 	.word	0x00001010


	//   ....[1]....
        /*0070*/ 	.word	0x00001020


	//   ....[2]....
        /*0074*/ 	.word	0x00001030


	//   ....[3]....
        /*0078*/ 	.word	0x00001040


	//   ....[4]....
        /*007c*/ 	.word	0x00001090


	//   ....[5]....
        /*0080*/ 	.word	0x000010a0


	//   ....[6]....
        /*0084*/ 	.word	0x000010b0


	//   ....[7]....
        /*0088*/ 	.word	0x000010c0


	//   ....[8]....
        /*008c*/ 	.word	0x00001110


	//   ....[9]....
        /*0090*/ 	.word	0x00001120


	//   ....[10]....
        /*0094*/ 	.word	0x00001130


	//   ....[11]....
        /*0098*/ 	.word	0x00001140


	//   ....[12]....
        /*009c*/ 	.word	0x00001190


	//   ....[13]....
        /*00a0*/ 	.word	0x000011a0


	//   ....[14]....
        /*00a4*/ 	.word	0x000011b0


	//   ....[15]....
        /*00a8*/ 	.word	0x000011c0


	//----- nvinfo : EIATTR_VRC_CTA_INIT_COUNT
	.align		4
.L_928:
        /*00ac*/ 	.byte	0x02, 0x4a
	.zero		1
	.zero		1


	//----- nvinfo : EIATTR_EXIT_INSTR_OFFSETS
	.align		4
        /*00b0*/ 	.byte	0x04, 0x1c
        /*00b2*/ 	.short	(.L_930 - .L_929)


	//   ....[0]....
.L_929:
        /*00b4*/ 	.word	0x000016f0


	//   ....[1]....
        /*00b8*/ 	.word	0x00001770


	//----- nvinfo : EIATTR_MAX_THREADS
	.align		4
.L_930:
        /*00bc*/ 	.byte	0x04, 0x05
        /*00be*/ 	.short	(.L_932 - .L_931)
.L_931:
        /*00c0*/ 	.word	0x00000100
        /*00c4*/ 	.word	0x00000001
        /*00c8*/ 	.word	0x00000001


	//----- nvinfo : EIATTR_CRS_STACK_SIZE
	.align		4
.L_932:
        /*00cc*/ 	.byte	0x04, 0x1e
        /*00ce*/ 	.short	(.L_934 - .L_933)
.L_933:
        /*00d0*/ 	.word	0x00000000


	//----- nvinfo : EIATTR_CBANK_PARAM_SIZE
	.align		4
.L_934:
        /*00d4*/ 	.byte	0x03, 0x19
        /*00d6*/ 	.short	0x00f0


	//----- nvinfo : EIATTR_PARAM_CBANK
	.align		4
        /*00d8*/ 	.byte	0x04, 0x0a
        /*00da*/ 	.short	(.L_936 - .L_935)
	.align		4
.L_935:
        /*00dc*/ 	.word	index@(.nv.constant0._ZN7cutlass13device_kernelIN5flash22FlashAttnBwdPreprocessIN4cute5tupleIJNS3_1CILi64EEENS5_ILi128EEEEEENS_6half_tEfNS_4arch4Sm90ELb1ELb0EEEEEvNT_6ParamsE)
        /*00e0*/ 	.short	0x0380
        /*00e2*/ 	.short	0x00f0


	//----- nvinfo : EIATTR_SW_WAR
	.align		4
.L_936:
        /*00e4*/ 	.byte	0x04, 0x36
        /*00e6*/ 	.short	(.L_938 - .L_937)
.L_937:
        /*00e8*/ 	.word	0x00000008
.L_938:


//--------------------- .nv.info._ZN7cutlass13device_kernelIN5flash11enable_sm90INS1_16FlashAttnBwdSm90INS1_25CollectiveMainloopBwdSm90ILi2ELi2ELi2EN4cute5tupleIJNS5_1CILi1EEES8_S8_EEENS6_IJNS7_ILi64EEENS7_ILi128EEESB_EEENS_6half_tEfNS_4arch4Sm90ELb1ELb0ELb0ELb1ELb0ELb1ELb0ELb0ELi2ELi1ELi2ELi1ELb0EEENS1_21CollectiveEpilogueBwdISC_SD_SF_Li256ELb1ELb0ELi1EEENS1_25SingleTileBwdLPTSchedulerILb1ELi128ELb0EEEEEEEEEvNT_6ParamsE --------------------------
	.section	.nv.info._ZN7cutlass13device_kernelIN5flash11enable_sm90INS1_16FlashAttnBwdSm90INS1_25CollectiveMainloopBwdSm90ILi2ELi2ELi2EN4cute5tupleIJNS5_1CILi1EEES8_S8_EEENS6_IJNS7_ILi64EEENS7_ILi128EEESB_EEENS_6half_tEfNS_4arch4Sm90ELb1ELb0ELb0ELb1ELb0ELb1ELb0ELb0ELi2ELi1ELi2ELi1ELb0EEENS1_21CollectiveEpilogueBwdISC_SD_SF_Li256ELb1ELb0ELi1EEENS1_25SingleTileBwdLPTSchedulerILb1ELi128ELb0EEEEEEEEEvNT_6ParamsE,"",@"SHT_CUDA_INFO"
	.sectionflags	@""
	.align	4


	//----- nvinfo : EIATTR_CUDA_API_VERSION
	.align		4
        /*0000*/ 	.byte	0x04, 0x37
        /*0002*/ 	.short	(.L_940 - .L_939)
.L_939:
        /*0004*/ 	.word	0x00000082


	//----- nvinfo : EIATTR_KPARAM_INFO
	.align		4
.L_940:
        /*0008*/ 	.byte	0x04, 0x17
        /*000a*/ 	.short	(.L_942 - .L_941)
.L_941:
        /*000c*/ 	.word	0x00000000
        /*0010*/ 	.short	0x0000
        /*0012*/ 	.short	0x0000
        /*0014*/ 	.byte	0x00, 0xf0, 0x01, 0x1a


	//----- nvinfo : EIATTR_SPARSE_MMA_MASK
	.align		4
.L_942:
        /*0018*/ 	.byte	0x03, 0x50
        /*001a*/ 	.short	0x0000


	//----- nvinfo : EIATTR_MAXREG_COUNT
	.align		4
        /*001c*/ 	.byte	0x03, 0x1b
        /*001e*/ 	.short	0x00a8


	//----- nvinfo : EIATTR_MERCURY_ISA_VERSION
	.align		4
        /*0020*/ 	.byte	0x03, 0x5f
        /*0022*/ 	.short	0x0101


	//----- nvinfo : EIATTR_VRC_CTA_INIT_COUNT
	.align		4
        /*0024*/ 	.byte	0x02, 0x4a
	.zero		1
	.zero		1


	//----- nvinfo : EIATTR_EXIT_INSTR_OFFSETS
	.align		4
        /*0028*/ 	.byte	0x04, 0x1c
        /*002a*/ 	.short	(.L_944 - .L_943)


	//   ....[0]....
.L_943:
        /*002c*/ 	.word	0x00000010


	//----- nvinfo : EIATTR_MAX_THREADS
	.align		4
.L_944:
        /*0030*/ 	.byte	0x04, 0x05
        /*0032*/ 	.short	(.L_946 - .L_945)
.L_945:
        /*0034*/ 	.word	0x00000180
        /*0038*/ 	.word	0x00000001
        /*003c*/ 	.word	0x00000001


	//----- nvinfo : EIATTR_CBANK_PARAM_SIZE
	.align		4
.L_946:
        /*0040*/ 	.byte	0x03, 0x19
        /*0042*/ 	.short	0x0680


	//----- nvinfo : EIATTR_PARAM_CBANK
	.align		4
        /*0044*/ 	.byte	0x04, 0x0a
        /*0046*/ 	.short	(.L_948 - .L_947)
	.align		4
.L_947:
        /*0048*/ 	.word	index@(.nv.constant0._ZN7cutlass13device_kernelIN5flash11enable_sm90INS1_16FlashAttnBwdSm90INS1_25CollectiveMainloopBwdSm90ILi2ELi2ELi2EN4cute5tupleIJNS5_1CILi1EEES8_S8_EEENS6_IJNS7_ILi64EEENS7_ILi128EEESB_EEENS_6half_tEfNS_4arch4Sm90ELb1ELb0ELb0ELb1ELb0ELb1ELb0ELb0ELi2ELi1ELi2ELi1ELb0EEENS1_21CollectiveEpilogueBwdISC_SD_SF_Li256ELb1ELb0ELi1EEENS1_25SingleTileBwdLPTSchedulerILb1ELi128ELb0EEEEEEEEEvNT_6ParamsE)
        /*004c*/ 	.short	0x0380
        /*004e*/ 	.short	0x0680


	//----- nvinfo : EIATTR_SW_WAR
	.align		4
.L_948:
        /*0050*/ 	.byte	0x04, 0x36
        /*0052*/ 	.short	(.L_950 - .L_949)
.L_949:
        /*0054*/ 	.word	0x00000008
.L_950:


//--------------------- .nv.info._ZN7cutlass13device_kernelIN5flash11enable_sm90INS1_16FlashAttnBwdSm90INS1_25CollectiveMainloopBwdSm90ILi2ELi2ELi2EN4cute5tupleIJNS5_1CILi1EEES8_S8_EEENS6_IJNS7_ILi64EEENS7_ILi128EEESB_EEENS_6half_tEfNS_4arch4Sm90ELb1ELb0ELb0ELb1ELb1ELb1ELb0ELb0ELi2ELi1ELi2ELi1ELb0EEENS1_21CollectiveEpilogueBwdISC_SD_SF_Li256ELb1ELb0ELi1EEENS1_25SingleTileBwdLPTSchedulerILb1ELi128ELb1EEEEEEEEEvNT_6ParamsE --------------------------
	.section	.nv.info._ZN7cutlass13device_kernelIN5flash11enable_sm90INS1_16FlashAttnBwdSm90INS1_25CollectiveMainloopBwdSm90ILi2ELi2ELi2EN4cute5tupleIJNS5_1CILi1EEES8_S8_EEENS6_IJNS7_ILi64EEENS7_ILi128EEESB_EEENS_6half_tEfNS_4arch4Sm90ELb1ELb0ELb0ELb1ELb1ELb1ELb0ELb0ELi2ELi1ELi2ELi1ELb0EEENS1_21CollectiveEpilogueBwdISC_SD_SF_Li256ELb1ELb0ELi1EEENS1_25SingleTileBwdLPTSchedulerILb1ELi128ELb1EEEEEEEEEvNT_6ParamsE,"",@"SHT_CUDA_INFO"
	.sectionflags	@""
	.align	4


	//----- nvinfo : EIATTR_CUDA_API_VERSION
	.align		4
        /*0000*/ 	.byte	0x04, 0x37
        /*0002*/ 	.short	(.L_952 - .L_951)
.L_951:
        /*0004*/ 	.word	0x00000082


	//----- nvinfo : EIATTR_KPARAM_INFO
	.align		4
.L_952:
        /*0008*/ 	.byte	0x04, 0x17
        /*000a*/ 	.short	(.L_954 - .L_953)
.L_953:
        /*000c*/ 	.word	0x00000000
        /*0010*/ 	.short	0x0000
        /*0012*/ 	.short	0x0000
        /*0014*/ 	.byte	0x00, 0xf0, 0x01, 0x1a


	//----- nvinfo : EIATTR_SPARSE_MMA_MASK
	.align		4
.L_954:
        /*0018*/ 	.byte	0x03, 0x50
        /*001a*/ 	.short	0x0000


	//----- nvinfo : EIATTR_MAXREG_COUNT
	.align		4
        /*001c*/ 	.byte	0x03, 0x1b
        /*001e*/ 	.short	0x00a8


	//----- nvinfo : EIATTR_MERCURY_ISA_VERSION
	.align		4
        /*0020*/ 	.byte	0x03, 0x5f
        /*0022*/ 	.short	0x0101


	//----- nvinfo : EIATTR_VRC_CTA_INIT_COUNT
	.align		4
        /*0024*/ 	.byte	0x02, 0x4a
	.zero		1
	.zero		1


	//----- nvinfo : EIATTR_EXIT_INSTR_OFFSETS
	.align		4
        /*0028*/ 	.byte	0x04, 0x1c
        /*002a*/ 	.short	(.L_956 - .L_955)


	//   ....[0]....
.L_955:
        /*002c*/ 	.word	0x00000010


	//----- nvinfo : EIATTR_MAX_THREADS
	.align		4
.L_956:
        /*0030*/ 	.byte	0x04, 0x05
        /*0032*/ 	.short	(.L_958 - .L_957)
.L_957:
        /*0034*/ 	.word	0x00000180
        /*0038*/ 	.word	0x00000001
        /*003c*/ 	.word	0x00000001


	//----- nvinfo : EIATTR_CBANK_PARAM_SIZE
	.align		4
.L_958:
        /*0040*/ 	.byte	0x03, 0x19
        /*0042*/ 	.short	0x0680


	//----- nvinfo : EIATTR_PARAM_CBANK
	.align		4
        /*0044*/ 	.byte	0x04, 0x0a
        /*0046*/ 	.short	(.L_960 - .L_959)
	.align		4
.L_959:
        /*0048*/ 	.word	index@(.nv.constant0._ZN7cutlass13device_kernelIN5flash11enable_sm90INS1_16FlashAttnBwdSm90INS1_25CollectiveMainloopBwdSm90ILi2ELi2ELi2EN4cute5tupleIJNS5_1CILi1EEES8_S8_EEENS6_IJNS7_ILi64EEENS7_ILi128EEESB_EEENS_6half_tEfNS_4arch4Sm90ELb1ELb0ELb0ELb1ELb1ELb1ELb0ELb0ELi2ELi1ELi2ELi1ELb0EEENS1_21CollectiveEpilogueBwdISC_SD_SF_Li256ELb1ELb0ELi1EEENS1_25SingleTileBwdLPTSchedulerILb1ELi128ELb1EEEEEEEEEvNT_6ParamsE)
        /*004c*/ 	.short	0x0380
        /*004e*/ 	.short	0x0680


	//----- nvinfo : EIATTR_SW_WAR
	.align		4
.L_960:
        /*0050*/ 	.byte	0x04, 0x36
        /*0052*/ 	.short	(.L_962 - .L_961)
.L_961:
        /*0054*/ 	.word	0x00000008
.L_962:


//--------------------- .nv.info._ZN7cutlass13device_kernelIN5flash11enable_sm90INS1_16FlashAttnBwdSm90INS1_25CollectiveMainloopBwdSm90ILi2ELi2ELi2EN4cute5tupleIJNS5_1CILi1EEES8_S8_EEENS6_IJNS7_ILi64EEENS7_ILi128EEESB_EEENS_6half_tEfNS_4arch4Sm90ELb1ELb0ELb0ELb1ELb0ELb1ELb0ELb0ELi2ELi1ELi2ELi1ELb0EEENS1_24CollectiveEpilogueBwdGQAISC_fSF_Li256ELb1ELb0EEENS1_25SingleTileBwdLPTSchedulerILb1ELi128ELb0EEEEEEEEEvNT_6ParamsE --------------------------
	.section	.nv.info._ZN7cutlass13device_kernelIN5flash11enable_sm90INS1_16FlashAttnBwdSm90INS1_25CollectiveMainloopBwdSm90ILi2ELi2ELi2EN4cute5tupleIJNS5_1CILi1EEES8_S8_EEENS6_IJNS7_ILi64EEENS7_ILi128EEESB_EEENS_6half_tEfNS_4arch4Sm90ELb1ELb0ELb0ELb1ELb0ELb1ELb0ELb0ELi2ELi1ELi2ELi1ELb0EEENS1_24CollectiveEpilogueBwdGQAISC_fSF_Li256ELb1ELb0EEENS1_25SingleTileBwdLPTSchedulerILb1ELi128ELb0EEEEEEEEEvNT_6ParamsE,"",@"SHT_CUDA_INFO"
	.sectionflags	@""
	.align	4


	//----- nvinfo : EIATTR_CUDA_API_VERSION
	.align		4
        /*0000*/ 	.byte	0x04, 0x37
        /*0002*/ 	.short	(.L_964 - .L_963)
.L_963:
        /*0004*/ 	.word	0x00000082


	//----- nvinfo : EIATTR_KPARAM_INFO
	.align		4
.L_964:
        /*0008*/ 	.byte	0x04, 0x17
        /*000a*/ 	.short	(.L_966 - .L_965)
.L_965:
        /*000c*/ 	.word	0x00000000
        /*0010*/ 	.short	0x0000
        /*0012*/ 	.short	0x0000
        /*0014*/ 	.byte	0x00, 0xf0, 0x01, 0x1c


	//----- nvinfo : EIATTR_SPARSE_MMA_MASK
	.align		4
.L_966:
        /*0018*/ 	.byte	0x03, 0x50
        /*001a*/ 	.short	0x0000


	//----- nvinfo : EIATTR_MAXREG_COUNT
	.align		4
        /*001c*/ 	.byte	0x03, 0x1b
        /*001e*/ 	.short	0x00a8


	//----- nvinfo : EIATTR_MERCURY_ISA_VERSION
	.align		4
        /*0020*/ 	.byte	0x03, 0x5f
        /*0022*/ 	.short	0x0101


	//----- nvinfo : EIATTR_VRC_CTA_INIT_COUNT
	.align		4
        /*0024*/ 	.byte	0x02, 0x4a
	.zero		1
	.zero		1


	//----- nvinfo : EIATTR_EXIT_INSTR_OFFSETS
	.align		4
        /*0028*/ 	.byte	0x04, 0x1c
        /*002a*/ 	.short	(.L_968 - .L_967)


	//   ....[0]....
.L_967:
        /*002c*/ 	.word	0x00000010


	//----- nvinfo : EIATTR_MAX_THREADS
	.align		4
.L_968:
        /*0030*/ 	.byte	0x04, 0x05
        /*0032*/ 	.short	(.L_970 - .L_969)
.L_969:
        /*0034*/ 	.word	0x00000180
        /*0038*/ 	.word	0x00000001
        /*003c*/ 	.word	0x00000001


	//----- nvinfo : EIATTR_CBANK_PARAM_SIZE
	.align		4
.L_970:
        /*0040*/ 	.byte	0x03, 0x19
        /*0042*/ 	.short	0x0700


	//----- nvinfo : EIATTR_PARAM_CBANK
	.align		4
        /*0044*/ 	.byte	0x04, 0x0a
        /*0046*/ 	.short	(.L_972 - .L_971)
	.align		4
.L_971:
        /*0048*/ 	.word	index@(.nv.constant0._ZN7cutlass13device_kernelIN5flash11enable_sm90INS1_16FlashAttnBwdSm90INS1_25CollectiveMainloopBwdSm90ILi2ELi2ELi2EN4cute5tupleIJNS5_1CILi1EEES8_S8_EEENS6_IJNS7_ILi64EEENS7_ILi128EEESB_EEENS_6half_tEfNS_4arch4Sm90ELb1ELb0ELb0ELb1ELb0ELb1ELb0ELb0ELi2ELi1ELi2ELi1ELb0EEENS1_24CollectiveEpilogueBwdGQAISC_fSF_Li256ELb1ELb0EEENS1_25SingleTileBwdLPTSchedulerILb1ELi128ELb0EEEEEEEEEvNT_6ParamsE)
        /*004c*/ 	.short	0x0380
        /*004e*/ 	.short	0x0700


	//----- nvinfo : EIATTR_SW_WAR
	.align		4
.L_972:
        /*0050*/ 	.byte	0x04, 0x36
        /*0052*/ 	.short	(.L_974 - .L_973)
.L_973:
        /*0054*/ 	.word	0x00000008
.L_974:


//--------------------- .nv.info._ZN7cutlass13device_kernelIN5flash32FlashAttnBwdPostprocessConvertdQIN4cute5tupleIJNS3_1CILi128EEES6_EEENS_6half_tEfNS_4arch4Sm90ELi256ENS3_8TiledMMAINS3_8MMA_AtomIJNS3_4SM904GMMA26MMA_64x128x16_F32F16F16_RSILNSE_5MajorE0ELSG_1ELNSE_7ScaleInE1ELSH_1EEEEEENS3_6LayoutINS4_IJNS5_ILi2EEENS5_ILi1EEESM_EEENS4_IJSM_NS5_ILi0EEESO_EEEEENS4_IJNS3_10UnderscoreESR_SR_EEEEELb0EEEEEvNT_6ParamsE --------------------------
	.section	.nv.info._ZN7cutlass13device_kernelIN5flash32FlashAttnBwdPostprocessConvertdQIN4cute5tupleIJNS3_1CILi128EEES6_EEENS_6half_tEfNS_4arch4Sm90ELi256ENS3_8TiledMMAINS3_8MMA_AtomIJNS3_4SM904GMMA26MMA_64x128x16_F32F16F16_RSILNSE_5MajorE0ELSG_1ELNSE_7ScaleInE1ELSH_1EEEEEENS3_6LayoutINS4_IJNS5_ILi2EEENS5_ILi1EEESM_EEENS4_IJSM_NS5_ILi0EEESO_EEEEENS4_IJNS3_10UnderscoreESR_SR_EEEEELb0EEEEEvNT_6ParamsE,"",@"SHT_CUDA_INFO"
	.sectionflags	@""
	.align	4


	//----- nvinfo : EIATTR_CUDA_API_VERSION
	.align		4
        /*0000*/ 	.byte	0x04, 0x37
        /*0002*/ 	.short	(.L_976 - .L_975)
.L_975:
        /*0004*/ 	.word	0x00000082


	//----- nvinfo : EIATTR_KPARAM_INFO
	.align		4
.L_976:
        /*0008*/ 	.byte	0x04, 0x17
        /*000a*/ 	.short	(.L_978 - .L_977)
.L_977:
        /*000c*/ 	.word	0x00000000
        /*0010*/ 	.short	0x0000
        /*0012*/ 	.short	0x0000
        /*0014*/ 	.byte	0x00, 0xf0, 0xc1, 0x01


	//----- nvinfo : EIATTR_SPARSE_MMA_MASK
	.align		4
.L_978:
        /*0018*/ 	.byte	0x03, 0x50
        /*001a*/ 	.short	0x0000


	//----- nvinfo : EIATTR_MAXREG_COUNT
	.align		4
        /*001c*/ 	.byte	0x03, 0x1b
        /*001e*/ 	.short	0x0080


	//----- nvinfo : EIATTR_NUM_BARRIERS
	.align		4
        /*0020*/ 	.byte	0x02, 0x4c
        /*0022*/ 	.byte	0x01
	.zero		1


	//----- nvinfo : EIATTR_MERCURY_ISA_VERSION
	.align		4
        /*0024*/ 	.byte	0x03, 0x5f
        /*0026*/ 	.short	0x0101


	//----- nvinfo : EIATTR_VRC_CTA_INIT_COUNT
	.align		4
        /*0028*/ 	.byte	0x02, 0x4a
	.zero		1
	.zero		1


	//----- nvinfo : EIATTR_MBARRIER_INSTR_OFFSETS
	.align		4
        /*002c*/ 	.byte	0x04, 0x39
        /*002e*/ 	.short	(.L_980 - .L_979)


	//   ....[0]....
.L_979:
        /*0030*/ 	.word	0x00000470
        /*0034*/ 	.word	0x000000ff
        /*0038*/ 	.word	0x00018000
        /*003c*/ 	.short	0x0100
        /*003e*/ 	.byte	0x06
	.zero		1


	//   ....[1]....
        /*0040*/ 	.word	0x00000550
        /*0044*/ 	.word	0x00000006
        /*0048*/ 	.word	0x00018000
        /*004c*/ 	.short	0x010a
        /*004e*/ 	.byte	0xff
	.zero		1


	//----- nvinfo : EIATTR_NUM_MBARRIERS
	.align		4
.L_980:
        /*0050*/ 	.byte	0x03, 0x38
        /*0052*/ 	.short	0x0001


	//----- nvinfo : EIATTR_EXIT_INSTR_OFFSETS
	.align		4
        /*0054*/ 	.byte	0x04, 0x1c
        /*0056*/ 	.short	(.L_982 - .L_981)


	//   ....[0]....
.L_981:
        /*0058*/ 	.word	0x00000280


	//   ....[1]....
        /*005c*/ 	.word	0x00001890


	//   ....[2]....
        /*0060*/ 	.word	0x00001960


	//----- nvinfo : EIATTR_MAX_THREADS
	.align		4
.L_982:
        /*0064*/ 	.byte	0x04, 0x05
        /*0066*/ 	.short	(.L_984 - .L_983)
.L_983:
        /*0068*/ 	.word	0x00000100
        /*006c*/ 	.word	0x00000001
        /*0070*/ 	.word	0x00000001


	//----- nvinfo : EIATTR_CRS_STACK_SIZE
	.align		4
.L_984:
        /*0074*/ 	.byte	0x04, 0x1e
        /*0076*/ 	.short	(.L_986 - .L_985)
.L_985:
        /*0078*/ 	.word	0x00000000


	//----- nvinfo : EIATTR_CBANK_PARAM_SIZE
	.align		4
.L_986:
        /*007c*/ 	.byte	0x03, 0x19
        /*007e*/ 	.short	0x0070


	//----- nvinfo : EIATTR_PARAM_CBANK
	.align		4
        /*0080*/ 	.byte	0x04, 0x0a
        /*0082*/ 	.short	(.L_988 - .L_987)
	.align		4
.L_987:
        /*0084*/ 	.word	index@(.nv.constant0._ZN7cutlass13device_kernelIN5flash32FlashAttnBwdPostprocessConvertdQIN4cute5tupleIJNS3_1CILi128EEES6_EEENS_6half_tEfNS_4arch4Sm90ELi256ENS3_8TiledMMAINS3_8MMA_AtomIJNS3_4SM904GMMA26MMA_64x128x16_F32F16F16_RSILNSE_5MajorE0ELSG_1ELNSE_7ScaleInE1ELSH_1EEEEEENS3_6LayoutINS4_IJNS5_ILi2EEENS5_ILi1EEESM_EEENS4_IJSM_NS5_ILi0EEESO_EEEEENS4_IJNS3_10UnderscoreESR_SR_EEEEELb0EEEEEvNT_6ParamsE)
        /*0088*/ 	.short	0x0380
        /*008a*/ 	.short	0x0070


	//----- nvinfo : EIATTR_SW_WAR
	.align		4
.L_988:
        /*008c*/ 	.byte	0x04, 0x36
        /*008e*/ 	.short	(.L_990 - .L_989)
.L_989:
        /*0090*/ 	.word	0x00000008
.L_990:


//--------------------- .nv.info._ZN7cutlass13device_kernelIN5flash32FlashAttnBwdPostprocessConvertdQIN4cute5tupleIJNS3_1CILi64EEENS5_ILi128EEEEEENS_6half_tEfNS_4arch4Sm90ELi256ENS3_8TiledMMAINS3_8MMA_AtomIJNS3_4SM904GMMA25MMA_64x64x16_F32F16F16_SSILNSF_5MajorE0ELSH_1ELNSF_7ScaleInE1ELSI_1EEEEEENS3_6LayoutINS4_IJNS5_ILi1EEENS5_ILi2EEESM_EEENS4_IJNS5_ILi0EEESM_SP_EEEEENS4_IJNS3_10UnderscoreESS_SS_EEEEELb0EEEEEvNT_6ParamsE --------------------------
	.section	.nv.info._ZN7cutlass13device_kernelIN5flash32FlashAttnBwdPostprocessConvertdQIN4cute5tupleIJNS3_1CILi64EEENS5_ILi128EEEEEENS_6half_tEfNS_4arch4Sm90ELi256ENS3_8TiledMMAINS3_8MMA_AtomIJNS3_4SM904GMMA25MMA_64x64x16_F32F16F16_SSILNSF_5MajorE0ELSH_1ELNSF_7ScaleInE1ELSI_1EEEEEENS3_6LayoutINS4_IJNS5_ILi1EEENS5_ILi2EEESM_EEENS4_IJNS5_ILi0EEESM_SP_EEEEENS4_IJNS3_10UnderscoreESS_SS_EEEEELb0EEEEEvNT_6ParamsE,"",@"SHT_CUDA_INFO"
	.sectionflags	@""
	.align	4


	//----- nvinfo : EIATTR_CUDA_API_VERSION
	.align		4
        /*0000*/ 	.byte	0x04, 0x37
        /*0002*/ 	.short	(.L_992 - .L_991)
.L_991:
        /*0004*/ 	.word	0x00000082


	//----- nvinfo : EIATTR_KPARAM_INFO
	.align		4
.L_992:
        /*0008*/ 	.byte	0x04, 0x17
        /*000a*/ 	.short	(.L_994 - .L_993)
.L_993:
        /*000c*/ 	.word	0x00000000
        /*0010*/ 	.short	0x0000
        /*0012*/ 	.short	0x0000
        /*0014*/ 	.byte	0x00, 0xf0, 0xc1, 0x01


	//----- nvinfo : EIATTR_SPARSE_MMA_MASK
	.align		4
.L_994:
        /*0018*/ 	.byte	0x03, 0x50
        /*001a*/ 	.short	0x0000


	//----- nvinfo : EIATTR_MAXREG_COUNT
	.align		4
        /*001c*/ 	.byte	0x03, 0x1b
        /*001e*/ 	.short	0x0080


	//----- nvinfo : EIATTR_NUM_BARRIERS
	.align		4
        /*0020*/ 	.byte	0x02, 0x4c
        /*0022*/ 	.byte	0x01
	.zero		1


	//----- nvinfo : EIATTR_MERCURY_ISA_VERSION
	.align		4
        /*0024*/ 	.byte	0x03, 0x5f
        /*0026*/ 	.short	0x0101


	//----- nvinfo : EIATTR_VRC_CTA_INIT_COUNT
	.align		4
        /*0028*/ 	.byte	0x02, 0x4a
	.zero		1
	.zero		1


	//----- nvinfo : EIATTR_MBARRIER_INSTR_OFFSETS
	.align		4
        /*002c*/ 	.byte	0x04, 0x39
        /*002e*/ 	.short	(.L_996 - .L_995)


	//   ....[0]....
.L_995:
        /*0030*/ 	.word	0x00000470
        /*0034*/ 	.word	0x000000ff
        /*0038*/ 	.word	0x0000c000
        /*003c*/ 	.short	0x0100
        /*003e*/ 	.byte	0x06
	.zero		1


	//   ....[1]....
        /*0040*/ 	.word	0x00000550
        /*0044*/ 	.word	0x0000002a
        /*0048*/ 	.word	0x0000c000
        /*004c*/ 	.short	0x010a
        /*004e*/ 	.byte	0xff
	.zero		1


	//----- nvinfo : EIATTR_NUM_MBARRIERS
	.align		4
.L_996:
        /*0050*/ 	.byte	0x03, 0x38
        /*0052*/ 	.short	0x0001


	//----- nvinfo : EIATTR_EXIT_INSTR_OFFSETS
	.align		4
        /*0054*/ 	.byte	0x04, 0x1c
        /*0056*/ 	.short	(.L_998 - .L_997)


	//   ....[0]....
.L_997:
        /*0058*/ 	.word	0x00000280


	//   ....[1]....
        /*005c*/ 	.word	0x00001010


	//   ....[2]....
        /*0060*/ 	.word	0x000010e0


	//----- nvinfo : EIATTR_MAX_THREADS
	.align		4
.L_998:
        /*0064*/ 	.byte	0x04, 0x05
        /*0066*/ 	.short	(.L_1000 - .L_999)
.L_999:
        /*0068*/ 	.word	0x00000100
        /*006c*/ 	.word	0x00000001
        /*0070*/ 	.word	0x00000001


	//----- nvinfo : EIATTR_CRS_STACK_SIZE
	.align		4
.L_1000:
        /*0074*/ 	.byte	0x04, 0x1e
        /*0076*/ 	.short	(.L_1002 - .L_1001)
.L_1001:
        /*0078*/ 	.word	0x00000000


	//----- nvinfo : EIATTR_CBANK_PARAM_SIZE
	.align		4
.L_1002:
        /*007c*/ 	.byte	0x03, 0x19
        /*007e*/ 	.short	0x0070


	//----- nvinfo : EIATTR_PARAM_CBANK
	.align		4
        /*0080*/ 	.byte	0x04, 0x0a
        /*0082*/ 	.short	(.L_1004 - .L_1003)
	.align		4
.L_1003:
        /*0084*/ 	.word	index@(.nv.constant0._ZN7cutlass13device_kernelIN5flash32FlashAttnBwdPostprocessConvertdQIN4cute5tupleIJNS3_1CILi64EEENS5_ILi128EEEEEENS_6half_tEfNS_4arch4Sm90ELi256ENS3_8TiledMMAINS3_8MMA_AtomIJNS3_4SM904GMMA25MMA_64x64x16_F32F16F16_SSILNSF_5MajorE0ELSH_1ELNSF_7ScaleInE1ELSI_1EEEEEENS3_6LayoutINS4_IJNS5_ILi1EEENS5_ILi2EEESM_EEENS4_IJNS5_ILi0EEESM_SP_EEEEENS4_IJNS3_10UnderscoreESS_SS_EEEEELb0EEEEEvNT_6ParamsE)
        /*0088*/ 	.short	0x0380
        /*008a*/ 	.short	0x0070


	//----- nvinfo : EIATTR_SW_WAR
	.align		4
.L_1004:
        /*008c*/ 	.byte	0x04, 0x36
        /*008e*/ 	.short	(.L_1006 - .L_1005)
.L_1005:
        /*0090*/ 	.word	0x00000008
.L_1006:


//--------------------- .nv.info._ZN7cutlass13device_kernelIN5flash11enable_sm90INS1_16FlashAttnBwdSm90INS1_25CollectiveMainloopBwdSm90ILi2ELi2ELi2EN4cute5tupleIJNS5_1CILi1EEES8_S8_EEENS6_IJNS7_ILi64EEENS7_ILi128EEESB_EEENS_6half_tEfNS_4arch4Sm90ELb1ELb0ELb0ELb1ELb1ELb1ELb0ELb0ELi2ELi1ELi2ELi1ELb0EEENS1_24CollectiveEpilogueBwdGQAISC_fSF_Li256ELb1ELb1EEENS1_25SingleTileBwdLPTSchedulerILb1ELi128ELb1EEEEEEEEEvNT_6ParamsE --------------------------
	.section	.nv.info._ZN7cutlass13device_kernelIN5flash11enable_sm90INS1_16FlashAttnBwdSm90INS1_25CollectiveMainloopBwdSm90ILi2ELi2ELi2EN4cute5tupleIJNS5_1CILi1EEES8_S8_EEENS6_IJNS7_ILi64EEENS7_ILi128EEESB_EEENS_6half_tEfNS_4arch4Sm90ELb1ELb0ELb0ELb1ELb1ELb1ELb0ELb0ELi2ELi1ELi2ELi1ELb0EEENS1_24CollectiveEpilogueBwdGQAISC_fSF_Li256ELb1ELb1EEENS1_25SingleTileBwdLPTSchedulerILb1ELi128ELb1EEEEEEEEEvNT_6ParamsE,"",@"SHT_CUDA_INFO"
	.sectionflags	@""
	.align	4


	//----- nvinfo : EIATTR_CUDA_API_VERSION
	.align		4
        /*0000*/ 	.byte	0x04, 0x37
        /*0002*/ 	.short	(.L_1008 - .L_1007)
.L_1007:
        /*0004*/ 	.word	0x00000082


	//----- nvinfo : EIATTR_KPARAM_INFO
	.align		4
.L_1008:
        /*0008*/ 	.byte	0x04, 0x17
        /*000a*/ 	.short	(.L_1010 - .L_1009)
.L_1009:
        /*000c*/ 	.word	0x00000000
        /*0010*/ 	.short	0x0000
        /*0012*/ 	.short	0x0000
        /*0014*/ 	.byte	0x00, 0xf0, 0x01, 0x1c


	//----- nvinfo : EIATTR_SPARSE_MMA_MASK
	.align		4
.L_1010:
        /*0018*/ 	.byte	0x03, 0x50
        /*001a*/ 	.short	0x0000


	//----- nvinfo : EIATTR_MAXREG_COUNT
	.align		4
        /*001c*/ 	.byte	0x03, 0x1b
        /*001e*/ 	.short	0x00a8


	//----- nvinfo : EIATTR_MERCURY_ISA_VERSION
	.align		4
        /*0020*/ 	.byte	0x03, 0x5f
        /*0022*/ 	.short	0x0101


	//----- nvinfo : EIATTR_VRC_CTA_INIT_COUNT
	.align		4
        /*0024*/ 	.byte	0x02, 0x4a
	.zero		1
	.zero		1


	//----- nvinfo : EIATTR_EXIT_INSTR_OFFSETS
	.align		4
        /*0028*/ 	.byte	0x04, 0x1c
        /*002a*/ 	.short	(.L_1012 - .L_1011)


	//   ....[0]....
.L_1011:
        /*002c*/ 	.word	0x00000010


	//----- nvinfo : EIATTR_MAX_THREADS
	.align		4
.L_1012:
        /*0030*/ 	.byte	0x04, 0x05
        /*0032*/ 	.short	(.L_1014 - .L_1013)
.L_1013:
        /*0034*/ 	.word	0x00000180
        /*0038*/ 	.word	0x00000001
        /*003c*/ 	.word	0x00000001


	//----- nvinfo : EIATTR_CBANK_PARAM_SIZE
	.align		4
.L_1014:
        /*0040*/ 	.byte	0x03, 0x19
        /*0042*/ 	.short	0x0700


	//----- nvinfo : EIATTR_PARAM_CBANK
	.align		4
        /*0044*/ 	.byte	0x04, 0x0a
        /*0046*/ 	.short	(.L_1016 - .L_1015)
	.align		4
.L_1015:
        /*0048*/ 	.word	index@(.nv.constant0._ZN7cutlass13device_kernelIN5flash11enable_sm90INS1_16FlashAttnBwdSm90INS1_25CollectiveMainloopBwdSm90ILi2ELi2ELi2EN4cute5tupleIJNS5_1CILi1EEES8_S8_EEENS6_IJNS7_ILi64EEENS7_ILi128EEESB_EEENS_6half_tEfNS_4arch4Sm90ELb1ELb0ELb0ELb1ELb1ELb1ELb0ELb0ELi2ELi1ELi2ELi1ELb0EEENS1_24CollectiveEpilogueBwdGQAISC_fSF_Li256ELb1ELb1EEENS1_25SingleTileBwdLPTSchedulerILb1ELi128ELb1EEEEEEEEEvNT_6ParamsE)
        /*004c*/ 	.short	0x0380
        /*004e*/ 	.short	0x0700


	//----- nvinfo : EIATTR_SW_WAR
	.align		4
.L_1016:
        /*0050*/ 	.byte	0x04, 0x36
        /*0052*/ 	.short	(.L_1018 - .L_1017)
.L_1017:
        /*0054*/ 	.word	0x00000008
.L_1018:


//--------------------- .nv.info._ZN7cutlass13device_kernelIN5flash22FlashAttnBwdPreprocessIN4cute5tupleIJNS3_1CILi64EEENS5_ILi128EEEEEENS_6half_tEfNS_4arch4Sm90ELb1ELb1EEEEEvNT_6ParamsE --------------------------
	.section	.nv.info._ZN7cutlass13device_kernelIN5flash22FlashAttnBwdPreprocessIN4cute5tupleIJNS3_1CILi64EEENS5_ILi128EEEEEENS_6half_tEfNS_4arch4Sm90ELb1ELb1EEEEEvNT_6ParamsE,"",@"SHT_CUDA_INFO"
	.sectionflags	@""
	.align	4


	//----- nvinfo : EIATTR_CUDA_API_VERSION
	.align		4
        /*0000*/ 	.byte	0x04, 0x37
        /*0002*/ 	.short	(.L_1020 - .L_1019)
.L_1019:
        /*0004*/ 	.word	0x00000082


	//----- nvinfo : EIATTR_KPARAM_INFO
	.align		4
.L_1020:
        /*0008*/ 	.byte	0x04, 0x17
        /*000a*/ 	.short	(.L_1022 - .L_1021)
.L_1021:
        /*000c*/ 	.word	0x00000000
        /*0010*/ 	.short	0x0000
        /*0012*/ 	.short	0x0000
        /*0014*/ 	.byte	0x00, 0xf0, 0xc1, 0x03


	//----- nvinfo : EIATTR_SPARSE_MMA_MASK
	.align		4
.L_1022:
        /*0018*/ 	.byte	0x03, 0x50
        /*001a*/ 	.short	0x0000


	//----- nvinfo : EIATTR_MAXREG_COUNT
	.align		4
        /*001c*/ 	.byte	0x03, 0x1b
        /*001e*/ 	.short	0x0080


	//----- nvinfo : EIATTR_MERCURY_ISA_VERSION
	.align		4
        /*0020*/ 	.byte	0x03, 0x5f
        /*0022*/ 	.short	0x0101


	//----- nvinfo : EIATTR_COOP_GROUP_MASK_REGIDS
	.align		4
        /*0024*/ 	.byte	0x04, 0x29
        /*0026*/ 	.short	(.L_1024 - .L_1023)


	//   ....[0]....
.L_1023:
        /*0028*/ 	.word	0xffffffff


	//   ....[1]....
        /*002c*/ 	.word	0xffffffff


	//   ....[2]....
        /*0030*/ 	.word	0xffffffff


	//   ....[3]....
        /*0034*/ 	.word	0xffffffff


	//   ....[4]....
        /*0038*/ 	.word	0xffffffff


	//   ....[5]....
        /*003c*/ 	.word	0xffffffff


	//   ....[6]....
        /*0040*/ 	.word	0xffffffff


	//   ....[7]....
        /*0044*/ 	.word	0xffffffff


	//   ....[8]....
        /*0048*/ 	.word	0xffffffff


	//   ....[9]....
        /*004c*/ 	.word	0xffffffff


	//   ....[10]....
        /*0050*/ 	.word	0xffffffff


	//   ....[11]....
        /*0054*/ 	.word	0xffffffff


	//   ....[12]....
        /*0058*/ 	.word	0xffffffff


	//   ....[13]....
        /*005c*/ 	.word	0xffffffff


	//   ....[14]....
        /*0060*/ 	.word	0xffffffff


	//   ....[15]....
        /*0064*/ 	.word	0xffffffff


	//----- nvinfo : EIATTR_COOP_GROUP_INSTR_OFFSETS
	.align		4
.L_1024:
        /*0068*/ 	.byte	0x04, 0x28
        /*006a*/ 	.short	(.L_1026 - .L_1025)


	//   ....[0]....
.L_1025:
        /*006c*/ 	.word	0x00001220


	//   ....[1]....
        /*0070*/ 	.word	0x00001240


	//   ....[2]....
        /*0074*/ 	.word	0x00001250


	//   ....[3]....
        /*0078*/ 	.word	0x00001260


	//   ....[4]....
        /*007c*/ 	.word	0x00001290


	//   ....[5]....
        /*0080*/ 	.word	0x000012c0


	//   ....[6]....
        /*0084*/ 	.word	0x000012d0


	//   ....[7]....
        /*0088*/ 	.word	0x000012e0


	//   ....[8]....
        /*008c*/ 	.word	0x00001300


	//   ....[9]....
        /*0090*/ 	.word	0x00001340


	//   ....[10]....
        /*0094*/ 	.word	0x00001350


	//   ....[11]....
        /*0098*/ 	.word	0x00001360


	//   ....[12]....
        /*009c*/ 	.word	0x000013c0


	//   ....[13]....
        /*00a0*/ 	.word	0x00001400


	//   ....[14]....
        /*00a4*/ 	.word	0x00001430


	//   ....[15]....
        /*00a8*/ 	.word	0x00001440


	//----- nvinfo : EIATTR_VRC_CTA_INIT_COUNT
	.align		4
.L_1026:
        /*00ac*/ 	.byte	0x02, 0x4a
	.zero		1
	.zero		1


	//----- nvinfo : EIATTR_EXIT_INSTR_OFFSETS
	.align		4
        /*00b0*/ 	.byte	0x04, 0x1c
        /*00b2*/ 	.short	(.L_1028 - .L_1027)


	//   ....[0]....
.L_1027:
        /*00b4*/ 	.word	0x00000280


	//   ....[1]....
        /*00b8*/ 	.word	0x00001970


	//   ....[2]....
        /*00bc*/ 	.word	0x000019f0


	//----- nvinfo : EIATTR_MAX_THREADS
	.align		4
.L_1028:
        /*00c0*/ 	.byte	0x04, 0x05
        /*00c2*/ 	.short	(.L_1030 - .L_1029)
.L_1029:
        /*00c4*/ 	.word	0x00000100
        /*00c8*/ 	.word	0x00000001
        /*00cc*/ 	.word	0x00000001


	//----- nvinfo : EIATTR_CRS_STACK_SIZE
	.align		4
.L_1030:
        /*00d0*/ 	.byte	0x04, 0x1e
        /*00d2*/ 	.short	(.L_1032 - .L_1031)
.L_1031:
        /*00d4*/ 	.word	0x00000000


	//----- nvinfo : EIATTR_CBANK_PARAM_SIZE
	.align		4
.L_1032:
        /*00d8*/ 	.byte	0x03, 0x19
        /*00da*/ 	.short	0x00f0


	//----- nvinfo : EIATTR_PARAM_CBANK
	.align		4
        /*00dc*/ 	.byte	0x04, 0x0a
        /*00de*/ 	.short	(.L_1034 - .L_1033)
	.align		4
.L_1033:
        /*00e0*/ 	.word	index@(.nv.constant0._ZN7cutlass13device_kernelIN5flash22FlashAttnBwdPreprocessIN4cute5tupleIJNS3_1CILi64EEENS5_ILi128EEEEEENS_6half_tEfNS_4arch4Sm90ELb1ELb1EEEEEvNT_6ParamsE)
        /*00e4*/ 	.short	0x0380
        /*00e6*/ 	.short	0x00f0


	//----- nvinfo : EIATTR_SW_WAR
	.align		4
.L_1034:
        /*00e8*/ 	.byte	0x04, 0x36
        /*00ea*/ 	.short	(.L_1036 - .L_1035)
.L_1035:
        /*00ec*/ 	.word	0x00000008
.L_1036:


//--------------------- .nv.callgraph             --------------------------
	.section	.nv.callgraph,"",@"SHT_CUDA_CALLGRAPH"
	.align	4
	.sectionentsize	8
	.align		4
        /*0000*/ 	.word	0x00000000
	.align		4
        /*0004*/ 	.word	0xffffffff
	.align		4
        /*0008*/ 	.word	0x00000000
	.align		4
        /*000c*/ 	.word	0xfffffffe
	.align		4
        /*0010*/ 	.word	0x00000000
	.align		4
        /*0014*/ 	.word	0xfffffffd
	.align		4
        /*0018*/ 	.word	0x00000000
	.align		4
        /*001c*/ 	.word	0xfffffffc


//--------------------- .nv.constant4             --------------------------
	.section	.nv.constant4,"a",@progbits
	.align	8
	.align		8
.nv.constant4:
        /*0000*/ 	.dword	_ZN77_INTERNAL_2ca8b6a5_41_flash_bwd_hdim128_fp16_softcapall_sm90_cu_49158569_29094cuda3std3__45__cpo5beginE
	.align		8
        /*0008*/ 	.dword	_ZN77_INTERNAL_2ca8b6a5_41_flash_bwd_hdim128_fp16_softcapall_sm90_cu_49158569_29094cuda3std3__45__cpo3endE
	.align		8
        /*0010*/ 	.dword	_ZN77_INTERNAL_2ca8b6a5_41_flash_bwd_hdim128_fp16_softcapall_sm90_cu_49158569_29094cuda3std3__45__cpo6cbeginE
	.align		8
        /*0018*/ 	.dword	_ZN77_INTERNAL_2ca8b6a5_41_flash_bwd_hdim128_fp16_softcapall_sm90_cu_49158569_29094cuda3std3__45__cpo4cendE
	.align		8
        /*0020*/ 	.dword	_ZN77_INTERNAL_2ca8b6a5_41_flash_bwd_hdim128_fp16_softcapall_sm90_cu_49158569_29094cuda3std3__479_GLOBAL__N__2ca8b6a5_41_flash_bwd_hdim128_fp16_softcapall_sm90_cu_49158569_29096ignoreE
	.align		8
        /*0028*/ 	.dword	_ZN77_INTERNAL_2ca8b6a5_41_flash_bwd_hdim128_fp16_softcapall_sm90_cu_49158569_29094cuda3std3__419piecewise_constructE
	.align		8
        /*0030*/ 	.dword	_ZN77_INTERNAL_2ca8b6a5_41_flash_bwd_hdim128_fp16_softcapall_sm90_cu_49158569_29094cuda3std3__48in_placeE
	.align		8
        /*0038*/ 	.dword	_ZN77_INTERNAL_2ca8b6a5_41_flash_bwd_hdim128_fp16_softcapall_sm90_cu_49158569_29094cuda3std6ranges3__45__cpo4swapE
	.align		8
        /*0040*/ 	.dword	_ZN77_INTERNAL_2ca8b6a5_41_flash_bwd_hdim128_fp16_softcapall_sm90_cu_49158569_29094cuda3std6ranges3__45__cpo9iter_moveE
	.align		8
        /*0048*/ 	.dword	_ZN77_INTERNAL_2ca8b6a5_41_flash_bwd_hdim128_fp16_softcapall_sm90_cu_49158569_29094cute7productE
	.align		8
        /*0050*/ 	.dword	_ZN77_INTERNAL_2ca8b6a5_41_flash_bwd_hdim128_fp16_softcapall_sm90_cu_49158569_29094cute1_E


//--------------------- .text._ZN7cutlass13device_kernelIN5flash11enable_sm90INS1_16FlashAttnBwdSm90INS1_25CollectiveMainloopBwdSm90ILi2ELi2ELi2EN4cute5tupleIJNS5_1CILi1EEES8_S8_EEENS6_IJNS7_ILi64EEENS7_ILi128EEESB_EEENS_6half_tEfNS_4arch4Sm90ELb0ELb0ELb1ELb0ELb0ELb1ELb0ELb0ELi2ELi1ELi2ELi1ELb0EEENS1_21CollectiveEpilogueBwdISC_SD_SF_Li256ELb0ELb0ELi1EEENS1_19SingleTileSchedulerILb0ELb0ELb0ELi128EEEEEEEEEvNT_6ParamsE --------------------------
	.section	.text._ZN7cutlass13device_kernelIN5flash11enable_sm90INS1_16FlashAttnBwdSm90INS1_25CollectiveMainloopBwdSm90ILi2ELi2ELi2EN4cute5tupleIJNS5_1CILi1EEES8_S8_EEENS6_IJNS7_ILi64EEENS7_ILi128EEESB_EEENS_6half_tEfNS_4arch4Sm90ELb0ELb0ELb1ELb0ELb0ELb1ELb0ELb0ELi2ELi1ELi2ELi1ELb0EEENS1_21CollectiveEpilogueBwdISC_SD_SF_Li256ELb0ELb0ELi1EEENS1_19SingleTileSchedulerILb0ELb0ELb0ELi128EEEEEEEEEvNT_6ParamsE,"ax",@progbits
	.align	128
.text._ZN7cutlass13device_kernelIN5flash11enable_sm90INS1_16FlashAttnBwdSm90INS1_25CollectiveMainloopBwdSm90ILi2ELi2ELi2EN4cute5tupleIJNS5_1CILi1EEES8_S8_EEENS6_IJNS7_ILi64EEENS7_ILi128EEESB_EEENS_6half_tEfNS_4arch4Sm90ELb0ELb0ELb1ELb0ELb0ELb1ELb0ELb0ELi2ELi1ELi2ELi1ELb0EEENS1_21CollectiveEpilogueBwdISC_SD_SF_Li256ELb0ELb0ELi1EEENS1_19SingleTileSchedulerILb0ELb0ELb0ELi128EEEEEEEEEvNT_6ParamsE:
        .type           _ZN7cutlass13device_kernelIN5flash11enable_sm90INS1_16FlashAttnBwdSm90INS1_25CollectiveMainloopBwdSm90ILi2ELi2ELi2EN4cute5tupleIJNS5_1CILi1EEES8_S8_EEENS6_IJNS7_ILi64EEENS7_ILi128EEESB_EEENS_6half_tEfNS_4arch4Sm90ELb0ELb0ELb1ELb0ELb0ELb1ELb0ELb0ELi2ELi1ELi2ELi1ELb0EEENS1_21CollectiveEpilogueBwdISC_SD_SF_Li256ELb0ELb0ELi1EEENS1_19SingleTileSchedulerILb0ELb0ELb0ELi128EEEEEEEEEvNT_6ParamsE,@function
        .size           _ZN7cutlass13device_kernelIN5flash11enable_sm90INS1_16FlashAttnBwdSm90INS1_25CollectiveMainloopBwdSm90ILi2ELi2ELi2EN4cute5tupleIJNS5_1CILi1EEES8_S8_EEENS6_IJNS7_ILi64EEENS7_ILi128EEESB_EEENS_6half_tEfNS_4arch4Sm90ELb0ELb0ELb1ELb0ELb0ELb1ELb0ELb0ELi2ELi1ELi2ELi1ELb0EEENS1_21CollectiveEpilogueBwdISC_SD_SF_Li256ELb0ELb0ELi1EEENS1_19SingleTileSchedulerILb0ELb0ELb0ELi128EEEEEEEEEvNT_6ParamsE,(.L_x_131 - _ZN7cutlass13device_kernelIN5flash11enable_sm90INS1_16FlashAttnBwdSm90INS1_25CollectiveMainloopBwdSm90ILi2ELi2ELi2EN4cute5tupleIJNS5_1CILi1EEES8_S8_EEENS6_IJNS7_ILi64EEENS7_ILi128EEESB_EEENS_6half_tEfNS_4arch4Sm90ELb0ELb0ELb1ELb0ELb0ELb1ELb0ELb0ELi2ELi1ELi2ELi1ELb0EEENS1_21CollectiveEpilogueBwdISC_SD_SF_Li256ELb0ELb0ELi1EEENS1_19SingleTileSchedulerILb0ELb0ELb0ELi128EEEEEEEEEvNT_6ParamsE)
        .other          _ZN7cutlass13device_kernelIN5flash11enable_sm90INS1_16FlashAttnBwdSm90INS1_25CollectiveMainloopBwdSm90ILi2ELi2ELi2EN4cute5tupleIJNS5_1CILi1EEES8_S8_EEENS6_IJNS7_ILi64EEENS7_ILi128EEESB_EEENS_6half_tEfNS_4arch4Sm90ELb0ELb0ELb1ELb0ELb0ELb1ELb0ELb0ELi2ELi1ELi2ELi1ELb0EEENS1_21CollectiveEpilogueBwdISC_SD_SF_Li256ELb0ELb0ELi1EEENS1_19SingleTileSchedulerILb0ELb0ELb0ELi128EEEEEEEEEvNT_6ParamsE,@"STO_CUDA_ENTRY STV_DEFAULT"
_ZN7cutlass13device_kernelIN5flash11enable_sm90INS1_16FlashAttnBwdSm90INS1_25CollectiveMainloopBwdSm90ILi2ELi2ELi2EN4cute5tupleIJNS5_1CILi1EEES8_S8_EEENS6_IJNS7_ILi64EEENS7_ILi128EEESB_EEENS_6half_tEfNS_4arch4Sm90ELb0ELb0ELb1ELb0ELb0ELb1ELb0ELb0ELi2ELi1ELi2ELi1ELb0EEENS1_21CollectiveEpilogueBwdISC_SD_SF_Li256ELb0ELb0ELi1EEENS1_19SingleTileSchedulerILb0ELb0ELb0ELi128EEEEEEEEEvNT_6ParamsE:
[----:B------:R-:W-:Y:S01]  /*0000*/  LDC R1, c[0x0][0x37c] ;  /* 0x0000df00ff017b82 */ /* 0x000fe20000000800 */
[----:B------:R-:W-:Y:S05]  /*0010*/  EXIT ;  /* 0x000000000000794d */ /* 0x000fea0003800000 */
.L_x_0:
[----:B------:R-:W-:-:S00]  /*0020*/  BRA `(.L_x_0) ;  /* 0xfffffffc00fc7947 */ /* 0x000fc0000383ffff */
[----:B------:R-:W-:-:S00]  /*0030*/  NOP ;  /* 0x0000000000007918 */ /* 0x000fc00000000000 */
        /* <DEDUP_REMOVED lines=12> */
.L_x_131:


//--------------------- .text._ZN7cutlass13device_kernelIN5flash11enable_sm90INS1_16FlashAttnBwdSm90INS1_25CollectiveMainloopBwdSm90ILi2ELi2ELi2EN4cute5tupleIJNS5_1CILi1EEES8_S8_EEENS6_IJNS7_ILi64EEENS7_ILi128EEESB_EEENS_6half_tEfNS_4arch4Sm90ELb0ELb0ELb1ELb0ELb1ELb1ELb0ELb0ELi2ELi1ELi2ELi1ELb0EEENS1_21CollectiveEpilogueBwdISC_SD_SF_Li256ELb0ELb0ELi1EEENS1_19SingleTileSchedulerILb0ELb0ELb0ELi128EEEEEEEEEvNT_6ParamsE --------------------------
	.section	.text._ZN7cutlass13device_kernelIN5flash11enable_sm90INS1_16FlashAttnBwdSm90INS1_25CollectiveMainloopBwdSm90ILi2ELi2ELi2EN4cute5tupleIJNS5_1CILi1EEES8_S8_EEENS6_IJNS7_ILi64EEENS7_ILi128EEESB_EEENS_6half_tEfNS_4arch4Sm90ELb0ELb0ELb1ELb0ELb1ELb1ELb0ELb0ELi2ELi1ELi2ELi1ELb0EEENS1_21CollectiveEpilogueBwdISC_SD_SF_Li256ELb0ELb0ELi1EEENS1_19SingleTileSchedulerILb0ELb0ELb0ELi128EEEEEEEEEvNT_6ParamsE,"ax",@progbits
	.align	128
.text._ZN7cutlass13device_kernelIN5flash11enable_sm90INS1_16FlashAttnBwdSm90INS1_25CollectiveMainloopBwdSm90ILi2ELi2ELi2EN4cute5tupleIJNS5_1CILi1EEES8_S8_EEENS6_IJNS7_ILi64EEENS7_ILi128EEESB_EEENS_6half_tEfNS_4arch4Sm90ELb0ELb0ELb1ELb0ELb1ELb1ELb0ELb0ELi2ELi1ELi2ELi1ELb0EEENS1_21CollectiveEpilogueBwdISC_SD_SF_Li256ELb0ELb0ELi1EEENS1_19SingleTileSchedulerILb0ELb0ELb0ELi128EEEEEEEEEvNT_6ParamsE:
        .type           _ZN7cutlass13device_kernelIN5flash11enable_sm90INS1_16FlashAttnBwdSm90INS1_25CollectiveMainloopBwdSm90ILi2ELi2ELi2EN4cute5tupleIJNS5_1CILi1EEES8_S8_EEENS6_IJNS7_ILi64EEENS7_ILi128EEESB_EEENS_6half_tEfNS_4arch4Sm90ELb0ELb0ELb1ELb0ELb1ELb1ELb0ELb0ELi2ELi1ELi2ELi1ELb0EEENS1_21CollectiveEpilogueBwdISC_SD_SF_Li256ELb0ELb0ELi1EEENS1_19SingleTileSchedulerILb0ELb0ELb0ELi128EEEEEEEEEvNT_6ParamsE,@function
        .size           _ZN7cutlass13device_kernelIN5flash11enable_sm90INS1_16FlashAttnBwdSm90INS1_25CollectiveMainloopBwdSm90ILi2ELi2ELi2EN4cute5tupleIJNS5_1CILi1EEES8_S8_EEENS6_IJNS7_ILi64EEENS7_ILi128EEESB_EEENS_6half_tEfNS_4arch4Sm90ELb0ELb0ELb1ELb0ELb1ELb1ELb0ELb0ELi2ELi1ELi2ELi1ELb0EEENS1_21CollectiveEpilogueBwdISC_SD_SF_Li256ELb0ELb0ELi1EEENS1_19SingleTileSchedulerILb0ELb0ELb0ELi128EEEEEEEEEvNT_6ParamsE,(.L_x_132 - _ZN7cutlass13device_kernelIN5flash11enable_sm90INS1_16FlashAttnBwdSm90INS1_25CollectiveMainloopBwdSm90ILi2ELi2ELi2EN4cute5tupleIJNS5_1CILi1EEES8_S8_EEENS6_IJNS7_ILi64EEENS7_ILi128EEESB_EEENS_6half_tEfNS_4arch4Sm90ELb0ELb0ELb1ELb0ELb1ELb1ELb0ELb0ELi2ELi1ELi2ELi1ELb0EEENS1_21CollectiveEpilogueBwdISC_SD_SF_Li256ELb0ELb0ELi1EEENS1_19SingleTileSchedulerILb0ELb0ELb0ELi128EEEEEEEEEvNT_6ParamsE)
        .other          _ZN7cutlass13device_kernelIN5flash11enable_sm90INS1_16FlashAttnBwdSm90INS1_25CollectiveMainloopBwdSm90ILi2ELi2ELi2EN4cute5tupleIJNS5_1CILi1EEES8_S8_EEENS6_IJNS7_ILi64EEENS7_ILi128EEESB_EEENS_6half_tEfNS_4arch4Sm90ELb0ELb0ELb1ELb0ELb1ELb1ELb0ELb0ELi2ELi1ELi2ELi1ELb0EEENS1_21CollectiveEpilogueBwdISC_SD_SF_Li256ELb0ELb0ELi1EEENS1_19SingleTileSchedulerILb0ELb0ELb0ELi128EEEEEEEEEvNT_6ParamsE,@"STO_CUDA_ENTRY STV_DEFAULT"
_ZN7cutlass13device_kernelIN5flash11enable_sm90INS1_16FlashAttnBwdSm90INS1_25CollectiveMainloopBwdSm90ILi2ELi2ELi2EN4cute5tupleIJNS5_1CILi1EEES8_S8_EEENS6_IJNS7_ILi64EEENS7_ILi128EEESB_EEENS_6half_tEfNS_4arch4Sm90ELb0ELb0ELb1ELb0ELb1ELb1ELb0ELb0ELi2ELi1ELi2ELi1ELb0EEENS1_21CollectiveEpilogueBwdISC_SD_SF_Li256ELb0ELb0ELi1EEENS1_19SingleTileSchedulerILb0ELb0ELb0ELi128EEEEEEEEEvNT_6ParamsE:
[----:B------:R-:W-:Y:S01]  /*0000*/  LDC R1, c[0x0][0x37c] ;  /* 0x0000df00ff017b82 */ /* 0x000fe20000000800 */
[----:B------:R-:W-:Y:S05]  /*0010*/  EXIT ;  /* 0x000000000000794d */ /* 0x000fea0003800000 */
.L_x_1:
        /* <DEDUP_REMOVED lines=14> */
.L_x_132:


//--------------------- .text._ZN7cutlass13device_kernelIN5flash11enable_sm90INS1_16FlashAttnBwdSm90INS1_25CollectiveMainloopBwdSm90ILi2ELi2ELi2EN4cute5tupleIJNS5_1CILi1EEES8_S8_EEENS6_IJNS7_ILi64EEENS7_ILi128EEESB_EEENS_6half_tEfNS_4arch4Sm90ELb0ELb0ELb1ELb0ELb0ELb1ELb0ELb0ELi2ELi1ELi2ELi1ELb0EEENS1_24CollectiveEpilogueBwdGQAISC_fSF_Li256ELb0ELb0EEENS1_19SingleTileSchedulerILb0ELb0ELb0ELi128EEEEEEEEEvNT_6ParamsE --------------------------
	.section	.text._ZN7cutlass13device_kernelIN5flash11enable_sm90INS1_16FlashAttnBwdSm90INS1_25CollectiveMainloopBwdSm90ILi2ELi2ELi2EN4cute5tupleIJNS5_1CILi1EEES8_S8_EEENS6_IJNS7_ILi64EEENS7_ILi128EEESB_EEENS_6half_tEfNS_4arch4Sm90ELb0ELb0ELb1ELb0ELb0ELb1ELb0ELb0ELi2ELi1ELi2ELi1ELb0EEENS1_24CollectiveEpilogueBwdGQAISC_fSF_Li256ELb0ELb0EEENS1_19SingleTileSchedulerILb0ELb0ELb0ELi128EEEEEEEEEvNT_6ParamsE,"ax",@progbits
	.align	128
.text._ZN7cutlass13device_kernelIN5flash11enable_sm90INS1_16FlashAttnBwdSm90INS1_25CollectiveMainloopBwdSm90ILi2ELi2ELi2EN4cute5tupleIJNS5_1CILi1EEES8_S8_EEENS6_IJNS7_ILi64EEENS7_ILi128EEESB_EEENS_6half_tEfNS_4arch4Sm90ELb0ELb0ELb1ELb0ELb0ELb1ELb0ELb0ELi2ELi1ELi2ELi1ELb0EEENS1_24CollectiveEpilogueBwdGQAISC_fSF_Li256ELb0ELb0EEENS1_19SingleTileSchedulerILb0ELb0ELb0ELi128EEEEEEEEEvNT_6ParamsE:
        .type           _ZN7cutlass13device_kernelIN5flash11enable_sm90INS1_16FlashAttnBwdSm90INS1_25CollectiveMainloopBwdSm90ILi2ELi2ELi2EN4cute5tupleIJNS5_1CILi1EEES8_S8_EEENS6_IJNS7_ILi64EEENS7_ILi128EEESB_EEENS_6half_tEfNS_4arch4Sm90ELb0ELb0ELb1ELb0ELb0ELb1ELb0ELb0ELi2ELi1ELi2ELi1ELb0EEENS1_24CollectiveEpilogueBwdGQAISC_fSF_Li256ELb0ELb0EEENS1_19SingleTileSchedulerILb0ELb0ELb0ELi128EEEEEEEEEvNT_6ParamsE,@function
        .size           _ZN7cutlass13device_kernelIN5flash11enable_sm90INS1_16FlashAttnBwdSm90INS1_25CollectiveMainloopBwdSm90ILi2ELi2ELi2EN4cute5tupleIJNS5_1CILi1EEES8_S8_EEENS6_IJNS7_ILi64EEENS7_ILi128EEESB_EEENS_6half_tEfNS_4arch4Sm90ELb0ELb0ELb1ELb0ELb0ELb1ELb0ELb0ELi2ELi1ELi2ELi1ELb0EEENS1_24CollectiveEpilogueBwdGQAISC_fSF_Li256ELb0ELb0EEENS1_19SingleTileSchedulerILb0ELb0ELb0ELi128EEEEEEEEEvNT_6ParamsE,(.L_x_133 - _ZN7cutlass13device_kernelIN5flash11enable_sm90INS1_16FlashAttnBwdSm90INS1_25CollectiveMainloopBwdSm90ILi2ELi2ELi2EN4cute5tupleIJNS5_1CILi1EEES8_S8_EEENS6_IJNS7_ILi64EEENS7_ILi128EEESB_EEENS_6half_tEfNS_4arch4Sm90ELb0ELb0ELb1ELb0ELb0ELb1ELb0ELb0ELi2ELi1ELi2ELi1ELb0EEENS1_24CollectiveEpilogueBwdGQAISC_fSF_Li256ELb0ELb0EEENS1_19SingleTileSchedulerILb0ELb0ELb0ELi128EEEEEEEEEvNT_6ParamsE)
        .other          _ZN7cutlass13device_kernelIN5flash11enable_sm90INS1_16FlashAttnBwdSm90INS1_25CollectiveMainloopBwdSm90ILi2ELi2ELi2EN4cute5tupleIJNS5_1CILi1EEES8_S8_EEENS6_IJNS7_ILi64EEENS7_ILi128EEESB_EEENS_6half_tEfNS_4arch4Sm90ELb0ELb0ELb1ELb0ELb0ELb1ELb0ELb0ELi2ELi1ELi2ELi1ELb0EEENS1_24CollectiveEpilogueBwdGQAISC_fSF_Li256ELb0ELb0EEENS1_19SingleTileSchedulerILb0ELb0ELb0ELi128EEEEEEEEEvNT_6ParamsE,@"STO_CUDA_ENTRY STV_DEFAULT"
_ZN7cutlass13device_kernelIN5flash11enable_sm90INS1_16FlashAttnBwdSm90INS1_25CollectiveMainloopBwdSm90ILi2ELi2ELi2EN4cute5tupleIJNS5_1CILi1EEES8_S8_EEENS6_IJNS7_ILi64EEENS7_ILi128EEESB_EEENS_6half_tEfNS_4arch4Sm90ELb0ELb0ELb1ELb0ELb0ELb1ELb0ELb0ELi2ELi1ELi2ELi1ELb0EEENS1_24CollectiveEpilogueBwdGQAISC_fSF_Li256ELb0ELb0EEENS1_19SingleTileSchedulerILb0ELb0ELb0ELi128EEEEEEEEEvNT_6ParamsE:
[----:B------:R-:W-:Y:S01]  /*0000*/  LDC R1, c[0x0][0x37c] ;  /* 0x0000df00ff017b82 */ /* 0x000fe20000000800 */
[----:B------:R-:W-:Y:S05]  /*0010*/  EXIT ;  /* 0x000000000000794d */ /* 0x000fea0003800000 */
.L_x_2:
        /* <DEDUP_REMOVED lines=14> */
.L_x_133:


//--------------------- .text._ZN7cutlass13device_kernelIN5flash11enable_sm90INS1_16FlashAttnBwdSm90INS1_25CollectiveMainloopBwdSm90ILi2ELi2ELi2EN4cute5tupleIJNS5_1CILi1EEES8_S8_EEENS6_IJNS7_ILi64EEENS7_ILi128EEESB_EEENS_6half_tEfNS_4arch4Sm90ELb0ELb0ELb1ELb0ELb1ELb1ELb0ELb0ELi2ELi1ELi2ELi1ELb0EEENS1_24CollectiveEpilogueBwdGQAISC_fSF_Li256ELb0ELb1EEENS1_19SingleTileSchedulerILb0ELb0ELb0ELi128EEEEEEEEEvNT_6ParamsE --------------------------
	.section	.text._ZN7cutlass13device_kernelIN5flash11enable_sm90INS1_16FlashAttnBwdSm90INS1_25CollectiveMainloopBwdSm90ILi2ELi2ELi2EN4cute5tupleIJNS5_1CILi1EEES8_S8_EEENS6_IJNS7_ILi64EEENS7_ILi128EEESB_EEENS_6half_tEfNS_4arch4Sm90ELb0ELb0ELb1ELb0ELb1ELb1ELb0ELb0ELi2ELi1ELi2ELi1ELb0EEENS1_24CollectiveEpilogueBwdGQAISC_fSF_Li256ELb0ELb1EEENS1_19SingleTileSchedulerILb0ELb0ELb0ELi128EEEEEEEEEvNT_6ParamsE,"ax",@progbits
	.align	128
.text._ZN7cutlass13device_kernelIN5flash11enable_sm90INS1_16FlashAttnBwdSm90INS1_25CollectiveMainloopBwdSm90ILi2ELi2ELi2EN4cute5tupleIJNS5_1CILi1EEES8_S8_EEENS6_IJNS7_ILi64EEENS7_ILi128EEESB_EEENS_6half_tEfNS_4arch4Sm90ELb0ELb0ELb1ELb0ELb1ELb1ELb0ELb0ELi2ELi1ELi2ELi1ELb0EEENS1_24CollectiveEpilogueBwdGQAISC_fSF_Li256ELb0ELb1EEENS1_19SingleTileSchedulerILb0ELb0ELb0ELi128EEEEEEEEEvNT_6ParamsE:
        .type           _ZN7cutlass13device_kernelIN5flash11enable_sm90INS1_16FlashAttnBwdSm90INS1_25CollectiveMainloopBwdSm90ILi2ELi2ELi2EN4cute5tupleIJNS5_1CILi1EEES8_S8_EEENS6_IJNS7_ILi64EEENS7_ILi128EEESB_EEENS_6half_tEfNS_4arch4Sm90ELb0ELb0ELb1ELb0ELb1ELb1ELb0ELb0ELi2ELi1ELi2ELi1ELb0EEENS1_24CollectiveEpilogueBwdGQAISC_fSF_Li256ELb0ELb1EEENS1_19SingleTileSchedulerILb0ELb0ELb0ELi128EEEEEEEEEvNT_6ParamsE,@function
        .size           _ZN7cutlass13device_kernelIN5flash11enable_sm90INS1_16FlashAttnBwdSm90INS1_25CollectiveMainloopBwdSm90ILi2ELi2ELi2EN4cute5tupleIJNS5_1CILi1EEES8_S8_EEENS6_IJNS7_ILi64EEENS7_ILi128EEESB_EEENS_6half_tEfNS_4arch4Sm90ELb0ELb0ELb1ELb0ELb1ELb1ELb0ELb0ELi2ELi1ELi2ELi1ELb0EEENS1_24CollectiveEpilogueBwdGQAISC_fSF_Li256ELb0ELb1EEENS1_19SingleTileSchedulerILb0ELb0ELb0ELi128EEEEEEEEEvNT_6ParamsE,(.L_x_134 - _ZN7cutlass13device_kernelIN5flash11enable_sm90INS1_16FlashAttnBwdSm90INS1_25CollectiveMainloopBwdSm90ILi2ELi2ELi2EN4cute5tupleIJNS5_1CILi1EEES8_S8_EEENS6_IJNS7_ILi64EEENS7_ILi128EEESB_EEENS_6half_tEfNS_4arch4Sm90ELb0ELb0ELb1ELb0ELb1ELb1ELb0ELb0ELi2ELi1ELi2ELi1ELb0EEENS1_24CollectiveEpilogueBwdGQAISC_fSF_Li256ELb0ELb1EEENS1_19SingleTileSchedulerILb0ELb0ELb0ELi128EEEEEEEEEvNT_6ParamsE)
        .other          _ZN7cutlass13device_kernelIN5flash11enable_sm90INS1_16FlashAttnBwdSm90INS1_25CollectiveMainloopBwdSm90ILi2ELi2ELi2EN4cute5tupleIJNS5_1CILi1EEES8_S8_EEENS6_IJNS7_ILi64EEENS7_ILi128EEESB_EEENS_6half_tEfNS_4arch4Sm90ELb0ELb0ELb1ELb0ELb1ELb1ELb0ELb0ELi2ELi1ELi2ELi1ELb0EEENS1_24CollectiveEpilogueBwdGQAISC_fSF_Li256ELb0ELb1EEENS1_19SingleTileSchedulerILb0ELb0ELb0ELi128EEEEEEEEEvNT_6ParamsE,@"STO_CUDA_ENTRY STV_DEFAULT"
_ZN7cutlass13device_kernelIN5flash11enable_sm90INS1_16FlashAttnBwdSm90INS1_25CollectiveMainloopBwdSm90ILi2ELi2ELi2EN4cute5tupleIJNS5_1CILi1EEES8_S8_EEENS6_IJNS7_ILi64EEENS7_ILi128EEESB_EEENS_6half_tEfNS_4arch4Sm90ELb0ELb0ELb1ELb0ELb1ELb1ELb0ELb0ELi2ELi1ELi2ELi1ELb0EEENS1_24CollectiveEpilogueBwdGQAISC_fSF_Li256ELb0ELb1EEENS1_19SingleTileSchedulerILb0ELb0ELb0ELi128EEEEEEEEEvNT_6ParamsE:
[----:B------:R-:W-:Y:S01]  /*0000*/  LDC R1, c[0x0][0x37c] ;  /* 0x0000df00ff017b82 */ /* 0x000fe20000000800 */
[----:B------:R-:W-:Y:S05]  /*0010*/  EXIT ;  /* 0x000000000000794d */ /* 0x000fea0003800000 */
.L_x_3:
        /* <DEDUP_REMOVED lines=14> */
.L_x_134:


//--------------------- .text._ZN7cutlass13device_kernelIN5flash11enable_sm90INS1_16FlashAttnBwdSm90INS1_25CollectiveMainloopBwdSm90ILi2ELi2ELi2EN4cute5tupleIJNS5_1CILi1EEES8_S8_EEENS6_IJNS7_ILi64EEENS7_ILi128EEESB_EEENS_6half_tEfNS_4arch4Sm90ELb0ELb0ELb1ELb1ELb0ELb1ELb0ELb0ELi2ELi1ELi2ELi1ELb0EEENS1_21CollectiveEpilogueBwdISC_SD_SF_Li256ELb1ELb0ELi1EEENS1_19SingleTileSchedulerILb1ELb0ELb0ELi128EEEEEEEEEvNT_6ParamsE --------------------------
	.section	.text._ZN7cutlass13device_kernelIN5flash11enable_sm90INS1_16FlashAttnBwdSm90INS1_25CollectiveMainloopBwdSm90ILi2ELi2ELi2EN4cute5tupleIJNS5_1CILi1EEES8_S8_EEENS6_IJNS7_ILi64EEENS7_ILi128EEESB_EEENS_6half_tEfNS_4arch4Sm90ELb0ELb0ELb1ELb1ELb0ELb1ELb0ELb0ELi2ELi1ELi2ELi1ELb0EEENS1_21CollectiveEpilogueBwdISC_SD_SF_Li256ELb1ELb0ELi1EEENS1_19SingleTileSchedulerILb1ELb0ELb0ELi128EEEEEEEEEvNT_6ParamsE,"ax",@progbits
	.align	128
.text._ZN7cutlass13device_kernelIN5flash11enable_sm90INS1_16FlashAttnBwdSm90INS1_25CollectiveMainloopBwdSm90ILi2ELi2ELi2EN4cute5tupleIJNS5_1CILi1EEES8_S8_EEENS6_IJNS7_ILi64EEENS7_ILi128EEESB_EEENS_6half_tEfNS_4arch4Sm90ELb0ELb0ELb1ELb1ELb0ELb1ELb0ELb0ELi2ELi1ELi2ELi1ELb0EEENS1_21CollectiveEpilogueBwdISC_SD_SF_Li256ELb1ELb0ELi1EEENS1_19SingleTileSchedulerILb1ELb0ELb0ELi128EEEEEEEEEvNT_6ParamsE:
        .type           _ZN7cutlass13device_kernelIN5flash11enable_sm90INS1_16FlashAttnBwdSm90INS1_25CollectiveMainloopBwdSm90ILi2ELi2ELi2EN4cute5tupleIJNS5_1CILi1EEES8_S8_EEENS6_IJNS7_ILi64EEENS7_ILi128EEESB_EEENS_6half_tEfNS_4arch4Sm90ELb0ELb0ELb1ELb1ELb0ELb1ELb0ELb0ELi2ELi1ELi2ELi1ELb0EEENS1_21CollectiveEpilogueBwdISC_SD_SF_Li256ELb1ELb0ELi1EEENS1_19SingleTileSchedulerILb1ELb0ELb0ELi128EEEEEEEEEvNT_6ParamsE,@function
        .size           _ZN7cutlass13device_kernelIN5flash11enable_sm90INS1_16FlashAttnBwdSm90INS1_25CollectiveMainloopBwdSm90ILi2ELi2ELi2EN4cute5tupleIJNS5_1CILi1EEES8_S8_EEENS6_IJNS7_ILi64EEENS7_ILi128EEESB_EEENS_6half_tEfNS_4arch4Sm90ELb0ELb0ELb1ELb1ELb0ELb1ELb0ELb0ELi2ELi1ELi2ELi1ELb0EEENS1_21CollectiveEpilogueBwdISC_SD_SF_Li256ELb1ELb0ELi1EEENS1_19SingleTileSchedulerILb1ELb0ELb0ELi128EEEEEEEEEvNT_6ParamsE,(.L_x_135 - _ZN7cutlass13device_kernelIN5flash11enable_sm90INS1_16FlashAttnBwdSm90INS1_25CollectiveMainloopBwdSm90ILi2ELi2ELi2EN4cute5tupleIJNS5_1CILi1EEES8_S8_EEENS6_IJNS7_ILi64EEENS7_ILi128EEESB_EEENS_6half_tEfNS_4arch4Sm90ELb0ELb0ELb1ELb1ELb0ELb1ELb0ELb0ELi2ELi1ELi2ELi1ELb0EEENS1_21CollectiveEpilogueBwdISC_SD_SF_Li256ELb1ELb0ELi1EEENS1_19SingleTileSchedulerILb1ELb0ELb0ELi128EEEEEEEEEvNT_6ParamsE)
        .other          _ZN7cutlass13device_kernelIN5flash11enable_sm90INS1_16FlashAttnBwdSm90INS1_25CollectiveMainloopBwdSm90ILi2ELi2ELi2EN4cute5tupleIJNS5_1CILi1EEES8_S8_EEENS6_IJNS7_ILi64EEENS7_ILi128EEESB_EEENS_6half_tEfNS_4arch4Sm90ELb0ELb0ELb1ELb1ELb0ELb1ELb0ELb0ELi2ELi1ELi2ELi1ELb0EEENS1_21CollectiveEpilogueBwdISC_SD_SF_Li256ELb1ELb0ELi1EEENS1_19SingleTileSchedulerILb1ELb0ELb0ELi128EEEEEEEEEvNT_6ParamsE,@"STO_CUDA_ENTRY STV_DEFAULT"
_ZN7cutlass13device_kernelIN5flash11enable_sm90INS1_16FlashAttnBwdSm90INS1_25CollectiveMainloopBwdSm90ILi2ELi2ELi2EN4cute5tupleIJNS5_1CILi1EEES8_S8_EEENS6_IJNS7_ILi64EEENS7_ILi128EEESB_EEENS_6half_tEfNS_4arch4Sm90ELb0ELb0ELb1ELb1ELb0ELb1ELb0ELb0ELi2ELi1ELi2ELi1ELb0EEENS1_21CollectiveEpilogueBwdISC_SD_SF_Li256ELb1ELb0ELi1EEENS1_19SingleTileSchedulerILb1ELb0ELb0ELi128EEEEEEEEEvNT_6ParamsE:
[----:B------:R-:W-:Y:S01]  /*0000*/  LDC R1, c[0x0][0x37c] ;  /* 0x0000df00ff017b82 */ /* 0x000fe20000000800 */
[----:B------:R-:W-:Y:S05]  /*0010*/  EXIT ;  /* 0x000000000000794d */ /* 0x000fea0003800000 */
.L_x_4:
        /* <DEDUP_REMOVED lines=14> */
.L_x_135:


//--------------------- .text._ZN7cutlass13device_kernelIN5flash11enable_sm90INS1_16FlashAttnBwdSm90INS1_25CollectiveMainloopBwdSm90ILi2ELi2ELi2EN4cute5tupleIJNS5_1CILi1EEES8_S8_EEENS6_IJNS7_ILi64EEENS7_ILi128EEESB_EEENS_6half_tEfNS_4arch4Sm90ELb0ELb0ELb1ELb1ELb1ELb1ELb0ELb0ELi2ELi1ELi2ELi1ELb0EEENS1_21CollectiveEpilogueBwdISC_SD_SF_Li256ELb1ELb0ELi1EEENS1_19SingleTileSchedulerILb1ELb0ELb0ELi128EEEEEEEEEvNT_6ParamsE --------------------------
	.section	.text._ZN7cutlass13device_kernelIN5flash11enable_sm90INS1_16FlashAttnBwdSm90INS1_25CollectiveMainloopBwdSm90ILi2ELi2ELi2EN4cute5tupleIJNS5_1CILi1EEES8_S8_EEENS6_IJNS7_ILi64EEENS7_ILi128EEESB_EEENS_6half_tEfNS_4arch4Sm90ELb0ELb0ELb1ELb1ELb1ELb1ELb0ELb0ELi2ELi1ELi2ELi1ELb0EEENS1_21CollectiveEpilogueBwdISC_SD_SF_Li256ELb1ELb0ELi1EEENS1_19SingleTileSchedulerILb1ELb0ELb0ELi128EEEEEEEEEvNT_6ParamsE,"ax",@progbits
	.align	128
.text._ZN7cutlass13device_kernelIN5flash11enable_sm90INS1_16FlashAttnBwdSm90INS1_25CollectiveMainloopBwdSm90ILi2ELi2ELi2EN4cute5tupleIJNS5_1CILi1EEES8_S8_EEENS6_IJNS7_ILi64EEENS7_ILi128EEESB_EEENS_6half_tEfNS_4arch4Sm90ELb0ELb0ELb1ELb1ELb1ELb1ELb0ELb0ELi2ELi1ELi2ELi1ELb0EEENS1_21CollectiveEpilogueBwdISC_SD_SF_Li256ELb1ELb0ELi1EEENS1_19SingleTileSchedulerILb1ELb0ELb0ELi128EEEEEEEEEvNT_6ParamsE:
        .type           _ZN7cutlass13device_kernelIN5flash11enable_sm90INS1_16FlashAttnBwdSm90INS1_25CollectiveMainloopBwdSm90ILi2ELi2ELi2EN4cute5tupleIJNS5_1CILi1EEES8_S8_EEENS6_IJNS7_ILi64EEENS7_ILi128EEESB_EEENS_6half_tEfNS_4arch4Sm90ELb0ELb0ELb1ELb1ELb1ELb1ELb0ELb0ELi2ELi1ELi2ELi1ELb0EEENS1_21CollectiveEpilogueBwdISC_SD_SF_Li256ELb1ELb0ELi1EEENS1_19SingleTileSchedulerILb1ELb0ELb0ELi128EEEEEEEEEvNT_6ParamsE,@function
        .size           _ZN7cutlass13device_kernelIN5flash11enable_sm90INS1_16FlashAttnBwdSm90INS1_25CollectiveMainloopBwdSm90ILi2ELi2ELi2EN4cute5tupleIJNS5_1CILi1EEES8_S8_EEENS6_IJNS7_ILi64EEENS7_ILi128EEESB_EEENS_6half_tEfNS_4arch4Sm90ELb0ELb0ELb1ELb1ELb1ELb1ELb0ELb0ELi2ELi1ELi2ELi1ELb0EEENS1_21CollectiveEpilogueBwdISC_SD_SF_Li256ELb1ELb0ELi1EEENS1_19SingleTileSchedulerILb1ELb0ELb0ELi128EEEEEEEEEvNT_6ParamsE,(.L_x_136 - _ZN7cutlass13device_kernelIN5flash11enable_sm90INS1_16FlashAttnBwdSm90INS1_25CollectiveMainloopBwdSm90ILi2ELi2ELi2EN4cute5tupleIJNS5_1CILi1EEES8_S8_EEENS6_IJNS7_ILi64EEENS7_ILi128EEESB_EEENS_6half_tEfNS_4arch4Sm90ELb0ELb0ELb1ELb1ELb1ELb1ELb0ELb0ELi2ELi1ELi2ELi1ELb0EEENS1_21CollectiveEpilogueBwdISC_SD_SF_Li256ELb1ELb0ELi1EEENS1_19SingleTileSchedulerILb1ELb0ELb0ELi128EEEEEEEEEvNT_6ParamsE)
        .other          _ZN7cutlass13device_kernelIN5flash11enable_sm90INS1_16FlashAttnBwdSm90INS1_25CollectiveMainloopBwdSm90ILi2ELi2ELi2EN4cute5tupleIJNS5_1CILi1EEES8_S8_EEENS6_IJNS7_ILi64EEENS7_ILi128EEESB_EEENS_6half_tEfNS_4arch4Sm90ELb0ELb0ELb1ELb1ELb1ELb1ELb0ELb0ELi2ELi1ELi2ELi1ELb0EEENS1_21CollectiveEpilogueBwdISC_SD_SF_Li256ELb1ELb0ELi1EEENS1_19SingleTileSchedulerILb1ELb0ELb0ELi128EEEEEEEEEvNT_6ParamsE,@"STO_CUDA_ENTRY STV_DEFAULT"
_ZN7cutlass13device_kernelIN5flash11enable_sm90INS1_16FlashAttnBwdSm90INS1_25CollectiveMainloopBwdSm90ILi2ELi2ELi2EN4cute5tupleIJNS5_1CILi1EEES8_S8_EEENS6_IJNS7_ILi64EEENS7_ILi128EEESB_EEENS_6half_tEfNS_4arch4Sm90ELb0ELb0ELb1ELb1ELb1ELb1ELb0ELb0ELi2ELi1ELi2ELi1ELb0EEENS1_21CollectiveEpilogueBwdISC_SD_SF_Li256ELb1ELb0ELi1EEENS1_19SingleTileSchedulerILb1ELb0ELb0ELi128EEEEEEEEEvNT_6ParamsE:
[----:B------:R-:W-:Y:S01]  /*0000*/  LDC R1, c[0x0][0x37c] ;  /* 0x0000df00ff017b82 */ /* 0x000fe20000000800 */
[----:B------:R-:W-:Y:S05]  /*0010*/  EXIT ;  /* 0x000000000000794d */ /* 0x000fea0003800000 */
.L_x_5:
        /* <DEDUP_REMOVED lines=14> */
.L_x_136:


//--------------------- .text._ZN7cutlass13device_kernelIN5flash11enable_sm90INS1_16FlashAttnBwdSm90INS1_25CollectiveMainloopBwdSm90ILi2ELi2ELi2EN4cute5tupleIJNS5_1CILi1EEES8_S8_EEENS6_IJNS7_ILi64EEENS7_ILi128EEESB_EEENS_6half_tEfNS_4arch4Sm90ELb0ELb0ELb1ELb1ELb0ELb1ELb0ELb0ELi2ELi1ELi2ELi1ELb0EEENS1_24CollectiveEpilogueBwdGQAISC_fSF_Li256ELb1ELb0EEENS1_19SingleTileSchedulerILb1ELb0ELb0ELi128EEEEEEEEEvNT_6ParamsE --------------------------
	.section	.text._ZN7cutlass13device_kernelIN5flash11enable_sm90INS1_16FlashAttnBwdSm90INS1_25CollectiveMainloopBwdSm90ILi2ELi2ELi2EN4cute5tupleIJNS5_1CILi1EEES8_S8_EEENS6_IJNS7_ILi64EEENS7_ILi128EEESB_EEENS_6half_tEfNS_4arch4Sm90ELb0ELb0ELb1ELb1ELb0ELb1ELb0ELb0ELi2ELi1ELi2ELi1ELb0EEENS1_24CollectiveEpilogueBwdGQAISC_fSF_Li256ELb1ELb0EEENS1_19SingleTileSchedulerILb1ELb0ELb0ELi128EEEEEEEEEvNT_6ParamsE,"ax",@progbits
	.align	128
.text._ZN7cutlass13device_kernelIN5flash11enable_sm90INS1_16FlashAttnBwdSm90INS1_25CollectiveMainloopBwdSm90ILi2ELi2ELi2EN4cute5tupleIJNS5_1CILi1EEES8_S8_EEENS6_IJNS7_ILi64EEENS7_ILi128EEESB_EEENS_6half_tEfNS_4arch4Sm90ELb0ELb0ELb1ELb1ELb0ELb1ELb0ELb0ELi2ELi1ELi2ELi1ELb0EEENS1_24CollectiveEpilogueBwdGQAISC_fSF_Li256ELb1ELb0EEENS1_19SingleTileSchedulerILb1ELb0ELb0ELi128EEEEEEEEEvNT_6ParamsE:
        .type           _ZN7cutlass13device_kernelIN5flash11enable_sm90INS1_16FlashAttnBwdSm90INS1_25CollectiveMainloopBwdSm90ILi2ELi2ELi2EN4cute5tupleIJNS5_1CILi1EEES8_S8_EEENS6_IJNS7_ILi64EEENS7_ILi128EEESB_EEENS_6half_tEfNS_4arch4Sm90ELb0ELb0ELb1ELb1ELb0ELb1ELb0ELb0ELi2ELi1ELi2ELi1ELb0EEENS1_24CollectiveEpilogueBwdGQAISC_fSF_Li256ELb1ELb0EEENS1_19SingleTileSchedulerILb1ELb0ELb0ELi128EEEEEEEEEvNT_6ParamsE,@function
        .size           _ZN7cutlass13device_kernelIN5flash11enable_sm90INS1_16FlashAttnBwdSm90INS1_25CollectiveMainloopBwdSm90ILi2ELi2ELi2EN4cute5tupleIJNS5_1CILi1EEES8_S8_EEENS6_IJNS7_ILi64EEENS7_ILi128EEESB_EEENS_6half_tEfNS_4arch4Sm90ELb0ELb0ELb1ELb1ELb0ELb1ELb0ELb0ELi2ELi1ELi2ELi1ELb0EEENS1_24CollectiveEpilogueBwdGQAISC_fSF_Li256ELb1ELb0EEENS1_19SingleTileSchedulerILb1ELb0ELb0ELi128EEEEEEEEEvNT_6ParamsE,(.L_x_137 - _ZN7cutlass13device_kernelIN5flash11enable_sm90INS1_16FlashAttnBwdSm90INS1_25CollectiveMainloopBwdSm90ILi2ELi2ELi2EN4cute5tupleIJNS5_1CILi1EEES8_S8_EEENS6_IJNS7_ILi64EEENS7_ILi128EEESB_EEENS_6half_tEfNS_4arch4Sm90ELb0ELb0ELb1ELb1ELb0ELb1ELb0ELb0ELi2ELi1ELi2ELi1ELb0EEENS1_24CollectiveEpilogueBwdGQAISC_fSF_Li256ELb1ELb0EEENS1_19SingleTileSchedulerILb1ELb0ELb0ELi128EEEEEEEEEvNT_6ParamsE)
        .other          _ZN7cutlass13device_kernelIN5flash11enable_sm90INS1_16FlashAttnBwdSm90INS1_25CollectiveMainloopBwdSm90ILi2ELi2ELi2EN4cute5tupleIJNS5_1CILi1EEES8_S8_EEENS6_IJNS7_ILi64EEENS7_ILi128EEESB_EEENS_6half_tEfNS_4arch4Sm90ELb0ELb0ELb1ELb1ELb0ELb1ELb0ELb0ELi2ELi1ELi2ELi1ELb0EEENS1_24CollectiveEpilogueBwdGQAISC_fSF_Li256ELb1ELb0EEENS1_19SingleTileSchedulerILb1ELb0ELb0ELi128EEEEEEEEEvNT_6ParamsE,@"STO_CUDA_ENTRY STV_DEFAULT"
_ZN7cutlass13device_kernelIN5flash11enable_sm90INS1_16FlashAttnBwdSm90INS1_25CollectiveMainloopBwdSm90ILi2ELi2ELi2EN4cute5tupleIJNS5_1CILi1EEES8_S8_EEENS6_IJNS7_ILi64EEENS7_ILi128EEESB_EEENS_6half_tEfNS_4arch4Sm90ELb0ELb0ELb1ELb1ELb0ELb1ELb0ELb0ELi2ELi1ELi2ELi1ELb0EEENS1_24CollectiveEpilogueBwdGQAISC_fSF_Li256ELb1ELb0EEENS1_19SingleTileSchedulerILb1ELb0ELb0ELi128EEEEEEEEEvNT_6ParamsE:
[----:B------:R-:W-:Y:S01]  /*0000*/  LDC R1, c[0x0][0x37c] ;  /* 0x0000df00ff017b82 */ /* 0x000fe20000000800 */
[----:B------:R-:W-:Y:S05]  /*0010*/  EXIT ;  /* 0x000000000000794d */ /* 0x000fea0003800000 */
.L_x_6:
        /* <DEDUP_REMOVED lines=14> */
.L_x_137:


//--------------------- .text._ZN7cutlass13device_kernelIN5flash11enable_sm90INS1_16FlashAttnBwdSm90INS1_25CollectiveMainloopBwdSm90ILi2ELi2ELi2EN4cute5tupleIJNS5_1CILi1EEES8_S8_EEENS6_IJNS7_ILi64EEENS7_ILi128EEESB_EEENS_6half_tEfNS_4arch4Sm90ELb0ELb0ELb1ELb1ELb1ELb1ELb0ELb0ELi2ELi1ELi2ELi1ELb0EEENS1_24CollectiveEpilogueBwdGQAISC_fSF_Li256ELb1ELb1EEENS1_19SingleTileSchedulerILb1ELb0ELb0ELi128EEEEEEEEEvNT_6ParamsE --------------------------
	.section	.text._ZN7cutlass13device_kernelIN5flash11enable_sm90INS1_16FlashAttnBwdSm90INS1_25CollectiveMainloopBwdSm90ILi2ELi2ELi2EN4cute5tupleIJNS5_1CILi1EEES8_S8_EEENS6_IJNS7_ILi64EEENS7_ILi128EEESB_EEENS_6half_tEfNS_4arch4Sm90ELb0ELb0ELb1ELb1ELb1ELb1ELb0ELb0ELi2ELi1ELi2ELi1ELb0EEENS1_24CollectiveEpilogueBwdGQAISC_fSF_Li256ELb1ELb1EEENS1_19SingleTileSchedulerILb1ELb0ELb0ELi128EEEEEEEEEvNT_6ParamsE,"ax",@progbits
	.align	128
.text._ZN7cutlass13device_kernelIN5flash11enable_sm90INS1_16FlashAttnBwdSm90INS1_25CollectiveMainloopBwdSm90ILi2ELi2ELi2EN4cute5tupleIJNS5_1CILi1EEES8_S8_EEENS6_IJNS7_ILi64EEENS7_ILi128EEESB_EEENS_6half_tEfNS_4arch4Sm90ELb0ELb0ELb1ELb1ELb1ELb1ELb0ELb0ELi2ELi1ELi2ELi1ELb0EEENS1_24CollectiveEpilogueBwdGQAISC_fSF_Li256ELb1ELb1EEENS1_19SingleTileSchedulerILb1ELb0ELb0ELi128EEEEEEEEEvNT_6ParamsE:
        .type           _ZN7cutlass13device_kernelIN5flash11enable_sm90INS1_16FlashAttnBwdSm90INS1_25CollectiveMainloopBwdSm90ILi2ELi2ELi2EN4cute5tupleIJNS5_1CILi1EEES8_S8_EEENS6_IJNS7_ILi64EEENS7_ILi128EEESB_EEENS_6half_tEfNS_4arch4Sm90ELb0ELb0ELb1ELb1ELb1ELb1ELb0ELb0ELi2ELi1ELi2ELi1ELb0EEENS1_24CollectiveEpilogueBwdGQAISC_fSF_Li256ELb1ELb1EEENS1_19SingleTileSchedulerILb1ELb0ELb0ELi128EEEEEEEEEvNT_6ParamsE,@function
        .size           _ZN7cutlass13device_kernelIN5flash11enable_sm90INS1_16FlashAttnBwdSm90INS1_25CollectiveMainloopBwdSm90ILi2ELi2ELi2EN4cute5tupleIJNS5_1CILi1EEES8_S8_EEENS6_IJNS7_ILi64EEENS7_ILi128EEESB_EEENS_6half_tEfNS_4arch4Sm90ELb0ELb0ELb1ELb1ELb1ELb1ELb0ELb0ELi2ELi1ELi2ELi1ELb0EEENS1_24CollectiveEpilogueBwdGQAISC_fSF_Li256ELb1ELb1EEENS1_19SingleTileSchedulerILb1ELb0ELb0ELi128EEEEEEEEEvNT_6ParamsE,(.L_x_138 - _ZN7cutlass13device_kernelIN5flash11enable_sm90INS1_16FlashAttnBwdSm90INS1_25CollectiveMainloopBwdSm90ILi2ELi2ELi2EN4cute5tupleIJNS5_1CILi1EEES8_S8_EEENS6_IJNS7_ILi64EEENS7_ILi128EEESB_EEENS_6half_tEfNS_4arch4Sm90ELb0ELb0ELb1ELb1ELb1ELb1ELb0ELb0ELi2ELi1ELi2ELi1ELb0EEENS1_24CollectiveEpilogueBwdGQAISC_fSF_Li256ELb1ELb1EEENS1_19SingleTileSchedulerILb1ELb0ELb0ELi128EEEEEEEEEvNT_6ParamsE)
        .other          _ZN7cutlass13device_kernelIN5flash11enable_sm90INS1_16FlashAttnBwdSm90INS1_25CollectiveMainloopBwdSm90ILi2ELi2ELi2EN4cute5tupleIJNS5_1CILi1EEES8_S8_EEENS6_IJNS7_ILi64EEENS7_ILi128EEESB_EEENS_6half_tEfNS_4arch4Sm90ELb0ELb0ELb1ELb1ELb1ELb1ELb0ELb0ELi2ELi1ELi2ELi1ELb0EEENS1_24CollectiveEpilogueBwdGQAISC_fSF_Li256ELb1ELb1EEENS1_19SingleTileSchedulerILb1ELb0ELb0ELi128EEEEEEEEEvNT_6ParamsE,@"STO_CUDA_ENTRY STV_DEFAULT"
_ZN7cutlass13device_kernelIN5flash11enable_sm90INS1_16FlashAttnBwdSm90INS1_25CollectiveMainloopBwdSm90ILi2ELi2ELi2EN4cute5tupleIJNS5_1CILi1EEES8_S8_EEENS6_IJNS7_ILi64EEENS7_ILi128EEESB_EEENS_6half_tEfNS_4arch4Sm90ELb0ELb0ELb1ELb1ELb1ELb1ELb0ELb0ELi2ELi1ELi2ELi1ELb0EEENS1_24CollectiveEpilogueBwdGQAISC_fSF_Li256ELb1ELb1EEENS1_19SingleTileSchedulerILb1ELb0ELb0ELi128EEEEEEEEEvNT_6ParamsE:
[----:B------:R-:W-:Y:S01]  /*0000*/  LDC R1, c[0x0][0x37c] ;  /* 0x0000df00ff017b82 */ /* 0x000fe20000000800 */
[----:B------:R-:W-:Y:S05]  /*0010*/  EXIT ;  /* 0x000000000000794d */ /* 0x000fea0003800000 */
.L_x_7:
        /* <DEDUP_REMOVED lines=14> */
.L_x_138:


//--------------------- .text._ZN7cutlass13device_kernelIN5flash11enable_sm90INS1_16FlashAttnBwdSm90INS1_25CollectiveMainloopBwdSm90ILi2ELi2ELi2EN4cute5tupleIJNS5_1CILi1EEES8_S8_EEENS6_IJNS7_ILi64EEENS7_ILi128EEESB_EEENS_6half_tEfNS_4arch4Sm90ELb0ELb1ELb1ELb0ELb0ELb1ELb0ELb0ELi2ELi1ELi2ELi1ELb0EEENS1_21CollectiveEpilogueBwdISC_SD_SF_Li256ELb0ELb0ELi1EEENS1_19SingleTileSchedulerILb0ELb0ELb0ELi128EEEEEEEEEvNT_6ParamsE --------------------------
	.section	.text._ZN7cutlass13device_kernelIN5flash11enable_sm90INS1_16FlashAttnBwdSm90INS1_25CollectiveMainloopBwdSm90ILi2ELi2ELi2EN4cute5tupleIJNS5_1CILi1EEES8_S8_EEENS6_IJNS7_ILi64EEENS7_ILi128EEESB_EEENS_6half_tEfNS_4arch4Sm90ELb0ELb1ELb1ELb0ELb0ELb1ELb0ELb0ELi2ELi1ELi2ELi1ELb0EEENS1_21CollectiveEpilogueBwdISC_SD_SF_Li256ELb0ELb0ELi1EEENS1_19SingleTileSchedulerILb0ELb0ELb0ELi128EEEEEEEEEvNT_6ParamsE,"ax",@progbits
	.align	128
.text._ZN7cutlass13device_kernelIN5flash11enable_sm90INS1_16FlashAttnBwdSm90INS1_25CollectiveMainloopBwdSm90ILi2ELi2ELi2EN4cute5tupleIJNS5_1CILi1EEES8_S8_EEENS6_IJNS7_ILi64EEENS7_ILi128EEESB_EEENS_6half_tEfNS_4arch4Sm90ELb0ELb1ELb1ELb0ELb0ELb1ELb0ELb0ELi2ELi1ELi2ELi1ELb0EEENS1_21CollectiveEpilogueBwdISC_SD_SF_Li256ELb0ELb0ELi1EEENS1_19SingleTileSchedulerILb0ELb0ELb0ELi128EEEEEEEEEvNT_6ParamsE:
        .type           _ZN7cutlass13device_kernelIN5flash11enable_sm90INS1_16FlashAttnBwdSm90INS1_25CollectiveMainloopBwdSm90ILi2ELi2ELi2EN4cute5tupleIJNS5_1CILi1EEES8_S8_EEENS6_IJNS7_ILi64EEENS7_ILi128EEESB_EEENS_6half_tEfNS_4arch4Sm90ELb0ELb1ELb1ELb0ELb0ELb1ELb0ELb0ELi2ELi1ELi2ELi1ELb0EEENS1_21CollectiveEpilogueBwdISC_SD_SF_Li256ELb0ELb0ELi1EEENS1_19SingleTileSchedulerILb0ELb0ELb0ELi128EEEEEEEEEvNT_6ParamsE,@function
        .size           _ZN7cutlass13device_kernelIN5flash11enable_sm90INS1_16FlashAttnBwdSm90INS1_25CollectiveMainloopBwdSm90ILi2ELi2ELi2EN4cute5tupleIJNS5_1CILi1EEES8_S8_EEENS6_IJNS7_ILi64EEENS7_ILi128EEESB_EEENS_6half_tEfNS_4arch4Sm90ELb0ELb1ELb1ELb0ELb0ELb1ELb0ELb0ELi2ELi1ELi2ELi1ELb0EEENS1_21CollectiveEpilogueBwdISC_SD_SF_Li256ELb0ELb0ELi1EEENS1_19SingleTileSchedulerILb0ELb0ELb0ELi128EEEEEEEEEvNT_6ParamsE,(.L_x_139 - _ZN7cutlass13device_kernelIN5flash11enable_sm90INS1_16FlashAttnBwdSm90INS1_25CollectiveMainloopBwdSm90ILi2ELi2ELi2EN4cute5tupleIJNS5_1CILi1EEES8_S8_EEENS6_IJNS7_ILi64EEENS7_ILi128EEESB_EEENS_6half_tEfNS_4arch4Sm90ELb0ELb1ELb1ELb0ELb0ELb1ELb0ELb0ELi2ELi1ELi2ELi1ELb0EEENS1_21CollectiveEpilogueBwdISC_SD_SF_Li256ELb0ELb0ELi1EEENS1_19SingleTileSchedulerILb0ELb0ELb0ELi128EEEEEEEEEvNT_6ParamsE)
        .other          _ZN7cutlass13device_kernelIN5flash11enable_sm90INS1_16FlashAttnBwdSm90INS1_25CollectiveMainloopBwdSm90ILi2ELi2ELi2EN4cute5tupleIJNS5_1CILi1EEES8_S8_EEENS6_IJNS7_ILi64EEENS7_ILi128EEESB_EEENS_6half_tEfNS_4arch4Sm90ELb0ELb1ELb1ELb0ELb0ELb1ELb0ELb0ELi2ELi1ELi2ELi1ELb0EEENS1_21CollectiveEpilogueBwdISC_SD_SF_Li256ELb0ELb0ELi1EEENS1_19SingleTileSchedulerILb0ELb0ELb0ELi128EEEEEEEEEvNT_6ParamsE,@"STO_CUDA_ENTRY STV_DEFAULT"
_ZN7cutlass13device_kernelIN5flash11enable_sm90INS1_16FlashAttnBwdSm90INS1_25CollectiveMainloopBwdSm90ILi2ELi2ELi2EN4cute5tupleIJNS5_1CILi1EEES8_S8_EEENS6_IJNS7_ILi64EEENS7_ILi128EEESB_EEENS_6half_tEfNS_4arch4Sm90ELb0ELb1ELb1ELb0ELb0ELb1ELb0ELb0ELi2ELi1ELi2ELi1ELb0EEENS1_21CollectiveEpilogueBwdISC_SD_SF_Li256ELb0ELb0ELi1EEENS1_19SingleTileSchedulerILb0ELb0ELb0ELi128EEEEEEEEEvNT_6ParamsE:
[----:B------:R-:W-:Y:S01]  /*0000*/  LDC R1, c[0x0][0x37c] ;  /* 0x0000df00ff017b82 */ /* 0x000fe20000000800 */
[----:B------:R-:W-:Y:S05]  /*0010*/  EXIT ;  /* 0x000000000000794d */ /* 0x000fea0003800000 */
.L_x_8:
        /* <DEDUP_REMOVED lines=14> */
.L_x_139:


//--------------------- .text._ZN7cutlass13device_kernelIN5flash11enable_sm90INS1_16FlashAttnBwdSm90INS1_25CollectiveMainloopBwdSm90ILi2ELi2ELi2EN4cute5tupleIJNS5_1CILi1EEES8_S8_EEENS6_IJNS7_ILi64EEENS7_ILi128EEESB_EEENS_6half_tEfNS_4arch4Sm90ELb0ELb1ELb1ELb0ELb1ELb1ELb0ELb0ELi2ELi1ELi2ELi1ELb0EEENS1_21CollectiveEpilogueBwdISC_SD_SF_Li256ELb0ELb0ELi1EEENS1_19SingleTileSchedulerILb0ELb0ELb0ELi128EEEEEEEEEvNT_6ParamsE --------------------------
	.section	.text._ZN7cutlass13device_kernelIN5flash11enable_sm90INS1_16FlashAttnBwdSm90INS1_25CollectiveMainloopBwdSm90ILi2ELi2ELi2EN4cute5tupleIJNS5_1CILi1EEES8_S8_EEENS6_IJNS7_ILi64EEENS7_ILi128EEESB_EEENS_6half_tEfNS_4arch4Sm90ELb0ELb1ELb1ELb0ELb1ELb1ELb0ELb0ELi2ELi1ELi2ELi1ELb0EEENS1_21CollectiveEpilogueBwdISC_SD_SF_Li256ELb0ELb0ELi1EEENS1_19SingleTileSchedulerILb0ELb0ELb0ELi128EEEEEEEEEvNT_6ParamsE,"ax",@progbits
	.align	128
.text._ZN7cutlass13device_kernelIN5flash11enable_sm90INS1_16FlashAttnBwdSm90INS1_25CollectiveMainloopBwdSm90ILi2ELi2ELi2EN4cute5tupleIJNS5_1CILi1EEES8_S8_EEENS6_IJNS7_ILi64EEENS7_ILi128EEESB_EEENS_6half_tEfNS_4arch4Sm90ELb0ELb1ELb1ELb0ELb1ELb1ELb0ELb0ELi2ELi1ELi2ELi1ELb0EEENS1_21CollectiveEpilogueBwdISC_SD_SF_Li256ELb0ELb0ELi1EEENS1_19SingleTileSchedulerILb0ELb0ELb0ELi128EEEEEEEEEvNT_6ParamsE:
        .type           _ZN7cutlass13device_kernelIN5flash11enable_sm90INS1_16FlashAttnBwdSm90INS1_25CollectiveMainloopBwdSm90ILi2ELi2ELi2EN4cute5tupleIJNS5_1CILi1EEES8_S8_EEENS6_IJNS7_ILi64EEENS7_ILi128EEESB_EEENS_6half_tEfNS_4arch4Sm90ELb0ELb1ELb1ELb0ELb1ELb1ELb0ELb0ELi2ELi1ELi2ELi1ELb0EEENS1_21CollectiveEpilogueBwdISC_SD_SF_Li256ELb0ELb0ELi1EEENS1_19SingleTileSchedulerILb0ELb0ELb0ELi128EEEEEEEEEvNT_6ParamsE,@function
        .size           _ZN7cutlass13device_kernelIN5flash11enable_sm90INS1_16FlashAttnBwdSm90INS1_25CollectiveMainloopBwdSm90ILi2ELi2ELi2EN4cute5tupleIJNS5_1CILi1EEES8_S8_EEENS6_IJNS7_ILi64EEENS7_ILi128EEESB_EEENS_6half_tEfNS_4arch4Sm90ELb0ELb1ELb1ELb0ELb1ELb1ELb0ELb0ELi2ELi1ELi2ELi1ELb0EEENS1_21CollectiveEpilogueBwdISC_SD_SF_Li256ELb0ELb0ELi1EEENS1_19SingleTileSchedulerILb0ELb0ELb0ELi128EEEEEEEEEvNT_6ParamsE,(.L_x_140 - _ZN7cutlass13device_kernelIN5flash11enable_sm90INS1_16FlashAttnBwdSm90INS1_25CollectiveMainloopBwdSm90ILi2ELi2ELi2EN4cute5tupleIJNS5_1CILi1EEES8_S8_EEENS6_IJNS7_ILi64EEENS7_ILi128EEESB_EEENS_6half_tEfNS_4arch4Sm90ELb0ELb1ELb1ELb0ELb1ELb1ELb0ELb0ELi2ELi1ELi2ELi1ELb0EEENS1_21CollectiveEpilogueBwdISC_SD_SF_Li256ELb0ELb0ELi1EEENS1_19SingleTileSchedulerILb0ELb0ELb0ELi128EEEEEEEEEvNT_6ParamsE)
        .other          _ZN7cutlass13device_kernelIN5flash11enable_sm90INS1_16FlashAttnBwdSm90INS1_25CollectiveMainloopBwdSm90ILi2ELi2ELi2EN4cute5tupleIJNS5_1CILi1EEES8_S8_EEENS6_IJNS7_ILi64EEENS7_ILi128EEESB_EEENS_6half_tEfNS_4arch4Sm90ELb0ELb1ELb1ELb0ELb1ELb1ELb0ELb0ELi2ELi1ELi2ELi1ELb0EEENS1_21CollectiveEpilogueBwdISC_SD_SF_Li256ELb0ELb0ELi1EEENS1_19SingleTileSchedulerILb0ELb0ELb0ELi128EEEEEEEEEvNT_6ParamsE,@"STO_CUDA_ENTRY STV_DEFAULT"
_ZN7cutlass13device_kernelIN5flash11enable_sm90INS1_16FlashAttnBwdSm90INS1_25CollectiveMainloopBwdSm90ILi2ELi2ELi2EN4cute5tupleIJNS5_1CILi1EEES8_S8_EEENS6_IJNS7_ILi64EEENS7_ILi128EEESB_EEENS_6half_tEfNS_4arch4Sm90ELb0ELb1ELb1ELb0ELb1ELb1ELb0ELb0ELi2ELi1ELi2ELi1ELb0EEENS1_21CollectiveEpilogueBwdISC_SD_SF_Li256ELb0ELb0ELi1EEENS1_19SingleTileSchedulerILb0ELb0ELb0ELi128EEEEEEEEEvNT_6ParamsE:
[----:B------:R-:W-:Y:S01]  /*0000*/  LDC R1, c[0x0][0x37c] ;  /* 0x0000df00ff017b82 */ /* 0x000fe20000000800 */
[----:B------:R-:W-:Y:S05]  /*0010*/  EXIT ;  /* 0x000000000000794d */ /* 0x000fea0003800000 */
.L_x_9:
        /* <DEDUP_REMOVED lines=14> */
.L_x_140:


//--------------------- .text._ZN7cutlass13device_kernelIN5flash11enable_sm90INS1_16FlashAttnBwdSm90INS1_25CollectiveMainloopBwdSm90ILi2ELi2ELi2EN4cute5tupleIJNS5_1CILi1EEES8_S8_EEENS6_IJNS7_ILi64EEENS7_ILi128EEESB_EEENS_6half_tEfNS_4arch4Sm90ELb0ELb1ELb1ELb0ELb0ELb1ELb0ELb0ELi2ELi1ELi2ELi1ELb0EEENS1_24CollectiveEpilogueBwdGQAISC_fSF_Li256ELb0ELb0EEENS1_19SingleTileSchedulerILb0ELb0ELb0ELi128EEEEEEEEEvNT_6ParamsE --------------------------
	.section	.text._ZN7cutlass13device_kernelIN5flash11enable_sm90INS1_16FlashAttnBwdSm90INS1_25CollectiveMainloopBwdSm90ILi2ELi2ELi2EN4cute5tupleIJNS5_1CILi1EEES8_S8_EEENS6_IJNS7_ILi64EEENS7_ILi128EEESB_EEENS_6half_tEfNS_4arch4Sm90ELb0ELb1ELb1ELb0ELb0ELb1ELb0ELb0ELi2ELi1ELi2ELi1ELb0EEENS1_24CollectiveEpilogueBwdGQAISC_fSF_Li256ELb0ELb0EEENS1_19SingleTileSchedulerILb0ELb0ELb0ELi128EEEEEEEEEvNT_6ParamsE,"ax",@progbits
	.align	128
.text._ZN7cutlass13device_kernelIN5flash11enable_sm90INS1_16FlashAttnBwdSm90INS1_25CollectiveMainloopBwdSm90ILi2ELi2ELi2EN4cute5tupleIJNS5_1CILi1EEES8_S8_EEENS6_IJNS7_ILi64EEENS7_ILi128EEESB_EEENS_6half_tEfNS_4arch4Sm90ELb0ELb1ELb1ELb0ELb0ELb1ELb0ELb0ELi2ELi1ELi2ELi1ELb0EEENS1_24CollectiveEpilogueBwdGQAISC_fSF_Li256ELb0ELb0EEENS1_19SingleTileSchedulerILb0ELb0ELb0ELi128EEEEEEEEEvNT_6ParamsE:
        .type           _ZN7cutlass13device_kernelIN5flash11enable_sm90INS1_16FlashAttnBwdSm90INS1_25CollectiveMainloopBwdSm90ILi2ELi2ELi2EN4cute5tupleIJNS5_1CILi1EEES8_S8_EEENS6_IJNS7_ILi64EEENS7_ILi128EEESB_EEENS_6half_tEfNS_4arch4Sm90ELb0ELb1ELb1ELb0ELb0ELb1ELb0ELb0ELi2ELi1ELi2ELi1ELb0EEENS1_24CollectiveEpilogueBwdGQAISC_fSF_Li256ELb0ELb0EEENS1_19SingleTileSchedulerILb0ELb0ELb0ELi128EEEEEEEEEvNT_6ParamsE,@function
        .size           _ZN7cutlass13device_kernelIN5flash11enable_sm90INS1_16FlashAttnBwdSm90INS1_25CollectiveMainloopBwdSm90ILi2ELi2ELi2EN4cute5tupleIJNS5_1CILi1EEES8_S8_EEENS6_IJNS7_ILi64EEENS7_ILi128EEESB_EEENS_6half_tEfNS_4arch4Sm90ELb0ELb1ELb1ELb0ELb0ELb1ELb0ELb0ELi2ELi1ELi2ELi1ELb0EEENS1_24CollectiveEpilogueBwdGQAISC_fSF_Li256ELb0ELb0EEENS1_19SingleTileSchedulerILb0ELb0ELb0ELi128EEEEEEEEEvNT_6ParamsE,(.L_x_141 - _ZN7cutlass13device_kernelIN5flash11enable_sm90INS1_16FlashAttnBwdSm90INS1_25CollectiveMainloopBwdSm90ILi2ELi2ELi2EN4cute5tupleIJNS5_1CILi1EEES8_S8_EEENS6_IJNS7_ILi64EEENS7_ILi128EEESB_EEENS_6half_tEfNS_4arch4Sm90ELb0ELb1ELb1ELb0ELb0ELb1ELb0ELb0ELi2ELi1ELi2ELi1ELb0EEENS1_24CollectiveEpilogueBwdGQAISC_fSF_Li256ELb0ELb0EEENS1_19SingleTileSchedulerILb0ELb0ELb0ELi128EEEEEEEEEvNT_6ParamsE)
        .other          _ZN7cutlass13device_kernelIN5flash11enable_sm90INS1_16FlashAttnBwdSm90INS1_25CollectiveMainloopBwdSm90ILi2ELi2ELi2EN4cute5tupleIJNS5_1CILi1EEES8_S8_EEENS6_IJNS7_ILi64EEENS7_ILi128EEESB_EEENS_6half_tEfNS_4arch4Sm90ELb0ELb1ELb1ELb0ELb0ELb1ELb0ELb0ELi2ELi1ELi2ELi1ELb0EEENS1_24CollectiveEpilogueBwdGQAISC_fSF_Li256ELb0ELb0EEENS1_19SingleTileSchedulerILb0ELb0ELb0ELi128EEEEEEEEEvNT_6ParamsE,@"STO_CUDA_ENTRY STV_DEFAULT"
_ZN7cutlass13device_kernelIN5flash11enable_sm90INS1_16FlashAttnBwdSm90INS1_25CollectiveMainloopBwdSm90ILi2ELi2ELi2EN4cute5tupleIJNS5_1CILi1EEES8_S8_EEENS6_IJNS7_ILi64EEENS7_ILi128EEESB_EEENS_6half_tEfNS_4arch4Sm90ELb0ELb1ELb1ELb0ELb0ELb1ELb0ELb0ELi2ELi1ELi2ELi1ELb0EEENS1_24CollectiveEpilogueBwdGQAISC_fSF_Li256ELb0ELb0EEENS1_19SingleTileSchedulerILb0ELb0ELb0ELi128EEEEEEEEEvNT_6ParamsE:
[----:B------:R-:W-:Y:S01]  /*0000*/  LDC R1, c[0x0][0x37c] ;  /* 0x0000df00ff017b82 */ /* 0x000fe20000000800 */
[----:B------:R-:W-:Y:S05]  /*0010*/  EXIT ;  /* 0x000000000000794d */ /* 0x000fea0003800000 */
.L_x_10:
        /* <DEDUP_REMOVED lines=14> */
.L_x_141:


//--------------------- .text._ZN7cutlass13device_kernelIN5flash11enable_sm90INS1_16FlashAttnBwdSm90INS1_25CollectiveMainloopBwdSm90ILi2ELi2ELi2EN4cute5tupleIJNS5_1CILi1EEES8_S8_EEENS6_IJNS7_ILi64EEENS7_ILi128EEESB_EEENS_6half_tEfNS_4arch4Sm90ELb0ELb1ELb1ELb0ELb1ELb1ELb0ELb0ELi2ELi1ELi2ELi1ELb0EEENS1_24CollectiveEpilogueBwdGQAISC_fSF_Li256ELb0ELb1EEENS1_19SingleTileSchedulerILb0ELb0ELb0ELi128EEEEEEEEEvNT_6ParamsE --------------------------
	.section	.text._ZN7cutlass13device_kernelIN5flash11enable_sm90INS1_16FlashAttnBwdSm90INS1_25CollectiveMainloopBwdSm90ILi2ELi2ELi2EN4cute5tupleIJNS5_1CILi1EEES8_S8_EEENS6_IJNS7_ILi64EEENS7_ILi128EEESB_EEENS_6half_tEfNS_4arch4Sm90ELb0ELb1ELb1ELb0ELb1ELb1ELb0ELb0ELi2ELi1ELi2ELi1ELb0EEENS1_24CollectiveEpilogueBwdGQAISC_fSF_Li256ELb0ELb1EEENS1_19SingleTileSchedulerILb0ELb0ELb0ELi128EEEEEEEEEvNT_6ParamsE,"ax",@progbits
	.align	128
.text._ZN7cutlass13device_kernelIN5flash11enable_sm90INS1_16FlashAttnBwdSm90INS1_25CollectiveMainloopBwdSm90ILi2ELi2ELi2EN4cute5tupleIJNS5_1CILi1EEES8_S8_EEENS6_IJNS7_ILi64EEENS7_ILi128EEESB_EEENS_6half_tEfNS_4arch4Sm90ELb0ELb1ELb1ELb0ELb1ELb1ELb0ELb0ELi2ELi1ELi2ELi1ELb0EEENS1_24CollectiveEpilogueBwdGQAISC_fSF_Li256ELb0ELb1EEENS1_19SingleTileSchedulerILb0ELb0ELb0ELi128EEEEEEEEEvNT_6ParamsE:
        .type           _ZN7cutlass13device_kernelIN5flash11enable_sm90INS1_16FlashAttnBwdSm90INS1_25CollectiveMainloopBwdSm90ILi2ELi2ELi2EN4cute5tupleIJNS5_1CILi1EEES8_S8_EEENS6_IJNS7_ILi64EEENS7_ILi128EEESB_EEENS_6half_tEfNS_4arch4Sm90ELb0ELb1ELb1ELb0ELb1ELb1ELb0ELb0ELi2ELi1ELi2ELi1ELb0EEENS1_24CollectiveEpilogueBwdGQAISC_fSF_Li256ELb0ELb1EEENS1_19SingleTileSchedulerILb0ELb0ELb0ELi128EEEEEEEEEvNT_6ParamsE,@function
        .size           _ZN7cutlass13device_kernelIN5flash11enable_sm90INS1_16FlashAttnBwdSm90INS1_25CollectiveMainloopBwdSm90ILi2ELi2ELi2EN4cute5tupleIJNS5_1CILi1EEES8_S8_EEENS6_IJNS7_ILi64EEENS7_ILi128EEESB_EEENS_6half_tEfNS_4arch4Sm90ELb0ELb1ELb1ELb0ELb1ELb1ELb0ELb0ELi2ELi1ELi2ELi1ELb0EEENS1_24CollectiveEpilogueBwdGQAISC_fSF_Li256ELb0ELb1EEENS1_19SingleTileSchedulerILb0ELb0ELb0ELi128EEEEEEEEEvNT_6ParamsE,(.L_x_142 - _ZN7cutlass13device_kernelIN5flash11enable_sm90INS1_16FlashAttnBwdSm90INS1_25CollectiveMainloopBwdSm90ILi2ELi2ELi2EN4cute5tupleIJNS5_1CILi1EEES8_S8_EEENS6_IJNS7_ILi64EEENS7_ILi128EEESB_EEENS_6half_tEfNS_4arch4Sm90ELb0ELb1ELb1ELb0ELb1ELb1ELb0ELb0ELi2ELi1ELi2ELi1ELb0EEENS1_24CollectiveEpilogueBwdGQAISC_fSF_Li256ELb0ELb1EEENS1_19SingleTileSchedulerILb0ELb0ELb0ELi128EEEEEEEEEvNT_6ParamsE)
        .other          _ZN7cutlass13device_kernelIN5flash11enable_sm90INS1_16FlashAttnBwdSm90INS1_25CollectiveMainloopBwdSm90ILi2ELi2ELi2EN4cute5tupleIJNS5_1CILi1EEES8_S8_EEENS6_IJNS7_ILi64EEENS7_ILi128EEESB_EEENS_6half_tEfNS_4arch4Sm90ELb0ELb1ELb1ELb0ELb1ELb1ELb0ELb0ELi2ELi1ELi2ELi1ELb0EEENS1_24CollectiveEpilogueBwdGQAISC_fSF_Li256ELb0ELb1EEENS1_19SingleTileSchedulerILb0ELb0ELb0ELi128EEEEEEEEEvNT_6ParamsE,@"STO_CUDA_ENTRY STV_DEFAULT"
_ZN7cutlass13device_kernelIN5flash11enable_sm90INS1_16FlashAttnBwdSm90INS1_25CollectiveMainloopBwdSm90ILi2ELi2ELi2EN4cute5tupleIJNS5_1CILi1EEES8_S8_EEENS6_IJNS7_ILi64EEENS7_ILi128EEESB_EEENS_6half_tEfNS_4arch4Sm90ELb0ELb1ELb1ELb0ELb1ELb1ELb0ELb0ELi2ELi1ELi2ELi1ELb0EEENS1_24CollectiveEpilogueBwdGQAISC_fSF_Li256ELb0ELb1EEENS1_19SingleTileSchedulerILb0ELb0ELb0ELi128EEEEEEEEEvNT_6ParamsE:
[----:B------:R-:W-:Y:S01]  /*0000*/  LDC R1, c[0x0][0x37c] ;  /* 0x0000df00ff017b82 */ /* 0x000fe20000000800 */
[----:B------:R-:W-:Y:S05]  /*0010*/  EXIT ;  /* 0x000000000000794d */ /* 0x000fea0003800000 */
.L_x_11:
        /* <DEDUP_REMOVED lines=14> */
.L_x_142:


//--------------------- .text._ZN7cutlass13device_kernelIN5flash11enable_sm90INS1_16FlashAttnBwdSm90INS1_25CollectiveMainloopBwdSm90ILi2ELi2ELi2EN4cute5tupleIJNS5_1CILi1EEES8_S8_EEENS6_IJNS7_ILi64EEENS7_ILi128EEESB_EEENS_6half_tEfNS_4arch4Sm90ELb0ELb1ELb1ELb1ELb0ELb1ELb0ELb0ELi2ELi1ELi2ELi1ELb0EEENS1_21CollectiveEpilogueBwdISC_SD_SF_Li256ELb1ELb0ELi1EEENS1_19SingleTileSchedulerILb1ELb0ELb0ELi128EEEEEEEEEvNT_6ParamsE --------------------------
	.section	.text._ZN7cutlass13device_kernelIN5flash11enable_sm90INS1_16FlashAttnBwdSm90INS1_25CollectiveMainloopBwdSm90ILi2ELi2ELi2EN4cute5tupleIJNS5_1CILi1EEES8_S8_EEENS6_IJNS7_ILi64EEENS7_ILi128EEESB_EEENS_6half_tEfNS_4arch4Sm90ELb0ELb1ELb1ELb1ELb0ELb1ELb0ELb0ELi2ELi1ELi2ELi1ELb0EEENS1_21CollectiveEpilogueBwdISC_SD_SF_Li256ELb1ELb0ELi1EEENS1_19SingleTileSchedulerILb1ELb0ELb0ELi128EEEEEEEEEvNT_6ParamsE,"ax",@progbits
	.align	128
.text._ZN7cutlass13device_kernelIN5flash11enable_sm90INS1_16FlashAttnBwdSm90INS1_25CollectiveMainloopBwdSm90ILi2ELi2ELi2EN4cute5tupleIJNS5_1CILi1EEES8_S8_EEENS6_IJNS7_ILi64EEENS7_ILi128EEESB_EEENS_6half_tEfNS_4arch4Sm90ELb0ELb1ELb1ELb1ELb0ELb1ELb0ELb0ELi2ELi1ELi2ELi1ELb0EEENS1_21CollectiveEpilogueBwdISC_SD_SF_Li256ELb1ELb0ELi1EEENS1_19SingleTileSchedulerILb1ELb0ELb0ELi128EEEEEEEEEvNT_6ParamsE:
        .type           _ZN7cutlass13device_kernelIN5flash11enable_sm90INS1_16FlashAttnBwdSm90INS1_25CollectiveMainloopBwdSm90ILi2ELi2ELi2EN4cute5tupleIJNS5_1CILi1EEES8_S8_EEENS6_IJNS7_ILi64EEENS7_ILi128EEESB_EEENS_6half_tEfNS_4arch4Sm90ELb0ELb1ELb1ELb1ELb0ELb1ELb0ELb0ELi2ELi1ELi2ELi1ELb0EEENS1_21CollectiveEpilogueBwdISC_SD_SF_Li256ELb1ELb0ELi1EEENS1_19SingleTileSchedulerILb1ELb0ELb0ELi128EEEEEEEEEvNT_6ParamsE,@function
        .size           _ZN7cutlass13device_kernelIN5flash11enable_sm90INS1_16FlashAttnBwdSm90INS1_25CollectiveMainloopBwdSm90ILi2ELi2ELi2EN4cute5tupleIJNS5_1CILi1EEES8_S8_EEENS6_IJNS7_ILi64EEENS7_ILi128EEESB_EEENS_6half_tEfNS_4arch4Sm90ELb0ELb1ELb1ELb1ELb0ELb1ELb0ELb0ELi2ELi1ELi2ELi1ELb0EEENS1_21CollectiveEpilogueBwdISC_SD_SF_Li256ELb1ELb0ELi1EEENS1_19SingleTileSchedulerILb1ELb0ELb0ELi128EEEEEEEEEvNT_6ParamsE,(.L_x_143 - _ZN7cutlass13device_kernelIN5flash11enable_sm90INS1_16FlashAttnBwdSm90INS1_25CollectiveMainloopBwdSm90ILi2ELi2ELi2EN4cute5tupleIJNS5_1CILi1EEES8_S8_EEENS6_IJNS7_ILi64EEENS7_ILi128EEESB_EEENS_6half_tEfNS_4arch4Sm90ELb0ELb1ELb1ELb1ELb0ELb1ELb0ELb0ELi2ELi1ELi2ELi1ELb0EEENS1_21CollectiveEpilogueBwdISC_SD_SF_Li256ELb1ELb0ELi1EEENS1_19SingleTileSchedulerILb1ELb0ELb0ELi128EEEEEEEEEvNT_6ParamsE)
        .other          _ZN7cutlass13device_kernelIN5flash11enable_sm90INS1_16FlashAttnBwdSm90INS1_25CollectiveMainloopBwdSm90ILi2ELi2ELi2EN4cute5tupleIJNS5_1CILi1EEES8_S8_EEENS6_IJNS7_ILi64EEENS7_ILi128EEESB_EEENS_6half_tEfNS_4arch4Sm90ELb0ELb1ELb1ELb1ELb0ELb1ELb0ELb0ELi2ELi1ELi2ELi1ELb0EEENS1_21CollectiveEpilogueBwdISC_SD_SF_Li256ELb1ELb0ELi1EEENS1_19SingleTileSchedulerILb1ELb0ELb0ELi128EEEEEEEEEvNT_6ParamsE,@"STO_CUDA_ENTRY STV_DEFAULT"
_ZN7cutlass13device_kernelIN5flash11enable_sm90INS1_16FlashAttnBwdSm90INS1_25CollectiveMainloopBwdSm90ILi2ELi2ELi2EN4cute5tupleIJNS5_1CILi1EEES8_S8_EEENS6_IJNS7_ILi64EEENS7_ILi128EEESB_EEENS_6half_tEfNS_4arch4Sm90ELb0ELb1ELb1ELb1ELb0ELb1ELb0ELb0ELi2ELi1ELi2ELi1ELb0EEENS1_21CollectiveEpilogueBwdISC_SD_SF_Li256ELb1ELb0ELi1EEENS1_19SingleTileSchedulerILb1ELb0ELb0ELi128EEEEEEEEEvNT_6ParamsE:
[----:B------:R-:W-:Y:S01]  /*0000*/  LDC R1, c[0x0][0x37c] ;  /* 0x0000df00ff017b82 */ /* 0x000fe20000000800 */
[----:B------:R-:W-:Y:S05]  /*0010*/  EXIT ;  /* 0x000000000000794d */ /* 0x000fea0003800000 */
.L_x_12:
        /* <DEDUP_REMOVED lines=14> */
.L_x_143:


//--------------------- .text._ZN7cutlass13device_kernelIN5flash11enable_sm90INS1_16FlashAttnBwdSm90INS1_25CollectiveMainloopBwdSm90ILi2ELi2ELi2EN4cute5tupleIJNS5_1CILi1EEES8_S8_EEENS6_IJNS7_ILi64EEENS7_ILi128EEESB_EEENS_6half_tEfNS_4arch4Sm90ELb0ELb1ELb1ELb1ELb1ELb1ELb0ELb0ELi2ELi1ELi2ELi1ELb0EEENS1_21CollectiveEpilogueBwdISC_SD_SF_Li256ELb1ELb0ELi1EEENS1_19SingleTileSchedulerILb1ELb0ELb0ELi128EEEEEEEEEvNT_6ParamsE --------------------------
	.section	.text._ZN7cutlass13device_kernelIN5flash11enable_sm90INS1_16FlashAttnBwdSm90INS1_25CollectiveMainloopBwdSm90ILi2ELi2ELi2EN4cute5tupleIJNS5_1CILi1EEES8_S8_EEENS6_IJNS7_ILi64EEENS7_ILi128EEESB_EEENS_6half_tEfNS_4arch4Sm90ELb0ELb1ELb1ELb1ELb1ELb1ELb0ELb0ELi2ELi1ELi2ELi1ELb0EEENS1_21CollectiveEpilogueBwdISC_SD_SF_Li256ELb1ELb0ELi1EEENS1_19SingleTileSchedulerILb1ELb0ELb0ELi128EEEEEEEEEvNT_6ParamsE,"ax",@progbits
	.align	128
.text._ZN7cutlass13device_kernelIN5flash11enable_sm90INS1_16FlashAttnBwdSm90INS1_25CollectiveMainloopBwdSm90ILi2ELi2ELi2EN4cute5tupleIJNS5_1CILi1EEES8_S8_EEENS6_IJNS7_ILi64EEENS7_ILi128EEESB_EEENS_6half_tEfNS_4arch4Sm90ELb0ELb1ELb1ELb1ELb1ELb1ELb0ELb0ELi2ELi1ELi2ELi1ELb0EEENS1_21CollectiveEpilogueBwdISC_SD_SF_Li256ELb1ELb0ELi1EEENS1_19SingleTileSchedulerILb1ELb0ELb0ELi128EEEEEEEEEvNT_6ParamsE:
        .type           _ZN7cutlass13device_kernelIN5flash11enable_sm90INS1_16FlashAttnBwdSm90INS1_25CollectiveMainloopBwdSm90ILi2ELi2ELi2EN4cute5tupleIJNS5_1CILi1EEES8_S8_EEENS6_IJNS7_ILi64EEENS7_ILi128EEESB_EEENS_6half_tEfNS_4arch4Sm90ELb0ELb1ELb1ELb1ELb1ELb1ELb0ELb0ELi2ELi1ELi2ELi1ELb0EEENS1_21CollectiveEpilogueBwdISC_SD_SF_Li256ELb1ELb0ELi1EEENS1_19SingleTileSchedulerILb1ELb0ELb0ELi128EEEEEEEEEvNT_6ParamsE,@function
        .size           _ZN7cutlass13device_kernelIN5flash11enable_sm90INS1_16FlashAttnBwdSm90INS1_25CollectiveMainloopBwdSm90ILi2ELi2ELi2EN4cute5tupleIJNS5_1CILi1EEES8_S8_EEENS6_IJNS7_ILi64EEENS7_ILi128EEESB_EEENS_6half_tEfNS_4arch4Sm90ELb0ELb1ELb1ELb1ELb1ELb1ELb0ELb0ELi2ELi1ELi2ELi1ELb0EEENS1_21CollectiveEpilogueBwdISC_SD_SF_Li256ELb1ELb0ELi1EEENS1_19SingleTileSchedulerILb1ELb0ELb0ELi128EEEEEEEEEvNT_6ParamsE,(.L_x_144 - _ZN7cutlass13device_kernelIN5flash11enable_sm90INS1_16FlashAttnBwdSm90INS1_25CollectiveMainloopBwdSm90ILi2ELi2ELi2EN4cute5tupleIJNS5_1CILi1EEES8_S8_EEENS6_IJNS7_ILi64EEENS7_ILi128EEESB_EEENS_6half_tEfNS_4arch4Sm90ELb0ELb1ELb1ELb1ELb1ELb1ELb0ELb0ELi2ELi1ELi2ELi1ELb0EEENS1_21CollectiveEpilogueBwdISC_SD_SF_Li256ELb1ELb0ELi1EEENS1_19SingleTileSchedulerILb1ELb0ELb0ELi128EEEEEEEEEvNT_6ParamsE)
        .other          _ZN7cutlass13device_kernelIN5flash11enable_sm90INS1_16FlashAttnBwdSm90INS1_25CollectiveMainloopBwdSm90ILi2ELi2ELi2EN4cute5tupleIJNS5_1CILi1EEES8_S8_EEENS6_IJNS7_ILi64EEENS7_ILi128EEESB_EEENS_6half_tEfNS_4arch4Sm90ELb0ELb1ELb1ELb1ELb1ELb1ELb0ELb0ELi2ELi1ELi2ELi1ELb0EEENS1_21CollectiveEpilogueBwdISC_SD_SF_Li256ELb1ELb0ELi1EEENS1_19SingleTileSchedulerILb1ELb0ELb0ELi128EEEEEEEEEvNT_6ParamsE,@"STO_CUDA_ENTRY STV_DEFAULT"
_ZN7cutlass13device_kernelIN5flash11enable_sm90INS1_16FlashAttnBwdSm90INS1_25CollectiveMainloopBwdSm90ILi2ELi2ELi2EN4cute5tupleIJNS5_1CILi1EEES8_S8_EEENS6_IJNS7_ILi64EEENS7_ILi128EEESB_EEENS_6half_tEfNS_4arch4Sm90ELb0ELb1ELb1ELb1ELb1ELb1ELb0ELb0ELi2ELi1ELi2ELi1ELb0EEENS1_21CollectiveEpilogueBwdISC_SD_SF_Li256ELb1ELb0ELi1EEENS1_19SingleTileSchedulerILb1ELb0ELb0ELi128EEEEEEEEEvNT_6ParamsE:
[----:B------:R-:W-:Y:S01]  /*0000*/  LDC R1, c[0x0][0x37c] ;  /* 0x0000df00ff017b82 */ /* 0x000fe20000000800 */
[----:B------:R-:W-:Y:S05]  /*0010*/  EXIT ;  /* 0x000000000000794d */ /* 0x000fea0003800000 */
.L_x_13:
        /* <DEDUP_REMOVED lines=14> */
.L_x_144:


//--------------------- .text._ZN7cutlass13device_kernelIN5flash11enable_sm90INS1_16FlashAttnBwdSm90INS1_25CollectiveMainloopBwdSm90ILi2ELi2ELi2EN4cute5tupleIJNS5_1CILi1EEES8_S8_EEENS6_IJNS7_ILi64EEENS7_ILi128EEESB_EEENS_6half_tEfNS_4arch4Sm90ELb0ELb1ELb1ELb1ELb0ELb1ELb0ELb0ELi2ELi1ELi2ELi1ELb0EEENS1_24CollectiveEpilogueBwdGQAISC_fSF_Li256ELb1ELb0EEENS1_19SingleTileSchedulerILb1ELb0ELb0ELi128EEEEEEEEEvNT_6ParamsE --------------------------
	.section	.text._ZN7cutlass13device_kernelIN5flash11enable_sm90INS1_16FlashAttnBwdSm90INS1_25CollectiveMainloopBwdSm90ILi2ELi2ELi2EN4cute5tupleIJNS5_1CILi1EEES8_S8_EEENS6_IJNS7_ILi64EEENS7_ILi128EEESB_EEENS_6half_tEfNS_4arch4Sm90ELb0ELb1ELb1ELb1ELb0ELb1ELb0ELb0ELi2ELi1ELi2ELi1ELb0EEENS1_24CollectiveEpilogueBwdGQAISC_fSF_Li256ELb1ELb0EEENS1_19SingleTileSchedulerILb1ELb0ELb0ELi128EEEEEEEEEvNT_6ParamsE,"ax",@progbits
	.align	128
.text._ZN7cutlass13device_kernelIN5flash11enable_sm90INS1_16FlashAttnBwdSm90INS1_25CollectiveMainloopBwdSm90ILi2ELi2ELi2EN4cute5tupleIJNS5_1CILi1EEES8_S8_EEENS6_IJNS7_ILi64EEENS7_ILi128EEESB_EEENS_6half_tEfNS_4arch4Sm90ELb0ELb1ELb1ELb1ELb0ELb1ELb0ELb0ELi2ELi1ELi2ELi1ELb0EEENS1_24CollectiveEpilogueBwdGQAISC_fSF_Li256ELb1ELb0EEENS1_19SingleTileSchedulerILb1ELb0ELb0ELi128EEEEEEEEEvNT_6ParamsE:
        .type           _ZN7cutlass13device_kernelIN5flash11enable_sm90INS1_16FlashAttnBwdSm90INS1_25CollectiveMainloopBwdSm90ILi2ELi2ELi2EN4cute5tupleIJNS5_1CILi1EEES8_S8_EEENS6_IJNS7_ILi64EEENS7_ILi128EEESB_EEENS_6half_tEfNS_4arch4Sm90ELb0ELb1ELb1ELb1ELb0ELb1ELb0ELb0ELi2ELi1ELi2ELi1ELb0EEENS1_24CollectiveEpilogueBwdGQAISC_fSF_Li256ELb1ELb0EEENS1_19SingleTileSchedulerILb1ELb0ELb0ELi128EEEEEEEEEvNT_6ParamsE,@function
        .size           _ZN7cutlass13device_kernelIN5flash11enable_sm90INS1_16FlashAttnBwdSm90INS1_25CollectiveMainloopBwdSm90ILi2ELi2ELi2EN4cute5tupleIJNS5_1CILi1EEES8_S8_EEENS6_IJNS7_ILi64EEENS7_ILi128EEESB_EEENS_6half_tEfNS_4arch4Sm90ELb0ELb1ELb1ELb1ELb0ELb1ELb0ELb0ELi2ELi1ELi2ELi1ELb0EEENS1_24CollectiveEpilogueBwdGQAISC_fSF_Li256ELb1ELb0EEENS1_19SingleTileSchedulerILb1ELb0ELb0ELi128EEEEEEEEEvNT_6ParamsE,(.L_x_145 - _ZN7cutlass13device_kernelIN5flash11enable_sm90INS1_16FlashAttnBwdSm90INS1_25CollectiveMainloopBwdSm90ILi2ELi2ELi2EN4cute5tupleIJNS5_1CILi1EEES8_S8_EEENS6_IJNS7_ILi64EEENS7_ILi128EEESB_EEENS_6half_tEfNS_4arch4Sm90ELb0ELb1ELb1ELb1ELb0ELb1ELb0ELb0ELi2ELi1ELi2ELi1ELb0EEENS1_24CollectiveEpilogueBwdGQAISC_fSF_Li256ELb1ELb0EEENS1_19SingleTileSchedulerILb1ELb0ELb0ELi128EEEEEEEEEvNT_6ParamsE)
        .other          _ZN7cutlass13device_kernelIN5flash11enable_sm90INS1_16FlashAttnBwdSm90INS1_25CollectiveMainloopBwdSm90ILi2ELi2ELi2EN4cute5tupleIJNS5_1CILi1EEES8_S8_EEENS6_IJNS7_ILi64EEENS7_ILi128EEESB_EEENS_6half_tEfNS_4arch4Sm90ELb0ELb1ELb1ELb1ELb0ELb1ELb0ELb0ELi2ELi1ELi2ELi1ELb0EEENS1_24CollectiveEpilogueBwdGQAISC_fSF_Li256ELb1ELb0EEENS1_19SingleTileSchedulerILb1ELb0ELb0ELi128EEEEEEEEEvNT_6ParamsE,@"STO_CUDA_ENTRY STV_DEFAULT"
_ZN7cutlass13device_kernelIN5flash11enable_sm90INS1_16FlashAttnBwdSm90INS1_25CollectiveMainloopBwdSm90ILi2ELi2ELi2EN4cute5tupleIJNS5_1CILi1EEES8_S8_EEENS6_IJNS7_ILi64EEENS7_ILi128EEESB_EEENS_6half_tEfNS_4arch4Sm90ELb0ELb1ELb1ELb1ELb0ELb1ELb0ELb0ELi2ELi1ELi2ELi1ELb0EEENS1_24CollectiveEpilogueBwdGQAISC_fSF_Li256ELb1ELb0EEENS1_19SingleTileSchedulerILb1ELb0ELb0ELi128EEEEEEEEEvNT_6ParamsE:
[----:B------:R-:W-:Y:S01]  /*0000*/  LDC R1, c[0x0][0x37c] ;  /* 0x0000df00ff017b82 */ /* 0x000fe20000000800 */
[----:B------:R-:W-:Y:S05]  /*0010*/  EXIT ;  /* 0x000000000000794d */ /* 0x000fea0003800000 */
.L_x_14:
        /* <DEDUP_REMOVED lines=14> */
.L_x_145:


//--------------------- .text._ZN7cutlass13device_kernelIN5flash11enable_sm90INS1_16FlashAttnBwdSm90INS1_25CollectiveMainloopBwdSm90ILi2ELi2ELi2EN4cute5tupleIJNS5_1CILi1EEES8_S8_EEENS6_IJNS7_ILi64EEENS7_ILi128EEESB_EEENS_6half_tEfNS_4arch4Sm90ELb0ELb1ELb1ELb1ELb1ELb1ELb0ELb0ELi2ELi1ELi2ELi1ELb0EEENS1_24CollectiveEpilogueBwdGQAISC_fSF_Li256ELb1ELb1EEENS1_19SingleTileSchedulerILb1ELb0ELb0ELi128EEEEEEEEEvNT_6ParamsE --------------------------
	.section	.text._ZN7cutlass13device_kernelIN5flash11enable_sm90INS1_16FlashAttnBwdSm90INS1_25CollectiveMainloopBwdSm90ILi2ELi2ELi2EN4cute5tupleIJNS5_1CILi1EEES8_S8_EEENS6_IJNS7_ILi64EEENS7_ILi128EEESB_EEENS_6half_tEfNS_4arch4Sm90ELb0ELb1ELb1ELb1ELb1ELb1ELb0ELb0ELi2ELi1ELi2ELi1ELb0EEENS1_24CollectiveEpilogueBwdGQAISC_fSF_Li256ELb1ELb1EEENS1_19SingleTileSchedulerILb1ELb0ELb0ELi128EEEEEEEEEvNT_6ParamsE,"ax",@progbits
	.align	128
.text._ZN7cutlass13device_kernelIN5flash11enable_sm90INS1_16FlashAttnBwdSm90INS1_25CollectiveMainloopBwdSm90ILi2ELi2ELi2EN4cute5tupleIJNS5_1CILi1EEES8_S8_EEENS6_IJNS7_ILi64EEENS7_ILi128EEESB_EEENS_6half_tEfNS_4arch4Sm90ELb0ELb1ELb1ELb1ELb1ELb1ELb0ELb0ELi2ELi1ELi2ELi1ELb0EEENS1_24CollectiveEpilogueBwdGQAISC_fSF_Li256ELb1ELb1EEENS1_19SingleTileSchedulerILb1ELb0ELb0ELi128EEEEEEEEEvNT_6ParamsE:
        .type           _ZN7cutlass13device_kernelIN5flash11enable_sm90INS1_16FlashAttnBwdSm90INS1_25CollectiveMainloopBwdSm90ILi2ELi2ELi2EN4cute5tupleIJNS5_1CILi1EEES8_S8_EEENS6_IJNS7_ILi64EEENS7_ILi128EEESB_EEENS_6half_tEfNS_4arch4Sm90ELb0ELb1ELb1ELb1ELb1ELb1ELb0ELb0ELi2ELi1ELi2ELi1ELb0EEENS1_24CollectiveEpilogueBwdGQAISC_fSF_Li256ELb1ELb1EEENS1_19SingleTileSchedulerILb1ELb0ELb0ELi128EEEEEEEEEvNT_6ParamsE,@function
        .size           _ZN7cutlass13device_kernelIN5flash11enable_sm90INS1_16FlashAttnBwdSm90INS1_25CollectiveMainloopBwdSm90ILi2ELi2ELi2EN4cute5tupleIJNS5_1CILi1EEES8_S8_EEENS6_IJNS7_ILi64EEENS7_ILi128EEESB_EEENS_6half_tEfNS_4arch4Sm90ELb0ELb1ELb1ELb1ELb1ELb1ELb0ELb0ELi2ELi1ELi2ELi1ELb0EEENS1_24CollectiveEpilogueBwdGQAISC_fSF_Li256ELb1ELb1EEENS1_19SingleTileSchedulerILb1ELb0ELb0ELi128EEEEEEEEEvNT_6ParamsE,(.L_x_146 - _ZN7cutlass13device_kernelIN5flash11enable_sm90INS1_16FlashAttnBwdSm90INS1_25CollectiveMainloopBwdSm90ILi2ELi2ELi2EN4cute5tupleIJNS5_1CILi1EEES8_S8_EEENS6_IJNS7_ILi64EEENS7_ILi128EEESB_EEENS_6half_tEfNS_4arch4Sm90ELb0ELb1ELb1ELb1ELb1ELb1ELb0ELb0ELi2ELi1ELi2ELi1ELb0EEENS1_24CollectiveEpilogueBwdGQAISC_fSF_Li256ELb1ELb1EEENS1_19SingleTileSchedulerILb1ELb0ELb0ELi128EEEEEEEEEvNT_6ParamsE)
        .other          _ZN7cutlass13device_kernelIN5flash11enable_sm90INS1_16FlashAttnBwdSm90INS1_25CollectiveMainloopBwdSm90ILi2ELi2ELi2EN4cute5tupleIJNS5_1CILi1EEES8_S8_EEENS6_IJNS7_ILi64EEENS7_ILi128EEESB_EEENS_6half_tEfNS_4arch4Sm90ELb0ELb1ELb1ELb1ELb1ELb1ELb0ELb0ELi2ELi1ELi2ELi1ELb0EEENS1_24CollectiveEpilogueBwdGQAISC_fSF_Li256ELb1ELb1EEENS1_19SingleTileSchedulerILb1ELb0ELb0ELi128EEEEEEEEEvNT_6ParamsE,@"STO_CUDA_ENTRY STV_DEFAULT"
_ZN7cutlass13device_kernelIN5flash11enable_sm90INS1_16FlashAttnBwdSm90INS1_25CollectiveMainloopBwdSm90ILi2ELi2ELi2EN4cute5tupleIJNS5_1CILi1EEES8_S8_EEENS6_IJNS7_ILi64EEENS7_ILi128EEESB_EEENS_6half_tEfNS_4arch4Sm90ELb0ELb1ELb1ELb1ELb1ELb1ELb0ELb0ELi2ELi1ELi2ELi1ELb0EEENS1_24CollectiveEpilogueBwdGQAISC_fSF_Li256ELb1ELb1EEENS1_19SingleTileSchedulerILb1ELb0ELb0ELi128EEEEEEEEEvNT_6ParamsE:
[----:B------:R-:W-:Y:S01]  /*0000*/  LDC R1, c[0x0][0x37c] ;  /* 0x0000df00ff017b82 */ /* 0x000fe20000000800 */
[----:B------:R-:W-:Y:S05]  /*0010*/  EXIT ;  /* 0x000000000000794d */ /* 0x000fea0003800000 */
.L_x_15:
        /* <DEDUP_REMOVED lines=14> */
.L_x_146:


//--------------------- .text._ZN7cutlass13device_kernelIN5flash11enable_sm90INS1_16FlashAttnBwdSm90INS1_25CollectiveMainloopBwdSm90ILi2ELi2ELi2EN4cute5tupleIJNS5_1CILi1EEES8_S8_EEENS6_IJNS7_ILi64EEENS7_ILi128EEESB_EEENS_6half_tEfNS_4arch4Sm90ELb1ELb0ELb1ELb0ELb0ELb1ELb0ELb0ELi2ELi1ELi2ELi1ELb0EEENS1_21CollectiveEpilogueBwdISC_SD_SF_Li256ELb0ELb0ELi1EEENS1_25SingleTileBwdLPTSchedulerILb0ELi128ELb0EEEEEEEEEvNT_6ParamsE --------------------------
	.section	.text._ZN7cutlass13device_kernelIN5flash11enable_sm90INS1_16FlashAttnBwdSm90INS1_25CollectiveMainloopBwdSm90ILi2ELi2ELi2EN4cute5tupleIJNS5_1CILi1EEES8_S8_EEENS6_IJNS7_ILi64EEENS7_ILi128EEESB_EEENS_6half_tEfNS_4arch4Sm90ELb1ELb0ELb1ELb0ELb0ELb1ELb0ELb0ELi2ELi1ELi2ELi1ELb0EEENS1_21CollectiveEpilogueBwdISC_SD_SF_Li256ELb0ELb0ELi1EEENS1_25SingleTileBwdLPTSchedulerILb0ELi128ELb0EEEEEEEEEvNT_6ParamsE,"ax",@progbits
	.align	128
.text._ZN7cutlass13device_kernelIN5flash11enable_sm90INS1_16FlashAttnBwdSm90INS1_25CollectiveMainloopBwdSm90ILi2ELi2ELi2EN4cute5tupleIJNS5_1CILi1EEES8_S8_EEENS6_IJNS7_ILi64EEENS7_ILi128EEESB_EEENS_6half_tEfNS_4arch4Sm90ELb1ELb0ELb1ELb0ELb0ELb1ELb0ELb0ELi2ELi1ELi2ELi1ELb0EEENS1_21CollectiveEpilogueBwdISC_SD_SF_Li256ELb0ELb0ELi1EEENS1_25SingleTileBwdLPTSchedulerILb0ELi128ELb0EEEEEEEEEvNT_6ParamsE:
        .type           _ZN7cutlass13device_kernelIN5flash11enable_sm90INS1_16FlashAttnBwdSm90INS1_25CollectiveMainloopBwdSm90ILi2ELi2ELi2EN4cute5tupleIJNS5_1CILi1EEES8_S8_EEENS6_IJNS7_ILi64EEENS7_ILi128EEESB_EEENS_6half_tEfNS_4arch4Sm90ELb1ELb0ELb1ELb0ELb0ELb1ELb0ELb0ELi2ELi1ELi2ELi1ELb0EEENS1_21CollectiveEpilogueBwdISC_SD_SF_Li256ELb0ELb0ELi1EEENS1_25SingleTileBwdLPTSchedulerILb0ELi128ELb0EEEEEEEEEvNT_6ParamsE,@function
        .size           _ZN7cutlass13device_kernelIN5flash11enable_sm90INS1_16FlashAttnBwdSm90INS1_25CollectiveMainloopBwdSm90ILi2ELi2ELi2EN4cute5tupleIJNS5_1CILi1EEES8_S8_EEENS6_IJNS7_ILi64EEENS7_ILi128EEESB_EEENS_6half_tEfNS_4arch4Sm90ELb1ELb0ELb1ELb0ELb0ELb1ELb0ELb0ELi2ELi1ELi2ELi1ELb0EEENS1_21CollectiveEpilogueBwdISC_SD_SF_Li256ELb0ELb0ELi1EEENS1_25SingleTileBwdLPTSchedulerILb0ELi128ELb0EEEEEEEEEvNT_6ParamsE,(.L_x_147 - _ZN7cutlass13device_kernelIN5flash11enable_sm90INS1_16FlashAttnBwdSm90INS1_25CollectiveMainloopBwdSm90ILi2ELi2ELi2EN4cute5tupleIJNS5_1CILi1EEES8_S8_EEENS6_IJNS7_ILi64EEENS7_ILi128EEESB_EEENS_6half_tEfNS_4arch4Sm90ELb1ELb0ELb1ELb0ELb0ELb1ELb0ELb0ELi2ELi1ELi2ELi1ELb0EEENS1_21CollectiveEpilogueBwdISC_SD_SF_Li256ELb0ELb0ELi1EEENS1_25SingleTileBwdLPTSchedulerILb0ELi128ELb0EEEEEEEEEvNT_6ParamsE)
        .other          _ZN7cutlass13device_kernelIN5flash11enable_sm90INS1_16FlashAttnBwdSm90INS1_25CollectiveMainloopBwdSm90ILi2ELi2ELi2EN4cute5tupleIJNS5_1CILi1EEES8_S8_EEENS6_IJNS7_ILi64EEENS7_ILi128EEESB_EEENS_6half_tEfNS_4arch4Sm90ELb1ELb0ELb1ELb0ELb0ELb1ELb0ELb0ELi2ELi1ELi2ELi1ELb0EEENS1_21CollectiveEpilogueBwdISC_SD_SF_Li256ELb0ELb0ELi1EEENS1_25SingleTileBwdLPTSchedulerILb0ELi128ELb0EEEEEEEEEvNT_6ParamsE,@"STO_CUDA_ENTRY STV_DEFAULT"
_ZN7cutlass13device_kernelIN5flash11enable_sm90INS1_16FlashAttnBwdSm90INS1_25CollectiveMainloopBwdSm90ILi2ELi2ELi2EN4cute5tupleIJNS5_1CILi1EEES8_S8_EEENS6_IJNS7_ILi64EEENS7_ILi128EEESB_EEENS_6half_tEfNS_4arch4Sm90ELb1ELb0ELb1ELb0ELb0ELb1ELb0ELb0ELi2ELi1ELi2ELi1ELb0EEENS1_21CollectiveEpilogueBwdISC_SD_SF_Li256ELb0ELb0ELi1EEENS1_25SingleTileBwdLPTSchedulerILb0ELi128ELb0EEEEEEEEEvNT_6ParamsE:
[----:B------:R-:W-:Y:S01]  /*0000*/  LDC R1, c[0x0][0x37c] ;  /* 0x0000df00ff017b82 */ /* 0x000fe20000000800 */
[----:B------:R-:W-:Y:S05]  /*0010*/  EXIT ;  /* 0x000000000000794d */ /* 0x000fea0003800000 */
.L_x_16:
        /* <DEDUP_REMOVED lines=14> */
.L_x_147:


//--------------------- .text._ZN7cutlass13device_kernelIN5flash11enable_sm90INS1_16FlashAttnBwdSm90INS1_25CollectiveMainloopBwdSm90ILi2ELi2ELi2EN4cute5tupleIJNS5_1CILi1EEES8_S8_EEENS6_IJNS7_ILi64EEENS7_ILi128EEESB_EEENS_6half_tEfNS_4arch4Sm90ELb1ELb0ELb1ELb0ELb1ELb1ELb0ELb0ELi2ELi1ELi2ELi1ELb0EEENS1_21CollectiveEpilogueBwdISC_SD_SF_Li256ELb0ELb0ELi1EEENS1_25SingleTileBwdLPTSchedulerILb0ELi128ELb1EEEEEEEEEvNT_6ParamsE --------------------------
	.section	.text._ZN7cutlass13device_kernelIN5flash11enable_sm90INS1_16FlashAttnBwdSm90INS1_25CollectiveMainloopBwdSm90ILi2ELi2ELi2EN4cute5tupleIJNS5_1CILi1EEES8_S8_EEENS6_IJNS7_ILi64EEENS7_ILi128EEESB_EEENS_6half_tEfNS_4arch4Sm90ELb1ELb0ELb1ELb0ELb1ELb1ELb0ELb0ELi2ELi1ELi2ELi1ELb0EEENS1_21CollectiveEpilogueBwdISC_SD_SF_Li256ELb0ELb0ELi1EEENS1_25SingleTileBwdLPTSchedulerILb0ELi128ELb1EEEEEEEEEvNT_6ParamsE,"ax",@progbits
	.align	128
.text._ZN7cutlass13device_kernelIN5flash11enable_sm90INS1_16FlashAttnBwdSm90INS1_25CollectiveMainloopBwdSm90ILi2ELi2ELi2EN4cute5tupleIJNS5_1CILi1EEES8_S8_EEENS6_IJNS7_ILi64EEENS7_ILi128EEESB_EEENS_6half_tEfNS_4arch4Sm90ELb1ELb0ELb1ELb0ELb1ELb1ELb0ELb0ELi2ELi1ELi2ELi1ELb0EEENS1_21CollectiveEpilogueBwdISC_SD_SF_Li256ELb0ELb0ELi1EEENS1_25SingleTileBwdLPTSchedulerILb0ELi128ELb1EEEEEEEEEvNT_6ParamsE:
        .type           _ZN7cutlass13device_kernelIN5flash11enable_sm90INS1_16FlashAttnBwdSm90INS1_25CollectiveMainloopBwdSm90ILi2ELi2ELi2EN4cute5tupleIJNS5_1CILi1EEES8_S8_EEENS6_IJNS7_ILi64EEENS7_ILi128EEESB_EEENS_6half_tEfNS_4arch4Sm90ELb1ELb0ELb1ELb0ELb1ELb1ELb0ELb0ELi2ELi1ELi2ELi1ELb0EEENS1_21CollectiveEpilogueBwdISC_SD_SF_Li256ELb0ELb0ELi1EEENS1_25SingleTileBwdLPTSchedulerILb0ELi128ELb1EEEEEEEEEvNT_6ParamsE,@function
        .size           _ZN7cutlass13device_kernelIN5flash11enable_sm90INS1_16FlashAttnBwdSm90INS1_25CollectiveMainloopBwdSm90ILi2ELi2ELi2EN4cute5tupleIJNS5_1CILi1EEES8_S8_EEENS6_IJNS7_ILi64EEENS7_ILi128EEESB_EEENS_6half_tEfNS_4arch4Sm90ELb1ELb0ELb1ELb0ELb1ELb1ELb0ELb0ELi2ELi1ELi2ELi1ELb0EEENS1_21CollectiveEpilogueBwdISC_SD_SF_Li256ELb0ELb0ELi1EEENS1_25SingleTileBwdLPTSchedulerILb0ELi128ELb1EEEEEEEEEvNT_6ParamsE,(.L_x_148 - _ZN7cutlass13device_kernelIN5flash11enable_sm90INS1_16FlashAttnBwdSm90INS1_25CollectiveMainloopBwdSm90ILi2ELi2ELi2EN4cute5tupleIJNS5_1CILi1EEES8_S8_EEENS6_IJNS7_ILi64EEENS7_ILi128EEESB_EEENS_6half_tEfNS_4arch4Sm90ELb1ELb0ELb1ELb0ELb1ELb1ELb0ELb0ELi2ELi1ELi2ELi1ELb0EEENS1_21CollectiveEpilogueBwdISC_SD_SF_Li256ELb0ELb0ELi1EEENS1_25SingleTileBwdLPTSchedulerILb0ELi128ELb1EEEEEEEEEvNT_6ParamsE)
        .other          _ZN7cutlass13device_kernelIN5flash11enable_sm90INS1_16FlashAttnBwdSm90INS1_25CollectiveMainloopBwdSm90ILi2ELi2ELi2EN4cute5tupleIJNS5_1CILi1EEES8_S8_EEENS6_IJNS7_ILi64EEENS7_ILi128EEESB_EEENS_6half_tEfNS_4arch4Sm90ELb1ELb0ELb1ELb0ELb1ELb1ELb0ELb0ELi2ELi1ELi2ELi1ELb0EEENS1_21CollectiveEpilogueBwdISC_SD_SF_Li256ELb0ELb0ELi1EEENS1_25SingleTileBwdLPTSchedulerILb0ELi128ELb1EEEEEEEEEvNT_6ParamsE,@"STO_CUDA_ENTRY STV_DEFAULT"
_ZN7cutlass13device_kernelIN5flash11enable_sm90INS1_16FlashAttnBwdSm90INS1_25CollectiveMainloopBwdSm90ILi2ELi2ELi2EN4cute5tupleIJNS5_1CILi1EEES8_S8_EEENS6_IJNS7_ILi64EEENS7_ILi128EEESB_EEENS_6half_tEfNS_4arch4Sm90ELb1ELb0ELb1ELb0ELb1ELb1ELb0ELb0ELi2ELi1ELi2ELi1ELb0EEENS1_21CollectiveEpilogueBwdISC_SD_SF_Li256ELb0ELb0ELi1EEENS1_25SingleTileBwdLPTSchedulerILb0ELi128ELb1EEEEEEEEEvNT_6ParamsE:
[----:B------:R-:W-:Y:S01]  /*0000*/  LDC R1, c[0x0][0x37c] ;  /* 0x0000df00ff017b82 */ /* 0x000fe20000000800 */
[----:B------:R-:W-:Y:S05]  /*0010*/  EXIT ;  /* 0x000000000000794d */ /* 0x000fea0003800000 */
.L_x_17:
        /* <DEDUP_REMOVED lines=14> */
.L_x_148:


//--------------------- .text._ZN7cutlass13device_kernelIN5flash11enable_sm90INS1_16FlashAttnBwdSm90INS1_25CollectiveMainloopBwdSm90ILi2ELi2ELi2EN4cute5tupleIJNS5_1CILi1EEES8_S8_EEENS6_IJNS7_ILi64EEENS7_ILi128EEESB_EEENS_6half_tEfNS_4arch4Sm90ELb1ELb0ELb1ELb0ELb0ELb1ELb0ELb0ELi2ELi1ELi2ELi1ELb0EEENS1_24CollectiveEpilogueBwdGQAISC_fSF_Li256ELb0ELb0EEENS1_25SingleTileBwdLPTSchedulerILb0ELi128ELb0EEEEEEEEEvNT_6ParamsE --------------------------
	.section	.text._ZN7cutlass13device_kernelIN5flash11enable_sm90INS1_16FlashAttnBwdSm90INS1_25CollectiveMainloopBwdSm90ILi2ELi2ELi2EN4cute5tupleIJNS5_1CILi1EEES8_S8_EEENS6_IJNS7_ILi64EEENS7_ILi128EEESB_EEENS_6half_tEfNS_4arch4Sm90ELb1ELb0ELb1ELb0ELb0ELb1ELb0ELb0ELi2ELi1ELi2ELi1ELb0EEENS1_24CollectiveEpilogueBwdGQAISC_fSF_Li256ELb0ELb0EEENS1_25SingleTileBwdLPTSchedulerILb0ELi128ELb0EEEEEEEEEvNT_6ParamsE,"ax",@progbits
	.align	128
.text._ZN7cutlass13device_kernelIN5flash11enable_sm90INS1_16FlashAttnBwdSm90INS1_25CollectiveMainloopBwdSm90ILi2ELi2ELi2EN4cute5tupleIJNS5_1CILi1EEES8_S8_EEENS6_IJNS7_ILi64EEENS7_ILi128EEESB_EEENS_6half_tEfNS_4arch4Sm90ELb1ELb0ELb1ELb0ELb0ELb1ELb0ELb0ELi2ELi1ELi2ELi1ELb0EEENS1_24CollectiveEpilogueBwdGQAISC_fSF_Li256ELb0ELb0EEENS1_25SingleTileBwdLPTSchedulerILb0ELi128ELb0EEEEEEEEEvNT_6ParamsE:
        .type           _ZN7cutlass13device_kernelIN5flash11enable_sm90INS1_16FlashAttnBwdSm90INS1_25CollectiveMainloopBwdSm90ILi2ELi2ELi2EN4cute5tupleIJNS5_1CILi1EEES8_S8_EEENS6_IJNS7_ILi64EEENS7_ILi128EEESB_EEENS_6half_tEfNS_4arch4Sm90ELb1ELb0ELb1ELb0ELb0ELb1ELb0ELb0ELi2ELi1ELi2ELi1ELb0EEENS1_24CollectiveEpilogueBwdGQAISC_fSF_Li256ELb0ELb0EEENS1_25SingleTileBwdLPTSchedulerILb0ELi128ELb0EEEEEEEEEvNT_6ParamsE,@function
        .size           _ZN7cutlass13device_kernelIN5flash11enable_sm90INS1_16FlashAttnBwdSm90INS1_25CollectiveMainloopBwdSm90ILi2ELi2ELi2EN4cute5tupleIJNS5_1CILi1EEES8_S8_EEENS6_IJNS7_ILi64EEENS7_ILi128EEESB_EEENS_6half_tEfNS_4arch4Sm90ELb1ELb0ELb1ELb0ELb0ELb1ELb0ELb0ELi2ELi1ELi2ELi1ELb0EEENS1_24CollectiveEpilogueBwdGQAISC_fSF_Li256ELb0ELb0EEENS1_25SingleTileBwdLPTSchedulerILb0ELi128ELb0EEEEEEEEEvNT_6ParamsE,(.L_x_149 - _ZN7cutlass13device_kernelIN5flash11enable_sm90INS1_16FlashAttnBwdSm90INS1_25CollectiveMainloopBwdSm90ILi2ELi2ELi2EN4cute5tupleIJNS5_1CILi1EEES8_S8_EEENS6_IJNS7_ILi64EEENS7_ILi128EEESB_EEENS_6half_tEfNS_4arch4Sm90ELb1ELb0ELb1ELb0ELb0ELb1ELb0ELb0ELi2ELi1ELi2ELi1ELb0EEENS1_24CollectiveEpilogueBwdGQAISC_fSF_Li256ELb0ELb0EEENS1_25SingleTileBwdLPTSchedulerILb0ELi128ELb0EEEEEEEEEvNT_6ParamsE)
        .other          _ZN7cutlass13device_kernelIN5flash11enable_sm90INS1_16FlashAttnBwdSm90INS1_25CollectiveMainloopBwdSm90ILi2ELi2ELi2EN4cute5tupleIJNS5_1CILi1EEES8_S8_EEENS6_IJNS7_ILi64EEENS7_ILi128EEESB_EEENS_6half_tEfNS_4arch4Sm90ELb1ELb0ELb1ELb0ELb0ELb1ELb0ELb0ELi2ELi1ELi2ELi1ELb0EEENS1_24CollectiveEpilogueBwdGQAISC_fSF_Li256ELb0ELb0EEENS1_25SingleTileBwdLPTSchedulerILb0ELi128ELb0EEEEEEEEEvNT_6ParamsE,@"STO_CUDA_ENTRY STV_DEFAULT"
_ZN7cutlass13device_kernelIN5flash11enable_sm90INS1_16FlashAttnBwdSm90INS1_25CollectiveMainloopBwdSm90ILi2ELi2ELi2EN4cute5tupleIJNS5_1CILi1EEES8_S8_EEENS6_IJNS7_ILi64EEENS7_ILi128EEESB_EEENS_6half_tEfNS_4arch4Sm90ELb1ELb0ELb1ELb0ELb0ELb1ELb0ELb0ELi2ELi1ELi2ELi1ELb0EEENS1_24CollectiveEpilogueBwdGQAISC_fSF_Li256ELb0ELb0EEENS1_25SingleTileBwdLPTSchedulerILb0ELi128ELb0EEEEEEEEEvNT_6ParamsE:
[----:B------:R-:W-:Y:S01]  /*0000*/  LDC R1, c[0x0][0x37c] ;  /* 0x0000df00ff017b82 */ /* 0x000fe20000000800 */
[----:B------:R-:W-:Y:S05]  /*0010*/  EXIT ;  /* 0x000000000000794d */ /* 0x000fea0003800000 */
.L_x_18:
        /* <DEDUP_REMOVED lines=14> */
.L_x_149:


//--------------------- .text._ZN7cutlass13device_kernelIN5flash11enable_sm90INS1_16FlashAttnBwdSm90INS1_25CollectiveMainloopBwdSm90ILi2ELi2ELi2EN4cute5tupleIJNS5_1CILi1EEES8_S8_EEENS6_IJNS7_ILi64EEENS7_ILi128EEESB_EEENS_6half_tEfNS_4arch4Sm90ELb1ELb0ELb1ELb0ELb1ELb1ELb0ELb0ELi2ELi1ELi2ELi1ELb0EEENS1_24CollectiveEpilogueBwdGQAISC_fSF_Li256ELb0ELb1EEENS1_25SingleTileBwdLPTSchedulerILb0ELi128ELb1EEEEEEEEEvNT_6ParamsE --------------------------
	.section	.text._ZN7cutlass13device_kernelIN5flash11enable_sm90INS1_16FlashAttnBwdSm90INS1_25CollectiveMainloopBwdSm90ILi2ELi2ELi2EN4cute5tupleIJNS5_1CILi1EEES8_S8_EEENS6_IJNS7_ILi64EEENS7_ILi128EEESB_EEENS_6half_tEfNS_4arch4Sm90ELb1ELb0ELb1ELb0ELb1ELb1ELb0ELb0ELi2ELi1ELi2ELi1ELb0EEENS1_24CollectiveEpilogueBwdGQAISC_fSF_Li256ELb0ELb1EEENS1_25SingleTileBwdLPTSchedulerILb0ELi128ELb1EEEEEEEEEvNT_6ParamsE,"ax",@progbits
	.align	128
.text._ZN7cutlass13device_kernelIN5flash11enable_sm90INS1_16FlashAttnBwdSm90INS1_25CollectiveMainloopBwdSm90ILi2ELi2ELi2EN4cute5tupleIJNS5_1CILi1EEES8_S8_EEENS6_IJNS7_ILi64EEENS7_ILi128EEESB_EEENS_6half_tEfNS_4arch4Sm90ELb1ELb0ELb1ELb0ELb1ELb1ELb0ELb0ELi2ELi1ELi2ELi1ELb0EEENS1_24CollectiveEpilogueBwdGQAISC_fSF_Li256ELb0ELb1EEENS1_25SingleTileBwdLPTSchedulerILb0ELi128ELb1EEEEEEEEEvNT_6ParamsE:
        .type           _ZN7cutlass13device_kernelIN5flash11enable_sm90INS1_16FlashAttnBwdSm90INS1_25CollectiveMainloopBwdSm90ILi2ELi2ELi2EN4cute5tupleIJNS5_1CILi1EEES8_S8_EEENS6_IJNS7_ILi64EEENS7_ILi128EEESB_EEENS_6half_tEfNS_4arch4Sm90ELb1ELb0ELb1ELb0ELb1ELb1ELb0ELb0ELi2ELi1ELi2ELi1ELb0EEENS1_24CollectiveEpilogueBwdGQAISC_fSF_Li256ELb0ELb1EEENS1_25SingleTileBwdLPTSchedulerILb0ELi128ELb1EEEEEEEEEvNT_6ParamsE,@function
        .size           _ZN7cutlass13device_kernelIN5flash11enable_sm90INS1_16FlashAttnBwdSm90INS1_25CollectiveMainloopBwdSm90ILi2ELi2ELi2EN4cute5tupleIJNS5_1CILi1EEES8_S8_EEENS6_IJNS7_ILi64EEENS7_ILi128EEESB_EEENS_6half_tEfNS_4arch4Sm90ELb1ELb0ELb1ELb0ELb1ELb1ELb0ELb0ELi2ELi1ELi2ELi1ELb0EEENS1_24CollectiveEpilogueBwdGQAISC_fSF_Li256ELb0ELb1EEENS1_25SingleTileBwdLPTSchedulerILb0ELi128ELb1EEEEEEEEEvNT_6ParamsE,(.L_x_150 - _ZN7cutlass13device_kernelIN5flash11enable_sm90INS1_16FlashAttnBwdSm90INS1_25CollectiveMainloopBwdSm90ILi2ELi2ELi2EN4cute5tupleIJNS5_1CILi1EEES8_S8_EEENS6_IJNS7_ILi64EEENS7_ILi128EEESB_EEENS_6half_tEfNS_4arch4Sm90ELb1ELb0ELb1ELb0ELb1ELb1ELb0ELb0ELi2ELi1ELi2ELi1ELb0EEENS1_24CollectiveEpilogueBwdGQAISC_fSF_Li256ELb0ELb1EEENS1_25SingleTileBwdLPTSchedulerILb0ELi128ELb1EEEEEEEEEvNT_6ParamsE)
        .other          _ZN7cutlass13device_kernelIN5flash11enable_sm90INS1_16FlashAttnBwdSm90INS1_25CollectiveMainloopBwdSm90ILi2ELi2ELi2EN4cute5tupleIJNS5_1CILi1EEES8_S8_EEENS6_IJNS7_ILi64EEENS7_ILi128EEESB_EEENS_6half_tEfNS_4arch4Sm90ELb1ELb0ELb1ELb0ELb1ELb1ELb0ELb0ELi2ELi1ELi2ELi1ELb0EEENS1_24CollectiveEpilogueBwdGQAISC_fSF_Li256ELb0ELb1EEENS1_25SingleTileBwdLPTSchedulerILb0ELi128ELb1EEEEEEEEEvNT_6ParamsE,@"STO_CUDA_ENTRY STV_DEFAULT"
_ZN7cutlass13device_kernelIN5flash11enable_sm90INS1_16FlashAttnBwdSm90INS1_25CollectiveMainloopBwdSm90ILi2ELi2ELi2EN4cute5tupleIJNS5_1CILi1EEES8_S8_EEENS6_IJNS7_ILi64EEENS7_ILi128EEESB_EEENS_6half_tEfNS_4arch4Sm90ELb1ELb0ELb1ELb0ELb1ELb1ELb0ELb0ELi2ELi1ELi2ELi1ELb0EEENS1_24CollectiveEpilogueBwdGQAISC_fSF_Li256ELb0ELb1EEENS1_25SingleTileBwdLPTSchedulerILb0ELi128ELb1EEEEEEEEEvNT_6ParamsE:
[----:B------:R-:W-:Y:S01]  /*0000*/  LDC R1, c[0x0][0x37c] ;  /* 0x0000df00ff017b82 */ /* 0x000fe20000000800 */
[----:B------:R-:W-:Y:S05]  /*0010*/  EXIT ;  /* 0x000000000000794d */ /* 0x000fea0003800000 */
.L_x_19:
        /* <DEDUP_REMOVED lines=14> */
.L_x_150:


//--------------------- .text._ZN7cutlass13device_kernelIN5flash11enable_sm90INS1_16FlashAttnBwdSm90INS1_25CollectiveMainloopBwdSm90ILi2ELi2ELi2EN4cute5tupleIJNS5_1CILi1EEES8_S8_EEENS6_IJNS7_ILi64EEENS7_ILi128EEESB_EEENS_6half_tEfNS_4arch4Sm90ELb1ELb0ELb1ELb1ELb0ELb1ELb0ELb0ELi2ELi1ELi2ELi1ELb0EEENS1_21CollectiveEpilogueBwdISC_SD_SF_Li256ELb1ELb0ELi1EEENS1_25SingleTileBwdLPTSchedulerILb1ELi128ELb0EEEEEEEEEvNT_6ParamsE --------------------------
	.section	.text._ZN7cutlass13device_kernelIN5flash11enable_sm90INS1_16FlashAttnBwdSm90INS1_25CollectiveMainloopBwdSm90ILi2ELi2ELi2EN4cute5tupleIJNS5_1CILi1EEES8_S8_EEENS6_IJNS7_ILi64EEENS7_ILi128EEESB_EEENS_6half_tEfNS_4arch4Sm90ELb1ELb0ELb1ELb1ELb0ELb1ELb0ELb0ELi2ELi1ELi2ELi1ELb0EEENS1_21CollectiveEpilogueBwdISC_SD_SF_Li256ELb1ELb0ELi1EEENS1_25SingleTileBwdLPTSchedulerILb1ELi128ELb0EEEEEEEEEvNT_6ParamsE,"ax",@progbits
	.align	128
.text._ZN7cutlass13device_kernelIN5flash11enable_sm90INS1_16FlashAttnBwdSm90INS1_25CollectiveMainloopBwdSm90ILi2ELi2ELi2EN4cute5tupleIJNS5_1CILi1EEES8_S8_EEENS6_IJNS7_ILi64EEENS7_ILi128EEESB_EEENS_6half_tEfNS_4arch4Sm90ELb1ELb0ELb1ELb1ELb0ELb1ELb0ELb0ELi2ELi1ELi2ELi1ELb0EEENS1_21CollectiveEpilogueBwdISC_SD_SF_Li256ELb1ELb0ELi1EEENS1_25SingleTileBwdLPTSchedulerILb1ELi128ELb0EEEEEEEEEvNT_6ParamsE:
        .type           _ZN7cutlass13device_kernelIN5flash11enable_sm90INS1_16FlashAttnBwdSm90INS1_25CollectiveMainloopBwdSm90ILi2ELi2ELi2EN4cute5tupleIJNS5_1CILi1EEES8_S8_EEENS6_IJNS7_ILi64EEENS7_ILi128EEESB_EEENS_6half_tEfNS_4arch4Sm90ELb1ELb0ELb1ELb1ELb0ELb1ELb0ELb0ELi2ELi1ELi2ELi1ELb0EEENS1_21CollectiveEpilogueBwdISC_SD_SF_Li256ELb1ELb0ELi1EEENS1_25SingleTileBwdLPTSchedulerILb1ELi128ELb0EEEEEEEEEvNT_6ParamsE,@function
        .size           _ZN7cutlass13device_kernelIN5flash11enable_sm90INS1_16FlashAttnBwdSm90INS1_25CollectiveMainloopBwdSm90ILi2ELi2ELi2EN4cute5tupleIJNS5_1CILi1EEES8_S8_EEENS6_IJNS7_ILi64EEENS7_ILi128EEESB_EEENS_6half_tEfNS_4arch4Sm90ELb1ELb0ELb1ELb1ELb0ELb1ELb0ELb0ELi2ELi1ELi2ELi1ELb0EEENS1_21CollectiveEpilogueBwdISC_SD_SF_Li256ELb1ELb0ELi1EEENS1_25SingleTileBwdLPTSchedulerILb1ELi128ELb0EEEEEEEEEvNT_6ParamsE,(.L_x_151 - _ZN7cutlass13device_kernelIN5flash11enable_sm90INS1_16FlashAttnBwdSm90INS1_25CollectiveMainloopBwdSm90ILi2ELi2ELi2EN4cute5tupleIJNS5_1CILi1EEES8_S8_EEENS6_IJNS7_ILi64EEENS7_ILi128EEESB_EEENS_6half_tEfNS_4arch4Sm90ELb1ELb0ELb1ELb1ELb0ELb1ELb0ELb0ELi2ELi1ELi2ELi1ELb0EEENS1_21CollectiveEpilogueBwdISC_SD_SF_Li256ELb1ELb0ELi1EEENS1_25SingleTileBwdLPTSchedulerILb1ELi128ELb0EEEEEEEEEvNT_6ParamsE)
        .other          _ZN7cutlass13device_kernelIN5flash11enable_sm90INS1_16FlashAttnBwdSm90INS1_25CollectiveMainloopBwdSm90ILi2ELi2ELi2EN4cute5tupleIJNS5_1CILi1EEES8_S8_EEENS6_IJNS7_ILi64EEENS7_ILi128EEESB_EEENS_6half_tEfNS_4arch4Sm90ELb1ELb0ELb1ELb1ELb0ELb1ELb0ELb0ELi2ELi1ELi2ELi1ELb0EEENS1_21CollectiveEpilogueBwdISC_SD_SF_Li256ELb1ELb0ELi1EEENS1_25SingleTileBwdLPTSchedulerILb1ELi128ELb0EEEEEEEEEvNT_6ParamsE,@"STO_CUDA_ENTRY STV_DEFAULT"
_ZN7cutlass13device_kernelIN5flash11enable_sm90INS1_16FlashAttnBwdSm90INS1_25CollectiveMainloopBwdSm90ILi2ELi2ELi2EN4cute5tupleIJNS5_1CILi1EEES8_S8_EEENS6_IJNS7_ILi64EEENS7_ILi128EEESB_EEENS_6half_tEfNS_4arch4Sm90ELb1ELb0ELb1ELb1ELb0ELb1ELb0ELb0ELi2ELi1ELi2ELi1ELb0EEENS1_21CollectiveEpilogueBwdISC_SD_SF_Li256ELb1ELb0ELi1EEENS1_25SingleTileBwdLPTSchedulerILb1ELi128ELb0EEEEEEEEEvNT_6ParamsE:
[----:B------:R-:W-:Y:S01]  /*0000*/  LDC R1, c[0x0][0x37c] ;  /* 0x0000df00ff017b82 */ /* 0x000fe20000000800 */
[----:B------:R-:W-:Y:S05]  /*0010*/  EXIT ;  /* 0x000000000000794d */ /* 0x000fea0003800000 */
.L_x_20:
        /* <DEDUP_REMOVED lines=14> */
.L_x_151:


//--------------------- .text._ZN7cutlass13device_kernelIN5flash11enable_sm90INS1_16FlashAttnBwdSm90INS1_25CollectiveMainloopBwdSm90ILi2ELi2ELi2EN4cute5tupleIJNS5_1CILi1EEES8_S8_EEENS6_IJNS7_ILi64EEENS7_ILi128EEESB_EEENS_6half_tEfNS_4arch4Sm90ELb1ELb0ELb1ELb1ELb1ELb1ELb0ELb0ELi2ELi1ELi2ELi1ELb0EEENS1_21CollectiveEpilogueBwdISC_SD_SF_Li256ELb1ELb0ELi1EEENS1_25SingleTileBwdLPTSchedulerILb1ELi128ELb1EEEEEEEEEvNT_6ParamsE --------------------------
	.section	.text._ZN7cutlass13device_kernelIN5flash11enable_sm90INS1_16FlashAttnBwdSm90INS1_25CollectiveMainloopBwdSm90ILi2ELi2ELi2EN4cute5tupleIJNS5_1CILi1EEES8_S8_EEENS6_IJNS7_ILi64EEENS7_ILi128EEESB_EEENS_6half_tEfNS_4arch4Sm90ELb1ELb0ELb1ELb1ELb1ELb1ELb0ELb0ELi2ELi1ELi2ELi1ELb0EEENS1_21CollectiveEpilogueBwdISC_SD_SF_Li256ELb1ELb0ELi1EEENS1_25SingleTileBwdLPTSchedulerILb1ELi128ELb1EEEEEEEEEvNT_6ParamsE,"ax",@progbits
	.align	128
.text._ZN7cutlass13device_kernelIN5flash11enable_sm90INS1_16FlashAttnBwdSm90INS1_25CollectiveMainloopBwdSm90ILi2ELi2ELi2EN4cute5tupleIJNS5_1CILi1EEES8_S8_EEENS6_IJNS7_ILi64EEENS7_ILi128EEESB_EEENS_6half_tEfNS_4arch4Sm90ELb1ELb0ELb1ELb1ELb1ELb1ELb0ELb0ELi2ELi1ELi2ELi1ELb0EEENS1_21CollectiveEpilogueBwdISC_SD_SF_Li256ELb1ELb0ELi1EEENS1_25SingleTileBwdLPTSchedulerILb1ELi128ELb1EEEEEEEEEvNT_6ParamsE:
        .type           _ZN7cutlass13device_kernelIN5flash11enable_sm90INS1_16FlashAttnBwdSm90INS1_25CollectiveMainloopBwdSm90ILi2ELi2ELi2EN4cute5tupleIJNS5_1CILi1EEES8_S8_EEENS6_IJNS7_ILi64EEENS7_ILi128EEESB_EEENS_6half_tEfNS_4arch4Sm90ELb1ELb0ELb1ELb1ELb1ELb1ELb0ELb0ELi2ELi1ELi2ELi1ELb0EEENS1_21CollectiveEpilogueBwdISC_SD_SF_Li256ELb1ELb0ELi1EEENS1_25SingleTileBwdLPTSchedulerILb1ELi128ELb1EEEEEEEEEvNT_6ParamsE,@function
        .size           _ZN7cutlass13device_kernelIN5flash11enable_sm90INS1_16FlashAttnBwdSm90INS1_25CollectiveMainloopBwdSm90ILi2ELi2ELi2EN4cute5tupleIJNS5_1CILi1EEES8_S8_EEENS6_IJNS7_ILi64EEENS7_ILi128EEESB_EEENS_6half_tEfNS_4arch4Sm90ELb1ELb0ELb1ELb1ELb1ELb1ELb0ELb0ELi2ELi1ELi2ELi1ELb0EEENS1_21CollectiveEpilogueBwdISC_SD_SF_Li256ELb1ELb0ELi1EEENS1_25SingleTileBwdLPTSchedulerILb1ELi128ELb1EEEEEEEEEvNT_6ParamsE,(.L_x_152 - _ZN7cutlass13device_kernelIN5flash11enable_sm90INS1_16FlashAttnBwdSm90INS1_25CollectiveMainloopBwdSm90ILi2ELi2ELi2EN4cute5tupleIJNS5_1CILi1EEES8_S8_EEENS6_IJNS7_ILi64EEENS7_ILi128EEESB_EEENS_6half_tEfNS_4arch4Sm90ELb1ELb0ELb1ELb1ELb1ELb1ELb0ELb0ELi2ELi1ELi2ELi1ELb0EEENS1_21CollectiveEpilogueBwdISC_SD_SF_Li256ELb1ELb0ELi1EEENS1_25SingleTileBwdLPTSchedulerILb1ELi128ELb1EEEEEEEEEvNT_6ParamsE)
        .other          _ZN7cutlass13device_kernelIN5flash11enable_sm90INS1_16FlashAttnBwdSm90INS1_25CollectiveMainloopBwdSm90ILi2ELi2ELi2EN4cute5tupleIJNS5_1CILi1EEES8_S8_EEENS6_IJNS7_ILi64EEENS7_ILi128EEESB_EEENS_6half_tEfNS_4arch4Sm90ELb1ELb0ELb1ELb1ELb1ELb1ELb0ELb0ELi2ELi1ELi2ELi1ELb0EEENS1_21CollectiveEpilogueBwdISC_SD_SF_Li256ELb1ELb0ELi1EEENS1_25SingleTileBwdLPTSchedulerILb1ELi128ELb1EEEEEEEEEvNT_6ParamsE,@"STO_CUDA_ENTRY STV_DEFAULT"
_ZN7cutlass13device_kernelIN5flash11enable_sm90INS1_16FlashAttnBwdSm90INS1_25CollectiveMainloopBwdSm90ILi2ELi2ELi2EN4cute5tupleIJNS5_1CILi1EEES8_S8_EEENS6_IJNS7_ILi64EEENS7_ILi128EEESB_EEENS_6half_tEfNS_4arch4Sm90ELb1ELb0ELb1ELb1ELb1ELb1ELb0ELb0ELi2ELi1ELi2ELi1ELb0EEENS1_21CollectiveEpilogueBwdISC_SD_SF_Li256ELb1ELb0ELi1EEENS1_25SingleTileBwdLPTSchedulerILb1ELi128ELb1EEEEEEEEEvNT_6ParamsE:
[----:B------:R-:W-:Y:S01]  /*0000*/  LDC R1, c[0x0][0x37c] ;  /* 0x0000df00ff017b82 */ /* 0x000fe20000000800 */
[----:B------:R-:W-:Y:S05]  /*0010*/  EXIT ;  /* 0x000000000000794d */ /* 0x000fea0003800000 */
.L_x_21:
        /* <DEDUP_REMOVED lines=14> */
.L_x_152:


//--------------------- .text._ZN7cutlass13device_kernelIN5flash11enable_sm90INS1_16FlashAttnBwdSm90INS1_25CollectiveMainloopBwdSm90ILi2ELi2ELi2EN4cute5tupleIJNS5_1CILi1EEES8_S8_EEENS6_IJNS7_ILi64EEENS7_ILi128EEESB_EEENS_6half_tEfNS_4arch4Sm90ELb1ELb0ELb1ELb1ELb0ELb1ELb0ELb0ELi2ELi1ELi2ELi1ELb0EEENS1_24CollectiveEpilogueBwdGQAISC_fSF_Li256ELb1ELb0EEENS1_25SingleTileBwdLPTSchedulerILb1ELi128ELb0EEEEEEEEEvNT_6ParamsE --------------------------
	.section	.text._ZN7cutlass13device_kernelIN5flash11enable_sm90INS1_16FlashAttnBwdSm90INS1_25CollectiveMainloopBwdSm90ILi2ELi2ELi2EN4cute5tupleIJNS5_1CILi1EEES8_S8_EEENS6_IJNS7_ILi64EEENS7_ILi128EEESB_EEENS_6half_tEfNS_4arch4Sm90ELb1ELb0ELb1ELb1ELb0ELb1ELb0ELb0ELi2ELi1ELi2ELi1ELb0EEENS1_24CollectiveEpilogueBwdGQAISC_fSF_Li256ELb1ELb0EEENS1_25SingleTileBwdLPTSchedulerILb1ELi128ELb0EEEEEEEEEvNT_6ParamsE,"ax",@progbits
	.align	128
.text._ZN7cutlass13device_kernelIN5flash11enable_sm90INS1_16FlashAttnBwdSm90INS1_25CollectiveMainloopBwdSm90ILi2ELi2ELi2EN4cute5tupleIJNS5_1CILi1EEES8_S8_EEENS6_IJNS7_ILi64EEENS7_ILi128EEESB_EEENS_6half_tEfNS_4arch4Sm90ELb1ELb0ELb1ELb1ELb0ELb1ELb0ELb0ELi2ELi1ELi2ELi1ELb0EEENS1_24CollectiveEpilogueBwdGQAISC_fSF_Li256ELb1ELb0EEENS1_25SingleTileBwdLPTSchedulerILb1ELi128ELb0EEEEEEEEEvNT_6ParamsE:
        .type           _ZN7cutlass13device_kernelIN5flash11enable_sm90INS1_16FlashAttnBwdSm90INS1_25CollectiveMainloopBwdSm90ILi2ELi2ELi2EN4cute5tupleIJNS5_1CILi1EEES8_S8_EEENS6_IJNS7_ILi64EEENS7_ILi128EEESB_EEENS_6half_tEfNS_4arch4Sm90ELb1ELb0ELb1ELb1ELb0ELb1ELb0ELb0ELi2ELi1ELi2ELi1ELb0EEENS1_24CollectiveEpilogueBwdGQAISC_fSF_Li256ELb1ELb0EEENS1_25SingleTileBwdLPTSchedulerILb1ELi128ELb0EEEEEEEEEvNT_6ParamsE,@function
        .size           _ZN7cutlass13device_kernelIN5flash11enable_sm90INS1_16FlashAttnBwdSm90INS1_25CollectiveMainloopBwdSm90ILi2ELi2ELi2EN4cute5tupleIJNS5_1CILi1EEES8_S8_EEENS6_IJNS7_ILi64EEENS7_ILi128EEESB_EEENS_6half_tEfNS_4arch4Sm90ELb1ELb0ELb1ELb1ELb0ELb1ELb0ELb0ELi2ELi1ELi2ELi1ELb0EEENS1_24CollectiveEpilogueBwdGQAISC_fSF_Li256ELb1ELb0EEENS1_25SingleTileBwdLPTSchedulerILb1ELi128ELb0EEEEEEEEEvNT_6ParamsE,(.L_x_153 - _ZN7cutlass13device_kernelIN5flash11enable_sm90INS1_16FlashAttnBwdSm90INS1_25CollectiveMainloopBwdSm90ILi2ELi2ELi2EN4cute5tupleIJNS5_1CILi1EEES8_S8_EEENS6_IJNS7_ILi64EEENS7_ILi128EEESB_EEENS_6half_tEfNS_4arch4Sm90ELb1ELb0ELb1ELb1ELb0ELb1ELb0ELb0ELi2ELi1ELi2ELi1ELb0EEENS1_24CollectiveEpilogueBwdGQAISC_fSF_Li256ELb1ELb0EEENS1_25SingleTileBwdLPTSchedulerILb1ELi128ELb0EEEEEEEEEvNT_6ParamsE)
        .other          _ZN7cutlass13device_kernelIN5flash11enable_sm90INS1_16FlashAttnBwdSm90INS1_25CollectiveMainloopBwdSm90ILi2ELi2ELi2EN4cute5tupleIJNS5_1CILi1EEES8_S8_EEENS6_IJNS7_ILi64EEENS7_ILi128EEESB_EEENS_6half_tEfNS_4arch4Sm90ELb1ELb0ELb1ELb1ELb0ELb1ELb0ELb0ELi2ELi1ELi2ELi1ELb0EEENS1_24CollectiveEpilogueBwdGQAISC_fSF_Li256ELb1ELb0EEENS1_25SingleTileBwdLPTSchedulerILb1ELi128ELb0EEEEEEEEEvNT_6ParamsE,@"STO_CUDA_ENTRY STV_DEFAULT"
_ZN7cutlass13device_kernelIN5flash11enable_sm90INS1_16FlashAttnBwdSm90INS1_25CollectiveMainloopBwdSm90ILi2ELi2ELi2EN4cute5tupleIJNS5_1CILi1EEES8_S8_EEENS6_IJNS7_ILi64EEENS7_ILi128EEESB_EEENS_6half_tEfNS_4arch4Sm90ELb1ELb0ELb1ELb1ELb0ELb1ELb0ELb0ELi2ELi1ELi2ELi1ELb0EEENS1_24CollectiveEpilogueBwdGQAISC_fSF_Li256ELb1ELb0EEENS1_25SingleTileBwdLPTSchedulerILb1ELi128ELb0EEEEEEEEEvNT_6ParamsE:
[----:B------:R-:W-:Y:S01]  /*0000*/  LDC R1, c[0x0][0x37c] ;  /* 0x0000df00ff017b82 */ /* 0x000fe20000000800 */
[----:B------:R-:W-:Y:S05]  /*0010*/  EXIT ;  /* 0x000000000000794d */ /* 0x000fea0003800000 */
.L_x_22:
        /* <DEDUP_REMOVED lines=14> */
.L_x_153:


//--------------------- .text._ZN7cutlass13device_kernelIN5flash11enable_sm90INS1_16FlashAttnBwdSm90INS1_25CollectiveMainloopBwdSm90ILi2ELi2ELi2EN4cute5tupleIJNS5_1CILi1EEES8_S8_EEENS6_IJNS7_ILi64EEENS7_ILi128EEESB_EEENS_6half_tEfNS_4arch4Sm90ELb1ELb0ELb1ELb1ELb1ELb1ELb0ELb0ELi2ELi1ELi2ELi1ELb0EEENS1_24CollectiveEpilogueBwdGQAISC_fSF_Li256ELb1ELb1EEENS1_25SingleTileBwdLPTSchedulerILb1ELi128ELb1EEEEEEEEEvNT_6ParamsE --------------------------
	.section	.text._ZN7cutlass13device_kernelIN5flash11enable_sm90INS1_16FlashAttnBwdSm90INS1_25CollectiveMainloopBwdSm90ILi2ELi2ELi2EN4cute5tupleIJNS5_1CILi1EEES8_S8_EEENS6_IJNS7_ILi64EEENS7_ILi128EEESB_EEENS_6half_tEfNS_4arch4Sm90ELb1ELb0ELb1ELb1ELb1ELb1ELb0ELb0ELi2ELi1ELi2ELi1ELb0EEENS1_24CollectiveEpilogueBwdGQAISC_fSF_Li256ELb1ELb1EEENS1_25SingleTileBwdLPTSchedulerILb1ELi128ELb1EEEEEEEEEvNT_6ParamsE,"ax",@progbits
	.align	128
.text._ZN7cutlass13device_kernelIN5flash11enable_sm90INS1_16FlashAttnBwdSm90INS1_25CollectiveMainloopBwdSm90ILi2ELi2ELi2EN4cute5tupleIJNS5_1CILi1EEES8_S8_EEENS6_IJNS7_ILi64EEENS7_ILi128EEESB_EEENS_6half_tEfNS_4arch4Sm90ELb1ELb0ELb1ELb1ELb1ELb1ELb0ELb0ELi2ELi1ELi2ELi1ELb0EEENS1_24CollectiveEpilogueBwdGQAISC_fSF_Li256ELb1ELb1EEENS1_25SingleTileBwdLPTSchedulerILb1ELi128ELb1EEEEEEEEEvNT_6ParamsE:
        .type           _ZN7cutlass13device_kernelIN5flash11enable_sm90INS1_16FlashAttnBwdSm90INS1_25CollectiveMainloopBwdSm90ILi2ELi2ELi2EN4cute5tupleIJNS5_1CILi1EEES8_S8_EEENS6_IJNS7_ILi64EEENS7_ILi128EEESB_EEENS_6half_tEfNS_4arch4Sm90ELb1ELb0ELb1ELb1ELb1ELb1ELb0ELb0ELi2ELi1ELi2ELi1ELb0EEENS1_24CollectiveEpilogueBwdGQAISC_fSF_Li256ELb1ELb1EEENS1_25SingleTileBwdLPTSchedulerILb1ELi128ELb1EEEEEEEEEvNT_6ParamsE,@function
        .size           _ZN7cutlass13device_kernelIN5flash11enable_sm90INS1_16FlashAttnBwdSm90INS1_25CollectiveMainloopBwdSm90ILi2ELi2ELi2EN4cute5tupleIJNS5_1CILi1EEES8_S8_EEENS6_IJNS7_ILi64EEENS7_ILi128EEESB_EEENS_6half_tEfNS_4arch4Sm90ELb1ELb0ELb1ELb1ELb1ELb1ELb0ELb0ELi2ELi1ELi2ELi1ELb0EEENS1_24CollectiveEpilogueBwdGQAISC_fSF_Li256ELb1ELb1EEENS1_25SingleTileBwdLPTSchedulerILb1ELi128ELb1EEEEEEEEEvNT_6ParamsE,(.L_x_154 - _ZN7cutlass13device_kernelIN5flash11enable_sm90INS1_16FlashAttnBwdSm90INS1_25CollectiveMainloopBwdSm90ILi2ELi2ELi2EN4cute5tupleIJNS5_1CILi1EEES8_S8_EEENS6_IJNS7_ILi64EEENS7_ILi128EEESB_EEENS_6half_tEfNS_4arch4Sm90ELb1ELb0ELb1ELb1ELb1ELb1ELb0ELb0ELi2ELi1ELi2ELi1ELb0EEENS1_24CollectiveEpilogueBwdGQAISC_fSF_Li256ELb1ELb1EEENS1_25SingleTileBwdLPTSchedulerILb1ELi128ELb1EEEEEEEEEvNT_6ParamsE)
        .other          _ZN7cutlass13device_kernelIN5flash11enable_sm90INS1_16FlashAttnBwdSm90INS1_25CollectiveMainloopBwdSm90ILi2ELi2ELi2EN4cute5tupleIJNS5_1CILi1EEES8_S8_EEENS6_IJNS7_ILi64EEENS7_ILi128EEESB_EEENS_6half_tEfNS_4arch4Sm90ELb1ELb0ELb1ELb1ELb1ELb1ELb0ELb0ELi2ELi1ELi2ELi1ELb0EEENS1_24CollectiveEpilogueBwdGQAISC_fSF_Li256ELb1ELb1EEENS1_25SingleTileBwdLPTSchedulerILb1ELi128ELb1EEEEEEEEEvNT_6ParamsE,@"STO_CUDA_ENTRY STV_DEFAULT"
_ZN7cutlass13device_kernelIN5flash11enable_sm90INS1_16FlashAttnBwdSm90INS1_25CollectiveMainloopBwdSm90ILi2ELi2ELi2EN4cute5tupleIJNS5_1CILi1EEES8_S8_EEENS6_IJNS7_ILi64EEENS7_ILi128EEESB_EEENS_6half_tEfNS_4arch4Sm90ELb1ELb0ELb1ELb1ELb1ELb1ELb0ELb0ELi2ELi1ELi2ELi1ELb0EEENS1_24CollectiveEpilogueBwdGQAISC_fSF_Li256ELb1ELb1EEENS1_25SingleTileBwdLPTSchedulerILb1ELi128ELb1EEEEEEEEEvNT_6ParamsE:
[----:B------:R-:W-:Y:S01]  /*0000*/  LDC R1, c[0x0][0x37c] ;  /* 0x0000df00ff017b82 */ /* 0x000fe20000000800 */
[----:B------:R-:W-:Y:S05]  /*0010*/  EXIT ;  /* 0x000000000000794d */ /* 0x000fea0003800000 */
.L_x_23:
        /* <DEDUP_REMOVED lines=14> */
.L_x_154:


//--------------------- .text._ZN7cutlass13device_kernelIN5flash11enable_sm90INS1_16FlashAttnBwdSm90INS1_25CollectiveMainloopBwdSm90ILi2ELi2ELi2EN4cute5tupleIJNS5_1CILi1EEES8_S8_EEENS6_IJNS7_ILi80EEENS7_ILi128EEESB_EEENS_6half_tEfNS_4arch4Sm90ELb0ELb0ELb0ELb0ELb0ELb1ELb0ELb1ELi2ELi1ELi2ELi1ELb0EEENS1_21CollectiveEpilogueBwdISC_SD_SF_Li256ELb0ELb0ELi1EEENS1_19SingleTileSchedulerILb0ELb0ELb0ELi128EEEEEEEEEvNT_6ParamsE --------------------------
	.section	.text._ZN7cutlass13device_kernelIN5flash11enable_sm90INS1_16FlashAttnBwdSm90INS1_25CollectiveMainloopBwdSm90ILi2ELi2ELi2EN4cute5tupleIJNS5_1CILi1EEES8_S8_EEENS6_IJNS7_ILi80EEENS7_ILi128EEESB_EEENS_6half_tEfNS_4arch4Sm90ELb0ELb0ELb0ELb0ELb0ELb1ELb0ELb1ELi2ELi1ELi2ELi1ELb0EEENS1_21CollectiveEpilogueBwdISC_SD_SF_Li256ELb0ELb0ELi1EEENS1_19SingleTileSchedulerILb0ELb0ELb0ELi128EEEEEEEEEvNT_6ParamsE,"ax",@progbits
	.align	128
.text._ZN7cutlass13device_kernelIN5flash11enable_sm90INS1_16FlashAttnBwdSm90INS1_25CollectiveMainloopBwdSm90ILi2ELi2ELi2EN4cute5tupleIJNS5_1CILi1EEES8_S8_EEENS6_IJNS7_ILi80EEENS7_ILi128EEESB_EEENS_6half_tEfNS_4arch4Sm90ELb0ELb0ELb0ELb0ELb0ELb1ELb0ELb1ELi2ELi1ELi2ELi1ELb0EEENS1_21CollectiveEpilogueBwdISC_SD_SF_Li256ELb0ELb0ELi1EEENS1_19SingleTileSchedulerILb0ELb0ELb0ELi128EEEEEEEEEvNT_6ParamsE:
        .type           _ZN7cutlass13device_kernelIN5flash11enable_sm90INS1_16FlashAttnBwdSm90INS1_25CollectiveMainloopBwdSm90ILi2ELi2ELi2EN4cute5tupleIJNS5_1CILi1EEES8_S8_EEENS6_IJNS7_ILi80EEENS7_ILi128EEESB_EEENS_6half_tEfNS_4arch4Sm90ELb0ELb0ELb0ELb0ELb0ELb1ELb0ELb1ELi2ELi1ELi2ELi1ELb0EEENS1_21CollectiveEpilogueBwdISC_SD_SF_Li256ELb0ELb0ELi1EEENS1_19SingleTileSchedulerILb0ELb0ELb0ELi128EEEEEEEEEvNT_6ParamsE,@function
        .size           _ZN7cutlass13device_kernelIN5flash11enable_sm90INS1_16FlashAttnBwdSm90INS1_25CollectiveMainloopBwdSm90ILi2ELi2ELi2EN4cute5tupleIJNS5_1CILi1EEES8_S8_EEENS6_IJNS7_ILi80EEENS7_ILi128EEESB_EEENS_6half_tEfNS_4arch4Sm90ELb0ELb0ELb0ELb0ELb0ELb1ELb0ELb1ELi2ELi1ELi2ELi1ELb0EEENS1_21CollectiveEpilogueBwdISC_SD_SF_Li256ELb0ELb0ELi1EEENS1_19SingleTileSchedulerILb0ELb0ELb0ELi128EEEEEEEEEvNT_6ParamsE,(.L_x_155 - _ZN7cutlass13device_kernelIN5flash11enable_sm90INS1_16FlashAttnBwdSm90INS1_25CollectiveMainloopBwdSm90ILi2ELi2ELi2EN4cute5tupleIJNS5_1CILi1EEES8_S8_EEENS6_IJNS7_ILi80EEENS7_ILi128EEESB_EEENS_6half_tEfNS_4arch4Sm90ELb0ELb0ELb0ELb0ELb0ELb1ELb0ELb1ELi2ELi1ELi2ELi1ELb0EEENS1_21CollectiveEpilogueBwdISC_SD_SF_Li256ELb0ELb0ELi1EEENS1_19SingleTileSchedulerILb0ELb0ELb0ELi128EEEEEEEEEvNT_6ParamsE)
        .other          _ZN7cutlass13device_kernelIN5flash11enable_sm90INS1_16FlashAttnBwdSm90INS1_25CollectiveMainloopBwdSm90ILi2ELi2ELi2EN4cute5tupleIJNS5_1CILi1EEES8_S8_EEENS6_IJNS7_ILi80EEENS7_ILi128EEESB_EEENS_6half_tEfNS_4arch4Sm90ELb0ELb0ELb0ELb0ELb0ELb1ELb0ELb1ELi2ELi1ELi2ELi1ELb0EEENS1_21CollectiveEpilogueBwdISC_SD_SF_Li256ELb0ELb0ELi1EEENS1_19SingleTileSchedulerILb0ELb0ELb0ELi128EEEEEEEEEvNT_6ParamsE,@"STO_CUDA_ENTRY STV_DEFAULT"
_ZN7cutlass13device_kernelIN5flash11enable_sm90INS1_16FlashAttnBwdSm90INS1_25CollectiveMainloopBwdSm90ILi2ELi2ELi2EN4cute5tupleIJNS5_1CILi1EEES8_S8_EEENS6_IJNS7_ILi80EEENS7_ILi128EEESB_EEENS_6half_tEfNS_4arch4Sm90ELb0ELb0ELb0ELb0ELb0ELb1ELb0ELb1ELi2ELi1ELi2ELi1ELb0EEENS1_21CollectiveEpilogueBwdISC_SD_SF_Li256ELb0ELb0ELi1EEENS1_19SingleTileSchedulerILb0ELb0ELb0ELi128EEEEEEEEEvNT_6ParamsE:
[----:B------:R-:W-:Y:S01]  /*0000*/  LDC R1, c[0x0][0x37c] ;  /* 0x0000df00ff017b82 */ /* 0x000fe20000000800 */
[----:B------:R-:W-:Y:S05]  /*0010*/  EXIT ;  /* 0x000000000000794d */ /* 0x000fea0003800000 */
.L_x_24:
        /* <DEDUP_REMOVED lines=14> */
.L_x_155:


//--------------------- .text._ZN7cutlass13device_kernelIN5flash11enable_sm90INS1_16FlashAttnBwdSm90INS1_25CollectiveMainloopBwdSm90ILi2ELi2ELi2EN4cute5tupleIJNS5_1CILi1EEES8_S8_EEENS6_IJNS7_ILi80EEENS7_ILi128EEESB_EEENS_6half_tEfNS_4arch4Sm90ELb0ELb0ELb0ELb0ELb1ELb1ELb0ELb1ELi2ELi1ELi2ELi1ELb0EEENS1_21CollectiveEpilogueBwdISC_SD_SF_Li256ELb0ELb0ELi1EEENS1_19SingleTileSchedulerILb0ELb0ELb0ELi128EEEEEEEEEvNT_6ParamsE --------------------------
	.section	.text._ZN7cutlass13device_kernelIN5flash11enable_sm90INS1_16FlashAttnBwdSm90INS1_25CollectiveMainloopBwdSm90ILi2ELi2ELi2EN4cute5tupleIJNS5_1CILi1EEES8_S8_EEENS6_IJNS7_ILi80EEENS7_ILi128EEESB_EEENS_6half_tEfNS_4arch4Sm90ELb0ELb0ELb0ELb0ELb1ELb1ELb0ELb1ELi2ELi1ELi2ELi1ELb0EEENS1_21CollectiveEpilogueBwdISC_SD_SF_Li256ELb0ELb0ELi1EEENS1_19SingleTileSchedulerILb0ELb0ELb0ELi128EEEEEEEEEvNT_6ParamsE,"ax",@progbits
	.align	128
.text._ZN7cutlass13device_kernelIN5flash11enable_sm90INS1_16FlashAttnBwdSm90INS1_25CollectiveMainloopBwdSm90ILi2ELi2ELi2EN4cute5tupleIJNS5_1CILi1EEES8_S8_EEENS6_IJNS7_ILi80EEENS7_ILi128EEESB_EEENS_6half_tEfNS_4arch4Sm90ELb0ELb0ELb0ELb0ELb1ELb1ELb0ELb1ELi2ELi1ELi2ELi1ELb0EEENS1_21CollectiveEpilogueBwdISC_SD_SF_Li256ELb0ELb0ELi1EEENS1_19SingleTileSchedulerILb0ELb0ELb0ELi128EEEEEEEEEvNT_6ParamsE:
        .type           _ZN7cutlass13device_kernelIN5flash11enable_sm90INS1_16FlashAttnBwdSm90INS1_25CollectiveMainloopBwdSm90ILi2ELi2ELi2EN4cute5tupleIJNS5_1CILi1EEES8_S8_EEENS6_IJNS7_ILi80EEENS7_ILi128EEESB_EEENS_6half_tEfNS_4arch4Sm90ELb0ELb0ELb0ELb0ELb1ELb1ELb0ELb1ELi2ELi1ELi2ELi1ELb0EEENS1_21CollectiveEpilogueBwdISC_SD_SF_Li256ELb0ELb0ELi1EEENS1_19SingleTileSchedulerILb0ELb0ELb0ELi128EEEEEEEEEvNT_6ParamsE,@function
        .size           _ZN7cutlass13device_kernelIN5flash11enable_sm90INS1_16FlashAttnBwdSm90INS1_25CollectiveMainloopBwdSm90ILi2ELi2ELi2EN4cute5tupleIJNS5_1CILi1EEES8_S8_EEENS6_IJNS7_ILi80EEENS7_ILi128EEESB_EEENS_6half_tEfNS_4arch4Sm90ELb0ELb0ELb0ELb0ELb1ELb1ELb0ELb1ELi2ELi1ELi2ELi1ELb0EEENS1_21CollectiveEpilogueBwdISC_SD_SF_Li256ELb0ELb0ELi1EEENS1_19SingleTileSchedulerILb0ELb0ELb0ELi128EEEEEEEEEvNT_6ParamsE,(.L_x_156 - _ZN7cutlass13device_kernelIN5flash11enable_sm90INS1_16FlashAttnBwdSm90INS1_25CollectiveMainloopBwdSm90ILi2ELi2ELi2EN4cute5tupleIJNS5_1CILi1EEES8_S8_EEENS6_IJNS7_ILi80EEENS7_ILi128EEESB_EEENS_6half_tEfNS_4arch4Sm90ELb0ELb0ELb0ELb0ELb1ELb1ELb0ELb1ELi2ELi1ELi2ELi1ELb0EEENS1_21CollectiveEpilogueBwdISC_SD_SF_Li256ELb0ELb0ELi1EEENS1_19SingleTileSchedulerILb0ELb0ELb0ELi128EEEEEEEEEvNT_6ParamsE)
        .other          _ZN7cutlass13device_kernelIN5flash11enable_sm90INS1_16FlashAttnBwdSm90INS1_25CollectiveMainloopBwdSm90ILi2ELi2ELi2EN4cute5tupleIJNS5_1CILi1EEES8_S8_EEENS6_IJNS7_ILi80EEENS7_ILi128EEESB_EEENS_6half_tEfNS_4arch4Sm90ELb0ELb0ELb0ELb0ELb1ELb1ELb0ELb1ELi2ELi1ELi2ELi1ELb0EEENS1_21CollectiveEpilogueBwdISC_SD_SF_Li256ELb0ELb0ELi1EEENS1_19SingleTileSchedulerILb0ELb0ELb0ELi128EEEEEEEEEvNT_6ParamsE,@"STO_CUDA_ENTRY STV_DEFAULT"
_ZN7cutlass13device_kernelIN5flash11enable_sm90INS1_16FlashAttnBwdSm90INS1_25CollectiveMainloopBwdSm90ILi2ELi2ELi2EN4cute5tupleIJNS5_1CILi1EEES8_S8_EEENS6_IJNS7_ILi80EEENS7_ILi128EEESB_EEENS_6half_tEfNS_4arch4Sm90ELb0ELb0ELb0ELb0ELb1ELb1ELb0ELb1ELi2ELi1ELi2ELi1ELb0EEENS1_21CollectiveEpilogueBwdISC_SD_SF_Li256ELb0ELb0ELi1EEENS1_19SingleTileSchedulerILb0ELb0ELb0ELi128EEEEEEEEEvNT_6ParamsE:
[----:B------:R-:W-:Y:S01]  /*0000*/  LDC R1, c[0x0][0x37c] ;  /* 0x0000df00ff017b82 */ /* 0x000fe20000000800 */
[----:B------:R-:W-:Y:S05]  /*0010*/  EXIT ;  /* 0x000000000000794d */ /* 0x000fea0003800000 */
.L_x_25:
        /* <DEDUP_REMOVED lines=14> */
.L_x_156:


//--------------------- .text._ZN7cutlass13device_kernelIN5flash11enable_sm90INS1_16FlashAttnBwdSm90INS1_25CollectiveMainloopBwdSm90ILi2ELi2ELi2EN4cute5tupleIJNS5_1CILi1EEES8_S8_EEENS6_IJNS7_ILi80EEENS7_ILi128EEESB_EEENS_6half_tEfNS_4arch4Sm90ELb0ELb0ELb0ELb0ELb0ELb1ELb0ELb1ELi2ELi1ELi2ELi1ELb0EEENS1_24CollectiveEpilogueBwdGQAISC_fSF_Li256ELb0ELb0EEENS1_19SingleTileSchedulerILb0ELb0ELb0ELi128EEEEEEEEEvNT_6ParamsE --------------------------
	.section	.text._ZN7cutlass13device_kernelIN5flash11enable_sm90INS1_16FlashAttnBwdSm90INS1_25CollectiveMainloopBwdSm90ILi2ELi2ELi2EN4cute5tupleIJNS5_1CILi1EEES8_S8_EEENS6_IJNS7_ILi80EEENS7_ILi128EEESB_EEENS_6half_tEfNS_4arch4Sm90ELb0ELb0ELb0ELb0ELb0ELb1ELb0ELb1ELi2ELi1ELi2ELi1ELb0EEENS1_24CollectiveEpilogueBwdGQAISC_fSF_Li256ELb0ELb0EEENS1_19SingleTileSchedulerILb0ELb0ELb0ELi128EEEEEEEEEvNT_6ParamsE,"ax",@progbits
	.align	128
.text._ZN7cutlass13device_kernelIN5flash11enable_sm90INS1_16FlashAttnBwdSm90INS1_25CollectiveMainloopBwdSm90ILi2ELi2ELi2EN4cute5tupleIJNS5_1CILi1EEES8_S8_EEENS6_IJNS7_ILi80EEENS7_ILi128EEESB_EEENS_6half_tEfNS_4arch4Sm90ELb0ELb0ELb0ELb0ELb0ELb1ELb0ELb1ELi2ELi1ELi2ELi1ELb0EEENS1_24CollectiveEpilogueBwdGQAISC_fSF_Li256ELb0ELb0EEENS1_19SingleTileSchedulerILb0ELb0ELb0ELi128EEEEEEEEEvNT_6ParamsE:
        .type           _ZN7cutlass13device_kernelIN5flash11enable_sm90INS1_16FlashAttnBwdSm90INS1_25CollectiveMainloopBwdSm90ILi2ELi2ELi2EN4cute5tupleIJNS5_1CILi1EEES8_S8_EEENS6_IJNS7_ILi80EEENS7_ILi128EEESB_EEENS_6half_tEfNS_4arch4Sm90ELb0ELb0ELb0ELb0ELb0ELb1ELb0ELb1ELi2ELi1ELi2ELi1ELb0EEENS1_24CollectiveEpilogueBwdGQAISC_fSF_Li256ELb0ELb0EEENS1_19SingleTileSchedulerILb0ELb0ELb0ELi128EEEEEEEEEvNT_6ParamsE,@function
        .size           _ZN7cutlass13device_kernelIN5flash11enable_sm90INS1_16FlashAttnBwdSm90INS1_25CollectiveMainloopBwdSm90ILi2ELi2ELi2EN4cute5tupleIJNS5_1CILi1EEES8_S8_EEENS6_IJNS7_ILi80EEENS7_ILi128EEESB_EEENS_6half_tEfNS_4arch4Sm90ELb0ELb0ELb0ELb0ELb0ELb1ELb0ELb1ELi2ELi1ELi2ELi1ELb0EEENS1_24CollectiveEpilogueBwdGQAISC_fSF_Li256ELb0ELb0EEENS1_19SingleTileSchedulerILb0ELb0ELb0ELi128EEEEEEEEEvNT_6ParamsE,(.L_x_157 - _ZN7cutlass13device_kernelIN5flash11enable_sm90INS1_16FlashAttnBwdSm90INS1_25CollectiveMainloopBwdSm90ILi2ELi2ELi2EN4cute5tupleIJNS5_1CILi1EEES8_S8_EEENS6_IJNS7_ILi80EEENS7_ILi128EEESB_EEENS_6half_tEfNS_4arch4Sm90ELb0ELb0ELb0ELb0ELb0ELb1ELb0ELb1ELi2ELi1ELi2ELi1ELb0EEENS1_24CollectiveEpilogueBwdGQAISC_fSF_Li256ELb0ELb0EEENS1_19SingleTileSchedulerILb0ELb0ELb0ELi128EEEEEEEEEvNT_6ParamsE)
        .other          _ZN7cutlass13device_kernelIN5flash11enable_sm90INS1_16FlashAttnBwdSm90INS1_25CollectiveMainloopBwdSm90ILi2ELi2ELi2EN4cute5tupleIJNS5_1CILi1EEES8_S8_EEENS6_IJNS7_ILi80EEENS7_ILi128EEESB_EEENS_6half_tEfNS_4arch4Sm90ELb0ELb0ELb0ELb0ELb0ELb1ELb0ELb1ELi2ELi1ELi2ELi1ELb0EEENS1_24CollectiveEpilogueBwdGQAISC_fSF_Li256ELb0ELb0EEENS1_19SingleTileSchedulerILb0ELb0ELb0ELi128EEEEEEEEEvNT_6ParamsE,@"STO_CUDA_ENTRY STV_DEFAULT"
_ZN7cutlass13device_kernelIN5flash11enable_sm90INS1_16FlashAttnBwdSm90INS1_25CollectiveMainloopBwdSm90ILi2ELi2ELi2EN4cute5tupleIJNS5_1CILi1EEES8_S8_EEENS6_IJNS7_ILi80EEENS7_ILi128EEESB_EEENS_6half_tEfNS_4arch4Sm90ELb0ELb0ELb0ELb0ELb0ELb1ELb0ELb1ELi2ELi1ELi2ELi1ELb0EEENS1_24CollectiveEpilogueBwdGQAISC_fSF_Li256ELb0ELb0EEENS1_19SingleTileSchedulerILb0ELb0ELb0ELi128EEEEEEEEEvNT_6ParamsE:
[----:B------:R-:W-:Y:S01]  /*0000*/  LDC R1, c[0x0][0x37c] ;  /* 0x0000df00ff017b82 */ /* 0x000fe20000000800 */
[----:B------:R-:W-:Y:S05]  /*0010*/  EXIT ;  /* 0x000000000000794d */ /* 0x000fea0003800000 */
.L_x_26:
        /* <DEDUP_REMOVED lines=14> */
.L_x_157:


//--------------------- .text._ZN7cutlass13device_kernelIN5flash11enable_sm90INS1_16FlashAttnBwdSm90INS1_25CollectiveMainloopBwdSm90ILi2ELi2ELi2EN4cute5tupleIJNS5_1CILi1EEES8_S8_EEENS6_IJNS7_ILi80EEENS7_ILi128EEESB_EEENS_6half_tEfNS_4arch4Sm90ELb0ELb0ELb0ELb0ELb1ELb1ELb0ELb1ELi2ELi1ELi2ELi1ELb0EEENS1_24CollectiveEpilogueBwdGQAISC_fSF_Li256ELb0ELb1EEENS1_19SingleTileSchedulerILb0ELb0ELb0ELi128EEEEEEEEEvNT_6ParamsE --------------------------
	.section	.text._ZN7cutlass13device_kernelIN5flash11enable_sm90INS1_16FlashAttnBwdSm90INS1_25CollectiveMainloopBwdSm90ILi2ELi2ELi2EN4cute5tupleIJNS5_1CILi1EEES8_S8_EEENS6_IJNS7_ILi80EEENS7_ILi128EEESB_EEENS_6half_tEfNS_4arch4Sm90ELb0ELb0ELb0ELb0ELb1ELb1ELb0ELb1ELi2ELi1ELi2ELi1ELb0EEENS1_24CollectiveEpilogueBwdGQAISC_fSF_Li256ELb0ELb1EEENS1_19SingleTileSchedulerILb0ELb0ELb0ELi128EEEEEEEEEvNT_6ParamsE,"ax",@progbits
	.align	128
.text._ZN7cutlass13device_kernelIN5flash11enable_sm90INS1_16FlashAttnBwdSm90INS1_25CollectiveMainloopBwdSm90ILi2ELi2ELi2EN4cute5tupleIJNS5_1CILi1EEES8_S8_EEENS6_IJNS7_ILi80EEENS7_ILi128EEESB_EEENS_6half_tEfNS_4arch4Sm90ELb0ELb0ELb0ELb0ELb1ELb1ELb0ELb1ELi2ELi1ELi2ELi1ELb0EEENS1_24CollectiveEpilogueBwdGQAISC_fSF_Li256ELb0ELb1EEENS1_19SingleTileSchedulerILb0ELb0ELb0ELi128EEEEEEEEEvNT_6ParamsE:
        .type           _ZN7cutlass13device_kernelIN5flash11enable_sm90INS1_16FlashAttnBwdSm90INS1_25CollectiveMainloopBwdSm90ILi2ELi2ELi2EN4cute5tupleIJNS5_1CILi1EEES8_S8_EEENS6_IJNS7_ILi80EEENS7_ILi128EEESB_EEENS_6half_tEfNS_4arch4Sm90ELb0ELb0ELb0ELb0ELb1ELb1ELb0ELb1ELi2ELi1ELi2ELi1ELb0EEENS1_24CollectiveEpilogueBwdGQAISC_fSF_Li256ELb0ELb1EEENS1_19SingleTileSchedulerILb0ELb0ELb0ELi128EEEEEEEEEvNT_6ParamsE,@function
        .size           _ZN7cutlass13device_kernelIN5flash11enable_sm90INS1_16FlashAttnBwdSm90INS1_25CollectiveMainloopBwdSm90ILi2ELi2ELi2EN4cute5tupleIJNS5_1CILi1EEES8_S8_EEENS6_IJNS7_ILi80EEENS7_ILi128EEESB_EEENS_6half_tEfNS_4arch4Sm90ELb0ELb0ELb0ELb0ELb1ELb1ELb0ELb1ELi2ELi1ELi2ELi1ELb0EEENS1_24CollectiveEpilogueBwdGQAISC_fSF_Li256ELb0ELb1EEENS1_19SingleTileSchedulerILb0ELb0ELb0ELi128EEEEEEEEEvNT_6ParamsE,(.L_x_158 - _ZN7cutlass13device_kernelIN5flash11enable_sm90INS1_16FlashAttnBwdSm90INS1_25CollectiveMainloopBwdSm90ILi2ELi2ELi2EN4cute5tupleIJNS5_1CILi1EEES8_S8_EEENS6_IJNS7_ILi80EEENS7_ILi128EEESB_EEENS_6half_tEfNS_4arch4Sm90ELb0ELb0ELb0ELb0ELb1ELb1ELb0ELb1ELi2ELi1ELi2ELi1ELb0EEENS1_24CollectiveEpilogueBwdGQAISC_fSF_Li256ELb0ELb1EEENS1_19SingleTileSchedulerILb0ELb0ELb0ELi128EEEEEEEEEvNT_6ParamsE)
        .other          _ZN7cutlass13device_kernelIN5flash11enable_sm90INS1_16FlashAttnBwdSm90INS1_25CollectiveMainloopBwdSm90ILi2ELi2ELi2EN4cute5tupleIJNS5_1CILi1EEES8_S8_EEENS6_IJNS7_ILi80EEENS7_ILi128EEESB_EEENS_6half_tEfNS_4arch4Sm90ELb0ELb0ELb0ELb0ELb1ELb1ELb0ELb1ELi2ELi1ELi2ELi1ELb0EEENS1_24CollectiveEpilogueBwdGQAISC_fSF_Li256ELb0ELb1EEENS1_19SingleTileSchedulerILb0ELb0ELb0ELi128EEEEEEEEEvNT_6ParamsE,@"STO_CUDA_ENTRY STV_DEFAULT"
_ZN7cutlass13device_kernelIN5flash11enable_sm90INS1_16FlashAttnBwdSm90INS1_25CollectiveMainloopBwdSm90ILi2ELi2ELi2EN4cute5tupleIJNS5_1CILi1EEES8_S8_EEENS6_IJNS7_ILi80EEENS7_ILi128EEESB_EEENS_6half_tEfNS_4arch4Sm90ELb0ELb0ELb0ELb0ELb1ELb1ELb0ELb1ELi2ELi1ELi2ELi1ELb0EEENS1_24CollectiveEpilogueBwdGQAISC_fSF_Li256ELb0ELb1EEENS1_19SingleTileSchedulerILb0ELb0ELb0ELi128EEEEEEEEEvNT_6ParamsE:
[----:B------:R-:W-:Y:S01]  /*0000*/  LDC R1, c[0x0][0x37c] ;  /* 0x0000df00ff017b82 */ /* 0x000fe20000000800 */
[----:B------:R-:W-:Y:S05]  /*0010*/  EXIT ;  /* 0x000000000000794d */ /* 0x000fea0003800000 */
.L_x_27:
        /* <DEDUP_REMOVED lines=14> */
.L_x_158:


//--------------------- .text._ZN7cutlass13device_kernelIN5flash22FlashAttnBwdPreprocessIN4cute5tupleIJNS3_1CILi80EEENS5_ILi128EEEEEENS_6half_tEfNS_4arch4Sm90ELb1ELb0EEEEEvNT_6ParamsE --------------------------
	.section	.text._ZN7cutlass13device_kernelIN5flash22FlashAttnBwdPreprocessIN4cute5tupleIJNS3_1CILi80EEENS5_ILi128EEEEEENS_6half_tEfNS_4arch4Sm90ELb1ELb0EEEEEvNT_6ParamsE,"ax",@progbits
	.align	128
.text._ZN7cutlass13device_kernelIN5flash22FlashAttnBwdPreprocessIN4cute5tupleIJNS3_1CILi80EEENS5_ILi128EEEEEENS_6half_tEfNS_4arch4Sm90ELb1ELb0EEEEEvNT_6ParamsE:
        .type           _ZN7cutlass13device_kernelIN5flash22FlashAttnBwdPreprocessIN4cute5tupleIJNS3_1CILi80EEENS5_ILi128EEEEEENS_6half_tEfNS_4arch4Sm90ELb1ELb0EEEEEvNT_6ParamsE,@function
        .size           _ZN7cutlass13device_kernelIN5flash22FlashAttnBwdPreprocessIN4cute5tupleIJNS3_1CILi80EEENS5_ILi128EEEEEENS_6half_tEfNS_4arch4Sm90ELb1ELb0EEEEEvNT_6ParamsE,(.L_x_159 - _ZN7cutlass13device_kernelIN5flash22FlashAttnBwdPreprocessIN4cute5tupleIJNS3_1CILi80EEENS5_ILi128EEEEEENS_6half_tEfNS_4arch4Sm90ELb1ELb0EEEEEvNT_6ParamsE)
        .other          _ZN7cutlass13device_kernelIN5flash22FlashAttnBwdPreprocessIN4cute5tupleIJNS3_1CILi80EEENS5_ILi128EEEEEENS_6half_tEfNS_4arch4Sm90ELb1ELb0EEEEEvNT_6ParamsE,@"STO_CUDA_ENTRY STV_DEFAULT"
_ZN7cutlass13device_kernelIN5flash22FlashAttnBwdPreprocessIN4cute5tupleIJNS3_1CILi80EEENS5_ILi128EEEEEENS_6half_tEfNS_4arch4Sm90ELb1ELb0EEEEEvNT_6ParamsE:
[----:B------:R-:W-:Y:S01]  /*0000*/  LDC R1, c[0x0][0x37c] ;  /* 0x0000df00ff017b82 */ /* 0x000fe20000000800 */
[----:B------:R-:W0:Y:S07]  /*0010*/  S2R R0, SR_TID.X ;  /* 0x0000000000007919 */ /* 0x000e2e0000002100 */
[----:B------:R-:W1:Y:S01]  /*0020*/  LDC R50, c[0x0][0x388] ;  /* 0x0000e200ff327b82 */ /* 0x000e620000000800 */
[----:B------:R-:W2:Y:S01]  /*0030*/  LDCU UR4, c[0x0][0x38c] ;  /* 0x00007180ff0477ac */ /* 0x000ea20008000800 */
[----:B------:R-:W-:Y:S01]  /*0040*/  HFMA2 R55, -RZ, RZ, 0, 0 ;  /* 0x00000000ff377431 */ /* 0x000fe200000001ff */
[----:B------:R-:W1:Y:S01]  /*0050*/  S2R R3, SR_CTAID.X ;  /* 0x0000000000037919 */ /* 0x000e620000002500 */
[----:B------:R-:W-:-:S04]  /*0060*/  HFMA2 R53, -RZ, RZ, 0, 0 ;  /* 0x00000000ff357431 */ /* 0x000fc800000001ff */
[----:B------:R-:W3:Y:S08]  /*0070*/  S2UR UR6, SR_CTAID.Y ;  /* 0x00000000000679c3 */ /* 0x000ef00000002600 */
[----:B------:R-:W3:Y:S08]  /*0080*/  LDC.64 R66, c[0x0][0x3a0] ;  /* 0x0000e800ff427b82 */ /* 0x000ef00000000a00 */
[----:B------:R-:W4:Y:S01]  /*0090*/  S2UR UR7, SR_CTAID.Z ;  /* 0x00000000000779c3 */ /* 0x000f220000002700 */
[----:B0-----:R-:W-:-:S07]  /*00a0*/  SHF.L.U32 R54, R0, 0x3, RZ ;  /* 0x0000000300367819 */ /* 0x001fce00000006ff */
[----:B------:R-:W4:Y:S01]  /*00b0*/  LDC.64 R14, c[0x0][0x3a8] ;  /* 0x0000ea00ff0e7b82 */ /* 0x000f220000000a00 */
[----:B------:R-:W-:Y:S02]  /*00c0*/  SHF.R.U32.HI R52, RZ, 0x4, R0 ;  /* 0x00000004ff347819 */ /* 0x000fe40000011600 */
[----:B------:R-:W-:Y:S01]  /*00d0*/  LOP3.LUT R54, R54, 0x78, RZ, 0xc0, !PT ;  /* 0x0000007836367812 */ /* 0x000fe200078ec0ff */
[C---:B-1----:R-:W-:Y:S01]  /*00e0*/  IMAD R5, R3.reuse, -0x50, R50 ;  /* 0xffffffb003057824 */ /* 0x042fe200078e0232 */
[----:B------:R-:W-:Y:S01]  /*00f0*/  IADD3 R2, PT, PT, R52, 0x10, RZ ;  /* 0x0000001034027810 */ /* 0x000fe20007ffe0ff */
[----:B------:R-:W-:Y:S01]  /*0100*/  IMAD.WIDE.U32 R26, R3, 0x50, R52 ;  /* 0x00000050031a7825 */ /* 0x000fe200078e0034 */
[----:B--2---:R-:W-:Y:S01]  /*0110*/  ISETP.GE.AND P0, PT, R54, UR4, PT ;  /* 0x0000000436007c0c */ /* 0x004fe2000bf06270 */
[----:B------:R-:W0:Y:S01]  /*0120*/  LDC.64 R18, c[0x0][0x3c0] ;  /* 0x0000f000ff127b82 */ /* 0x000e220000000a00 */
[----:B------:R-:W-:Y:S01]  /*0130*/  IADD3 R4, PT, PT, R52, 0x20, RZ ;  /* 0x0000002034047810 */ /* 0x000fe20007ffe0ff */
[----:B---3--:R-:W-:Y:S01]  /*0140*/  IMAD.WIDE.U32 R6, R66, UR6, R54 ;  /* 0x0000000642067c25 */ /* 0x008fe2000f8e0036 */
[-C--:B------:R-:W-:Y:S01]  /*0150*/  ISETP.GE.OR P3, PT, R2, R5.reuse, P0 ;  /* 0x000000050200720c */ /* 0x080fe20000766670 */
[----:B------:R-:W1:Y:S01]  /*0160*/  LDCU.64 UR4, c[0x0][0x358] ;  /* 0x00006b00ff0477ac */ /* 0x000e620008000a00 */
[C---:B------:R-:W-:Y:S01]  /*0170*/  ISETP.GE.OR P4, PT, R52.reuse, R5, P0 ;  /* 0x000000053400720c */ /* 0x040fe20000786670 */
[----:B------:R-:W-:Y:S01]  /*0180*/  IMAD R67, R67, UR6, R7 ;  /* 0x0000000643437c24 */ /* 0x000fe2000f8e0207 */
[----:B------:R-:W-:Y:S01]  /*0190*/  MOV R66, R6 ;  /* 0x0000000600427202 */ /* 0x000fe20000000f00 */
[----:B------:R-:W2:Y:S01]  /*01a0*/  LDC.64 R12, c[0x0][0x3b8] ;  /* 0x0000ee00ff0c7b82 */ /* 0x000ea20000000a00 */
[----:B------:R-:W-:-:S02]  /*01b0*/  IADD3 R6, PT, PT, R52, 0x30, RZ ;  /* 0x0000003034067810 */ /* 0x000fc40007ffe0ff */
[-C--:B------:R-:W-:Y:S02]  /*01c0*/  ISETP.GE.OR P2, PT, R4, R5.reuse, P0 ;  /* 0x000000050400720c */ /* 0x080fe40000746670 */
[----:B------:R-:W-:Y:S02]  /*01d0*/  IADD3 R48, PT, PT, R52, 0x40, RZ ;  /* 0x0000004034307810 */ /* 0x000fe40007ffe0ff */
[-C--:B------:R-:W-:Y:S01]  /*01e0*/  ISETP.GE.OR P1, PT, R6, R5.reuse, P0 ;  /* 0x000000050600720c */ /* 0x080fe20000726670 */
[----:B------:R-:W3:Y:S01]  /*01f0*/  @!P3 LDC.64 R8, c[0x0][0x398] ;  /* 0x0000e600ff08bb82 */ /* 0x000ee20000000a00 */
[----:B----4-:R-:W-:Y:S01]  /*0200*/  IMAD.WIDE.U32 R66, R14, UR7, R66 ;  /* 0x000000070e427c25 */ /* 0x010fe2000f8e0042 */
[----:B------:R-:W-:Y:S02]  /*0210*/  @!P3 IADD3 R31, P5, PT, R26, 0x10, RZ ;  /* 0x000000101a1fb810 */ /* 0x000fe40007fbe0ff */
[----:B------:R-:W-:Y:S01]  /*0220*/  ISETP.GE.OR P0, PT, R48, R5, P0 ;  /* 0x000000053000720c */ /* 0x000fe20000706670 */
[----:B------:R-:W-:Y:S01]  /*0230*/  IMAD R67, R15, UR7, R67 ;  /* 0x000000070f437c24 */ /* 0x000fe2000f8e0243 */
[----:B------:R-:W-:-:S02]  /*0240*/  @!P3 IADD3.X R7, PT, PT, RZ, R27, RZ, P5, !PT ;  /* 0x0000001bff07b210 */ /* 0x000fc40002ffe4ff */
[----:B------:R-:W4:Y:S01]  /*0250*/  @!P4 LDC.64 R16, c[0x0][0x398] ;  /* 0x0000e600ff10cb82 */ /* 0x000f220000000a00 */
[-C--:B------:R-:W-:Y:S01]  /*0260*/  @!P4 MOV R24, R66.reuse ;  /* 0x000000420018c202 */ /* 0x080fe20000000f00 */
[----:B0-----:R-:W-:Y:S01]  /*0270*/  IMAD.WIDE.U32 R10, R18, UR6, R54 ;  /* 0x00000006120a7c25 */ /* 0x001fe2000f8e0036 */
[----:B------:R-:W-:Y:S02]  /*0280*/  @!P4 MOV R25, R67 ;  /* 0x000000430019c202 */ /* 0x000fe40000000f00 */
[----:B------:R-:W-:Y:S01]  /*0290*/  @!P3 IADD3 R44, P5, PT, R26, 0x10, RZ ;  /* 0x000000101a2cb810 */ /* 0x000fe20007fbe0ff */
[----:B------:R-:W-:Y:S01]  /*02a0*/  IMAD R11, R19, UR6, R11 ;  /* 0x00000006130b7c24 */ /* 0x000fe2000f8e020b */
[----:B------:R-:W-:Y:S01]  /*02b0*/  @!P2 MOV R18, R66 ;  /* 0x000000420012a202 */ /* 0x000fe20000000f00 */
[----:B------:R-:W0:Y:S01]  /*02c0*/  LDC.64 R28, c[0x0][0x3c8] ;  /* 0x0000f200ff1c7b82 */ /* 0x000e220000000a00 */
[----:B------:R-:W-:Y:S02]  /*02d0*/  @!P3 IADD3.X R37, PT, PT, RZ, R27, RZ, P5, !PT ;  /* 0x0000001bff25b210 */ /* 0x000fe40002ffe4ff */
[----:B------:R-:W-:-:S02]  /*02e0*/  @!P2 MOV R19, R67 ;  /* 0x000000430013a202 */ /* 0x000fc40000000f00 */
[----:B------:R-:W-:Y:S02]  /*02f0*/  @!P1 MOV R22, R66 ;  /* 0x0000004200169202 */ /* 0x000fe40000000f00 */
[----:B------:R-:W-:Y:S01]  /*0300*/  @!P1 MOV R23, R67 ;  /* 0x0000004300179202 */ /* 0x000fe20000000f00 */
[----:B---3--:R-:W-:Y:S01]  /*0310*/  @!P3 IMAD R42, R7, R8, RZ ;  /* 0x00000008072ab224 */ /* 0x008fe200078e02ff */
[----:B------:R-:W3:Y:S01]  /*0320*/  @!P4 LDC.64 R14, c[0x0][0x380] ;  /* 0x0000e000ff0ecb82 */ /* 0x000ee20000000a00 */
[----:B------:R-:W-:Y:S02]  /*0330*/  @!P0 MOV R40, R66 ;  /* 0x0000004200288202 */ /* 0x000fe40000000f00 */
[C---:B------:R-:W-:Y:S01]  /*0340*/  @!P3 IMAD R42, R31.reuse, R9, R42 ;  /* 0x000000091f2ab224 */ /* 0x040fe200078e022a */
[----:B------:R-:W-:Y:S01]  /*0350*/  @!P0 MOV R41, R67 ;  /* 0x0000004300298202 */ /* 0x000fe20000000f00 */
[----:B------:R-:W-:-:S03]  /*0360*/  @!P3 IMAD.WIDE.U32 R66, R31, R8, R66 ;  /* 0x000000081f42b225 */ /* 0x000fc600078e0042 */
[----:B------:R-:W1:Y:S01]  /*0370*/  LDC.64 R20, c[0x0][0x3b8] ;  /* 0x0000ee00ff147b82 */ /* 0x000e620000000a00 */
[-C--:B----4-:R-:W-:Y:S02]  /*0380*/  @!P4 IMAD R7, R27, R16.reuse, RZ ;  /* 0x000000101b07c224 */ /* 0x090fe400078e02ff */
[C---:B------:R-:W-:Y:S01]  /*0390*/  @!P4 IMAD.WIDE.U32 R24, R26.reuse, R16, R24 ;  /* 0x000000101a18c225 */ /* 0x040fe200078e0018 */
[----:B------:R-:W-:-:S03]  /*03a0*/  @!P2 IADD3 R16, P6, PT, R26, 0x20, RZ ;  /* 0x000000201a10a810 */ /* 0x000fc60007fde0ff */
[C---:B------:R-:W-:Y:S01]  /*03b0*/  @!P4 IMAD R9, R26.reuse, R17, R7 ;  /* 0x000000111a09c224 */ /* 0x040fe200078e0207 */
[----:B------:R-:W-:Y:S01]  /*03c0*/  @!P2 IADD3 R17, P5, PT, R26, 0x20, RZ ;  /* 0x000000201a11a810 */ /* 0x000fe20007fbe0ff */
[----:B--2---:R-:W-:Y:S01]  /*03d0*/  @!P4 IMAD R7, R27, R12, RZ ;  /* 0x0000000c1b07c224 */ /* 0x004fe200078e02ff */
[-C--:B------:R-:W-:Y:S01]  /*03e0*/  @!P2 IADD3.X R59, PT, PT, RZ, R27.reuse, RZ, P6, !PT ;  /* 0x0000001bff3ba210 */ /* 0x080fe200037fe4ff */
[----:B0-----:R-:W-:Y:S01]  /*03f0*/  IMAD.WIDE.U32 R46, R28, UR7, R10 ;  /* 0x000000071c2e7c25 */ /* 0x001fe2000f8e000a */
[----:B------:R-:W-:Y:S01]  /*0400*/  @!P2 IADD3.X R55, PT, PT, RZ, R27, RZ, P5, !PT ;  /* 0x0000001bff37a210 */ /* 0x000fe20002ffe4ff */
[----:B------:R-:W0:Y:S01]  /*0410*/  LDC.64 R10, c[0x0][0x3b0] ;  /* 0x0000ec00ff0a7b82 */ /* 0x000e220000000a00 */
[C---:B------:R-:W-:Y:S01]  /*0420*/  @!P1 IADD3 R61, P6, PT, R26.reuse, 0x30, RZ ;  /* 0x000000301a3d9810 */ /* 0x040fe20007fde0ff */
[C---:B------:R-:W-:Y:S01]  /*0430*/  @!P4 IMAD R35, R26.reuse, R13, R7 ;  /* 0x0000000d1a23c224 */ /* 0x040fe200078e0207 */
[----:B------:R-:W-:Y:S01]  /*0440*/  @!P0 IADD3 R51, P5, PT, R26, 0x40, RZ ;  /* 0x000000401a338810 */ /* 0x000fe20007fbe0ff */
[----:B------:R-:W-:Y:S01]  /*0450*/  IMAD R47, R29, UR7, R47 ;  /* 0x000000071d2f7c24 */ /* 0x000fe2000f8e022f */
[----:B------:R-:W-:-:S02]  /*0460*/  @!P1 IADD3.X R43, PT, PT, RZ, R27, RZ, P6, !PT ;  /* 0x0000001bff2b9210 */ /* 0x000fc400037fe4ff */
[-C--:B------:R-:W-:Y:S01]  /*0470*/  @!P0 IADD3.X R45, PT, PT, RZ, R27.reuse, RZ, P5, !PT ;  /* 0x0000001bff2d8210 */ /* 0x080fe20002ffe4ff */
[C---:B------:R-:W-:Y:S01]  /*0480*/  @!P4 IMAD.WIDE.U32 R12, R26.reuse, R12, R46 ;  /* 0x0000000c1a0cc225 */ /* 0x040fe200078e002e */
[C---:B------:R-:W-:Y:S01]  /*0490*/  @!P1 IADD3 R32, P6, PT, R26.reuse, 0x30, RZ ;  /* 0x000000301a209810 */ /* 0x040fe20007fde0ff */
[----:B------:R-:W2:Y:S01]  /*04a0*/  LDC.64 R28, c[0x0][0x3b0] ;  /* 0x0000ec00ff1c7b82 */ /* 0x000ea20000000a00 */
[----:B------:R-:W-:Y:S02]  /*04b0*/  @!P0 IADD3 R7, P5, PT, R26, 0x40, RZ ;  /* 0x000000401a078810 */ /* 0x000fe40007fbe0ff */
[-C--:B------:R-:W-:Y:S02]  /*04c0*/  @!P1 IADD3.X R49, PT, PT, RZ, R27.reuse, RZ, P6, !PT ;  /* 0x0000001bff319210 */ /* 0x080fe400037fe4ff */
[----:B------:R-:W-:Y:S02]  /*04d0*/  @!P0 IADD3.X R33, PT, PT, RZ, R27, RZ, P5, !PT ;  /* 0x0000001bff218210 */ /* 0x000fe40002ffe4ff */
[----:B------:R-:W-:Y:S01]  /*04e0*/  @!P4 IADD3 R9, PT, PT, R25, R9, RZ ;  /* 0x000000091909c210 */ /* 0x000fe20007ffe0ff */
[----:B------:R-:W4:Y:S01]  /*04f0*/  @!P2 LDC.64 R26, c[0x0][0x398] ;  /* 0x0000e600ff1aab82 */ /* 0x000f220000000a00 */
[----:B---3--:R-:W-:Y:S01]  /*0500*/  @!P4 LEA R62, P6, R24, R14, 0x1 ;  /* 0x0000000e183ec211 */ /* 0x008fe200078c08ff */
[----:B-1----:R-:W-:-:S03]  /*0510*/  @!P3 IMAD R14, R37, R20, RZ ;  /* 0x00000014250eb224 */ /* 0x002fc600078e02ff */
[----:B------:R-:W-:Y:S01]  /*0520*/  @!P4 LEA.HI.X R63, R24, R15, R9, 0x1, P6 ;  /* 0x0000000f183fc211 */ /* 0x000fe200030f0c09 */
[----:B------:R-:W-:Y:S01]  /*0530*/  @!P3 IMAD R21, R44, R21, R14 ;  /* 0x000000152c15b224 */ /* 0x000fe200078e020e */
[----:B------:R-:W-:Y:S01]  /*0540*/  @!P4 IADD3 R9, PT, PT, R13, R35, RZ ;  /* 0x000000230d09c210 */ /* 0x000fe20007ffe0ff */
[----:B------:R-:W1:Y:S01]  /*0550*/  LDC.64 R24, c[0x0][0x3b8] ;  /* 0x0000ee00ff187b82 */ /* 0x000e620000000a00 */
[C---:B0-----:R-:W-:Y:S02]  /*0560*/  @!P4 LEA R64, P5, R12.reuse, R10, 0x1 ;  /* 0x0000000a0c40c211 */ /* 0x041fe400078a08ff */
[----:B------:R-:W-:Y:S02]  /*0570*/  CS2R R14, SRZ ;  /* 0x00000000000e7805 */ /* 0x000fe4000001ff00 */
[----:B------:R-:W-:Y:S02]  /*0580*/  @!P3 MOV R58, R46 ;  /* 0x0000002e003ab202 */ /* 0x000fe40000000f00 */
[----:B------:R-:W-:-:S02]  /*0590*/  @!P4 LEA.HI.X R65, R12, R11, R9, 0x1, P5 ;  /* 0x0000000b0c41c211 */ /* 0x000fc400028f0c09 */
[----:B------:R-:W-:Y:S02]  /*05a0*/  CS2R R8, SRZ ;  /* 0x0000000000087805 */ /* 0x000fe4000001ff00 */
[----:B------:R-:W-:Y:S01]  /*05b0*/  CS2R R10, SRZ ;  /* 0x00000000000a7805 */ /* 0x000fe2000001ff00 */
[----:B------:R-:W0:Y:S01]  /*05c0*/  @!P3 LDC.64 R34, c[0x0][0x380] ;  /* 0x0000e000ff22bb82 */ /* 0x000e220000000a00 */
[----:B------:R-:W-:-:S04]  /*05d0*/  CS2R R12, SRZ ;  /* 0x00000000000c7805 */ /* 0x000fc8000001ff00 */
[----:B------:R-:W3:Y:S03]  /*05e0*/  @!P4 LDG.E.128 R8, desc[UR4][R62.64] ;  /* 0x000000043e08c981 */ /* 0x000ee6000c1e1d00 */
[----:B------:R-:W2:Y:S01]  /*05f0*/  @!P2 LDC.64 R36, c[0x0][0x380] ;  /* 0x0000e000ff24ab82 */ /* 0x000ea20000000a00 */
[----:B----4-:R-:W-:Y:S01]  /*0600*/  @!P2 IMAD R68, R59, R26, RZ ;  /* 0x0000001a3b44a224 */ /* 0x010fe200078e02ff */
[----:B------:R-:W-:Y:S01]  /*0610*/  @!P3 MOV R59, R47 ;  /* 0x0000002f003bb202 */ /* 0x000fe20000000f00 */
[----:B------:R2:W4:Y:S05]  /*0620*/  @!P4 LDG.E.128 R12, desc[UR4][R64.64] ;  /* 0x00000004400cc981 */ /* 0x00052a000c1e1d00 */
[----:B------:R-:W2:Y:S01]  /*0630*/  LDC.64 R30, c[0x0][0x3b0] ;  /* 0x0000ec00ff1e7b82 */ /* 0x000ea20000000a00 */
[----:B------:R-:W-:-:S07]  /*0640*/  @!P3 IMAD.WIDE.U32 R58, R44, R20, R58 ;  /* 0x000000142c3ab225 */ /* 0x000fce00078e003a */
[----:B------:R-:W2:Y:S08]  /*0650*/  @!P1 LDC.64 R38, c[0x0][0x398] ;  /* 0x0000e600ff269b82 */ /* 0x000eb00000000a00 */
[----:B------:R-:W2:Y:S01]  /*0660*/  @!P0 LDC.64 R56, c[0x0][0x398] ;  /* 0x0000e600ff388b82 */ /* 0x000ea20000000a00 */
[C---:B------:R-:W-:Y:S02]  /*0670*/  @!P2 IMAD R27, R16.reuse, R27, R68 ;  /* 0x0000001b101ba224 */ /* 0x040fe400078e0244 */
[----:B------:R-:W-:Y:S01]  /*0680*/  @!P2 IMAD.WIDE.U32 R18, R16, R26, R18 ;  /* 0x0000001a1012a225 */ /* 0x000fe200078e0012 */
[----:B------:R-:W-:-:S02]  /*0690*/  @!P3 IADD3 R16, PT, PT, R59, R21, RZ ;  /* 0x000000153b10b210 */ /* 0x000fc40007ffe0ff */
[----:B------:R-:W-:Y:S01]  /*06a0*/  @!P2 MOV R20, R46 ;  /* 0x0000002e0014a202 */ /* 0x000fe20000000f00 */
[----:B-1----:R-:W-:Y:S01]  /*06b0*/  @!P2 IMAD R60, R55, R24, RZ ;  /* 0x00000018373ca224 */ /* 0x002fe200078e02ff */
[----:B------:R-:W-:Y:S02]  /*06c0*/  @!P2 MOV R21, R47 ;  /* 0x0000002f0015a202 */ /* 0x000fe40000000f00 */
[----:B------:R-:W-:Y:S01]  /*06d0*/  @!P3 IADD3 R42, PT, PT, R67, R42, RZ ;  /* 0x0000002a432ab210 */ /* 0x000fe20007ffe0ff */
[C---:B------:R-:W-:Y:S01]  /*06e0*/  @!P2 IMAD R55, R17.reuse, R25, R60 ;  /* 0x000000191137a224 */ /* 0x040fe200078e023c */
[----:B0-----:R-:W-:Y:S01]  /*06f0*/  @!P3 LEA R68, P4, R66, R34, 0x1 ;  /* 0x000000224244b211 */ /* 0x001fe200078808ff */
[----:B------:R-:W-:Y:S01]  /*0700*/  @!P2 IMAD.WIDE.U32 R24, R17, R24, R20 ;  /* 0x000000181118a225 */ /* 0x000fe200078e0014 */
[----:B--2---:R-:W-:Y:S02]  /*0710*/  @!P3 LEA R64, P5, R58, R28, 0x1 ;  /* 0x0000001c3a40b211 */ /* 0x004fe400078a08ff */
[----:B------:R-:W-:-:S02]  /*0720*/  @!P3 LEA.HI.X R69, R66, R35, R42, 0x1, P4 ;  /* 0x000000234245b211 */ /* 0x000fc400020f0c2a */
[----:B------:R-:W-:Y:S01]  /*0730*/  @!P3 LEA.HI.X R65, R58, R29, R16, 0x1, P5 ;  /* 0x0000001d3a41b211 */ /* 0x000fe200028f0c10 */
[----:B------:R-:W0:Y:S01]  /*0740*/  LDC.64 R34, c[0x0][0x3b8] ;  /* 0x0000ee00ff227b82 */ /* 0x000e220000000a00 */
[----:B------:R-:W-:Y:S02]  /*0750*/  @!P2 IADD3 R27, PT, PT, R19, R27, RZ ;  /* 0x0000001b131ba210 */ /* 0x000fe40007ffe0ff */
[----:B------:R-:W-:Y:S01]  /*0760*/  @!P2 LEA R62, P4, R18, R36, 0x1 ;  /* 0x00000024123ea211 */ /* 0x000fe200078808ff */
[----:B------:R-:W-:Y:S01]  /*0770*/  @!P1 IMAD R16, R43, R38, RZ ;  /* 0x000000262b109224 */ /* 0x000fe200078e02ff */
[----:B------:R-:W-:Y:S02]  /*0780*/  @!P2 IADD3 R55, PT, PT, R25, R55, RZ ;  /* 0x000000371937a210 */ /* 0x000fe40007ffe0ff */
[----:B------:R-:W-:Y:S02]  /*0790*/  @!P2 LEA R58, P5, R24, R30, 0x1 ;  /* 0x0000001e183aa211 */ /* 0x000fe400078a08ff */
[----:B------:R-:W-:-:S02]  /*07a0*/  CS2R R20, SRZ ;  /* 0x0000000000147805 */ /* 0x000fc4000001ff00 */
[----:B------:R-:W-:Y:S01]  /*07b0*/  @!P2 LEA.HI.X R63, R18, R37, R27, 0x1, P4 ;  /* 0x00000025123fa211 */ /* 0x000fe200020f0c1b */
[----:B------:R-:W-:Y:S01]  /*07c0*/  @!P0 IMAD R18, R45, R56, RZ ;  /* 0x000000382d128224 */ /* 0x000fe200078e02ff */
[----:B------:R-:W-:Y:S01]  /*07d0*/  @!P2 LEA.HI.X R59, R24, R31, R55, 0x1, P5 ;  /* 0x0000001f183ba211 */ /* 0x000fe200028f0c37 */
[C---:B------:R-:W-:Y:S01]  /*07e0*/  @!P1 IMAD R55, R61.reuse, R39, R16 ;  /* 0x000000273d379224 */ /* 0x040fe200078e0210 */
[----:B------:R-:W1:Y:S01]  /*07f0*/  @!P1 LDC.64 R36, c[0x0][0x380] ;  /* 0x0000e000ff249b82 */ /* 0x000e620000000a00 */
[----:B------:R-:W-:Y:S01]  /*0800*/  @!P1 IMAD.WIDE.U32 R60, R61, R38, R22 ;  /* 0x000000263d3c9225 */ /* 0x000fe200078e0016 */
[----:B------:R-:W-:Y:S02]  /*0810*/  CS2R R22, SRZ ;  /* 0x0000000000167805 */ /* 0x000fe4000001ff00 */
[----:B------:R-:W-:Y:S01]  /*0820*/  CS2R R16, SRZ ;  /* 0x0000000000107805 */ /* 0x000fe2000001ff00 */
[----:B------:R-:W-:Y:S01]  /*0830*/  @!P0 IMAD R57, R51, R57, R18 ;  /* 0x0000003933398224 */ /* 0x000fe200078e0212 */
[----:B------:R-:W-:-:S02]  /*0840*/  CS2R R18, SRZ ;  /* 0x0000000000127805 */ /* 0x000fc4000001ff00 */
[----:B------:R-:W2:Y:S01]  /*0850*/  LDC.64 R38, c[0x0][0x3b8] ;  /* 0x0000ee00ff267b82 */ /* 0x000ea20000000a00 */
[----:B------:R-:W-:Y:S02]  /*0860*/  CS2R R24, SRZ ;  /* 0x0000000000187805 */ /* 0x000fe4000001ff00 */
[----:B------:R-:W-:Y:S02]  /*0870*/  CS2R R26, SRZ ;  /* 0x00000000001a7805 */ /* 0x000fe4000001ff00 */
[----:B------:R-:W-:Y:S02]  /*0880*/  CS2R R28, SRZ ;  /* 0x00000000001c7805 */ /* 0x000fe4000001ff00 */
[----:B------:R-:W-:Y:S01]  /*0890*/  CS2R R30, SRZ ;  /* 0x00000000001e7805 */ /* 0x000fe2000001ff00 */
[----:B------:R0:W4:Y:S01]  /*08a0*/  @!P3 LDG.E.128 R20, desc[UR4][R64.64] ;  /* 0x000000044014b981 */ /* 0x000122000c1e1d00 */
[----:B------:R-:W2:Y:S03]  /*08b0*/  @!P0 LDC.64 R44, c[0x0][0x380] ;  /* 0x0000e000ff2c8b82 */ /* 0x000ea60000000a00 */
[----:B------:R-:W4:Y:S04]  /*08c0*/  @!P3 LDG.E.128 R16, desc[UR4][R68.64] ;  /* 0x000000044410b981 */ /* 0x000f28000c1e1d00 */
[----:B------:R-:W4:Y:S01]  /*08d0*/  @!P2 LDG.E.128 R24, desc[UR4][R62.64] ;  /* 0x000000043e18a981 */ /* 0x000f22000c1e1d00 */
[----:B------:R-:W2:Y:S01]  /*08e0*/  LDC.64 R42, c[0x0][0x3b0] ;  /* 0x0000ec00ff2a7b82 */ /* 0x000ea20000000a00 */
[----:B0-----:R-:W-:-:S02]  /*08f0*/  @!P0 IMAD.WIDE.U32 R64, R51, R56, R40 ;  /* 0x0000003833408225 */ /* 0x001fc400078e0028 */
[----:B------:R0:W4:Y:S05]  /*0900*/  @!P2 LDG.E.128 R28, desc[UR4][R58.64] ;  /* 0x000000043a1ca981 */ /* 0x00012a000c1e1d00 */
[----:B------:R-:W2:Y:S01]  /*0910*/  LDC.64 R40, c[0x0][0x3b0] ;  /* 0x0000ec00ff287b82 */ /* 0x000ea20000000a00 */
[----:B------:R-:W-:Y:S01]  /*0920*/  @!P1 IMAD R49, R49, R34, RZ ;  /* 0x0000002231319224 */ /* 0x000fe200078e02ff */
[----:B0-----:R-:W-:Y:S02]  /*0930*/  @!P1 MOV R58, R46 ;  /* 0x0000002e003a9202 */ /* 0x001fe40000000f00 */
[----:B------:R-:W-:Y:S01]  /*0940*/  @!P1 MOV R59, R47 ;  /* 0x0000002f003b9202 */ /* 0x000fe20000000f00 */
[----:B------:R-:W-:Y:S01]  /*0950*/  @!P1 IMAD R49, R32, R35, R49 ;  /* 0x0000002320319224 */ /* 0x000fe200078e0231 */
[----:B------:R-:W-:-:S02]  /*0960*/  @!P1 IADD3 R55, PT, PT, R61, R55, RZ ;  /* 0x000000373d379210 */ /* 0x000fc40007ffe0ff */
[----:B-1----:R-:W-:Y:S01]  /*0970*/  @!P1 LEA R66, P2, R60, R36, 0x1 ;  /* 0x000000243c429211 */ /* 0x002fe200078408ff */
[----:B--2---:R-:W-:Y:S02]  /*0980*/  @!P0 IMAD R36, R33, R38, RZ ;  /* 0x0000002621248224 */ /* 0x004fe400078e02ff */
[----:B------:R-:W-:Y:S01]  /*0990*/  @!P1 IMAD.WIDE.U32 R34, R32, R34, R58 ;  /* 0x0000002220229225 */ /* 0x000fe200078e003a */
[----:B------:R-:W-:Y:S02]  /*09a0*/  @!P1 LEA.HI.X R67, R60, R37, R55, 0x1, P2 ;  /* 0x000000253c439211 */ /* 0x000fe400010f0c37 */
[----:B------:R-:W-:Y:S01]  /*09b0*/  @!P0 IADD3 R57, PT, PT, R65, R57, RZ ;  /* 0x0000003941398210 */ /* 0x000fe20007ffe0ff */
[C---:B------:R-:W-:Y:S01]  /*09c0*/  @!P0 IMAD R39, R7.reuse, R39, R36 ;  /* 0x0000002707278224 */ /* 0x040fe200078e0224 */
[----:B------:R-:W-:Y:S01]  /*09d0*/  @!P0 LEA R56, P2, R64, R44, 0x1 ;  /* 0x0000002c40388211 */ /* 0x000fe200078408ff */
[----:B------:R-:W-:Y:S01]  /*09e0*/  @!P0 IMAD.WIDE.U32 R46, R7, R38, R46 ;  /* 0x00000026072e8225 */ /* 0x000fe200078e002e */
[----:B------:R-:W-:-:S02]  /*09f0*/  @!P1 IADD3 R32, PT, PT, R35, R49, RZ ;  /* 0x0000003123209210 */ /* 0x000fc40007ffe0ff */
[----:B------:R-:W-:Y:S02]  /*0a00*/  @!P1 LEA R58, P3, R34, R42, 0x1 ;  /* 0x0000002a223a9211 */ /* 0x000fe400078608ff */
[----:B------:R-:W-:Y:S02]  /*0a10*/  @!P0 LEA.HI.X R57, R64, R45, R57, 0x1, P2 ;  /* 0x0000002d40398211 */ /* 0x000fe400010f0c39 */
[----:B------:R-:W-:Y:S02]  /*0a20*/  @!P0 IADD3 R7, PT, PT, R47, R39, RZ ;  /* 0x000000272f078210 */ /* 0x000fe40007ffe0ff */
[----:B------:R-:W-:Y:S02]  /*0a30*/  CS2R R36, SRZ ;  /* 0x0000000000247805 */ /* 0x000fe4000001ff00 */
[----:B------:R-:W-:Y:S02]  /*0a40*/  @!P0 LEA R60, P2, R46, R40, 0x1 ;  /* 0x000000282e3c8211 */ /* 0x000fe400078408ff */
[----:B------:R-:W-:-:S02]  /*0a50*/  @!P1 LEA.HI.X R59, R34, R43, R32, 0x1, P3 ;  /* 0x0000002b223b9211 */ /* 0x000fc400018f0c20 */
[----:B------:R-:W-:Y:S02]  /*0a60*/  CS2R R32, SRZ ;  /* 0x0000000000207805 */ /* 0x000fe4000001ff00 */
[----:B------:R-:W-:Y:S02]  /*0a70*/  CS2R R34, SRZ ;  /* 0x0000000000227805 */ /* 0x000fe4000001ff00 */
[----:B------:R-:W-:Y:S02]  /*0a80*/  CS2R R38, SRZ ;  /* 0x0000000000267805 */ /* 0x000fe4000001ff00 */
[----:B------:R-:W-:Y:S02]  /*0a90*/  @!P0 LEA.HI.X R61, R46, R41, R7, 0x1, P2 ;  /* 0x000000292e3d8211 */ /* 0x000fe400010f0c07 */
[----:B------:R-:W-:Y:S02]  /*0aa0*/  CS2R R40, SRZ ;  /* 0x0000000000287805 */ /* 0x000fe4000001ff00 */
[----:B------:R-:W-:-:S02]  /*0ab0*/  CS2R R42, SRZ ;  /* 0x00000000002a7805 */ /* 0x000fc4000001ff00 */
[----:B------:R-:W-:Y:S02]  /*0ac0*/  CS2R R44, SRZ ;  /* 0x00000000002c7805 */ /* 0x000fe4000001ff00 */
[----:B------:R-:W-:Y:S01]  /*0ad0*/  CS2R R46, SRZ ;  /* 0x00000000002e7805 */ /* 0x000fe2000001ff00 */
[----:B------:R0:W2:Y:S01]  /*0ae0*/  @!P1 LDG.E.128 R32, desc[UR4][R66.64] ;  /* 0x0000000442209981 */ /* 0x0000a2000c1e1d00 */
[----:B------:R-:W1:Y:S03]  /*0af0*/  LDC.64 R64, c[0x0][0x408] ;  /* 0x00010200ff407b82 */ /* 0x000e660000000a00 */
[----:B------:R-:W2:Y:S04]  /*0b00*/  @!P1 LDG.E.128 R36, desc[UR4][R58.64] ;  /* 0x000000043a249981 */ /* 0x000ea8000c1e1d00 */
[----:B------:R4:W2:Y:S01]  /*0b10*/  @!P0 LDG.E.128 R40, desc[UR4][R56.64] ;  /* 0x0000000438288981 */ /* 0x0008a2000c1e1d00 */
[----:B0-----:R-:W0:Y:S03]  /*0b20*/  LDC.64 R66, c[0x0][0x400] ;  /* 0x00010000ff427b82 */ /* 0x001e260000000a00 */
[----:B------:R1:W2:Y:S01]  /*0b30*/  @!P0 LDG.E.128 R44, desc[UR4][R60.64] ;  /* 0x000000043c2c8981 */ /* 0x0002a2000c1e1d00 */
[----:B------:R-:W-:Y:S01]  /*0b40*/  ISETP.GE.AND P0, PT, R0, R5, PT ;  /* 0x000000050000720c */ /* 0x000fe20003f06270 */
[----:B---3--:R-:W-:-:S02]  /*0b50*/  HADD2.F32 R7, -RZ, R8.H1_H1 ;  /* 0x30000008ff077230 */ /* 0x008fc40000004100 */
[----:B----4-:R-:W-:Y:S02]  /*0b60*/  HADD2.F32 R49, -RZ, R12.H1_H1 ;  /* 0x3000000cff317230 */ /* 0x010fe40000004100 */
[----:B------:R-:W-:-:S03]  /*0b70*/  HADD2.F32 R8, -RZ, R8.H0_H0 ;  /* 0x20000008ff087230 */ /* 0x000fc60000004100 */
[----:B------:R-:W-:Y:S01]  /*0b80*/  FMUL.FTZ R51, R7, R49 ;  /* 0x0000003107337220 */ /* 0x000fe20000410000 */
[----:B------:R-:W-:Y:S02]  /*0b90*/  HADD2.F32 R49, -RZ, R12.H0_H0 ;  /* 0x2000000cff317230 */ /* 0x000fe40000004100 */
[----:B------:R-:W-:Y:S02]  /*0ba0*/  HADD2.F32 R7, -RZ, R9.H0_H0 ;  /* 0x20000009ff077230 */ /* 0x000fe40000004100 */
[----:B------:R-:W-:Y:S02]  /*0bb0*/  HADD2.F32 R12, -RZ, R13.H0_H0 ;  /* 0x2000000dff0c7230 */ /* 0x000fe40000004100 */
[----:B------:R-:W-:Y:S01]  /*0bc0*/  FFMA.FTZ R56, R8, R49, R51 ;  /* 0x0000003108387223 */ /* 0x000fe20000010033 */
[----:B------:R-:W-:Y:S02]  /*0bd0*/  HADD2.F32 R9, -RZ, R9.H1_H1 ;  /* 0x30000009ff097230 */ /* 0x000fe40000004100 */
[----:B------:R-:W-:-:S02]  /*0be0*/  HADD2.F32 R8, -RZ, R13.H1_H1 ;  /* 0x3000000dff087230 */ /* 0x000fc40000004100 */
[----:B------:R-:W-:Y:S01]  /*0bf0*/  FFMA.FTZ R12, R7, R12, R56 ;  /* 0x0000000c070c7223 */ /* 0x000fe20000010038 */
[----:B------:R-:W-:-:S03]  /*0c00*/  HADD2.F32 R7, -RZ, R10.H0_H0 ;  /* 0x2000000aff077230 */ /* 0x000fc60000004100 */
[----:B------:R-:W-:Y:S01]  /*0c10*/  FFMA.FTZ R12, R9, R8, R12 ;  /* 0x00000008090c7223 */ /* 0x000fe2000001000c */
[----:B------:R-:W-:Y:S02]  /*0c20*/  HADD2.F32 R8, -RZ, R14.H0_H0 ;  /* 0x2000000eff087230 */ /* 0x000fe40000004100 */
[----:B------:R-:W-:Y:S02]  /*0c30*/  HADD2.F32 R10, -RZ, R10.H1_H1 ;  /* 0x3000000aff0a7230 */ /* 0x000fe40000004100 */
[----:B------:R-:W-:Y:S02]  /*0c40*/  HADD2.F32 R9, -RZ, R14.H1_H1 ;  /* 0x3000000eff097230 */ /* 0x000fe40000004100 */
[----:B------:R-:W-:Y:S01]  /*0c50*/  FFMA.FTZ R13, R7, R8, R12 ;  /* 0x00000008070d7223 */ /* 0x000fe2000001000c */
[----:B------:R-:W-:Y:S02]  /*0c60*/  HADD2.F32 R7, -RZ, R11.H0_H0 ;  /* 0x2000000bff077230 */ /* 0x000fe40000004100 */
[----:B------:R-:W-:-:S02]  /*0c70*/  HADD2.F32 R8, -RZ, R15.H0_H0 ;  /* 0x2000000fff087230 */ /* 0x000fc40000004100 */
[----:B------:R-:W-:Y:S01]  /*0c80*/  FFMA.FTZ R12, R10, R9, R13 ;  /* 0x000000090a0c7223 */ /* 0x000fe2000001000d */
[----:B------:R-:W-:Y:S02]  /*0c90*/  HADD2.F32 R11, -RZ, R11.H1_H1 ;  /* 0x3000000bff0b7230 */ /* 0x000fe40000004100 */
[----:B------:R-:W-:Y:S02]  /*0ca0*/  HADD2.F32 R10, -RZ, R15.H1_H1 ;  /* 0x3000000fff0a7230 */ /* 0x000fe40000004100 */
[----:B------:R-:W-:-:S04]  /*0cb0*/  FFMA.FTZ R8, R7, R8, R12 ;  /* 0x0000000807087223 */ /* 0x000fc8000001000c */
[----:B------:R-:W-:Y:S01]  /*0cc0*/  FFMA.FTZ R7, R11, R10, R8 ;  /* 0x0000000a0b077223 */ /* 0x000fe20000010008 */
[--C-:B------:R-:W-:Y:S02]  /*0cd0*/  HADD2.F32 R55, -RZ, R20.reuse.H1_H1 ;  /* 0x30000014ff377230 */ /* 0x100fe40000004100 */
[----:B------:R-:W-:Y:S02]  /*0ce0*/  HADD2.F32 R56, -RZ, R20.H0_H0 ;  /* 0x20000014ff387230 */ /* 0x000fe40000004100 */
[--C-:B------:R-:W-:Y:S02]  /*0cf0*/  HADD2.F32 R49, -RZ, R16.reuse.H0_H0 ;  /* 0x20000010ff317230 */ /* 0x100fe40000004100 */
[----:B------:R-:W-:Y:S02]  /*0d00*/  HADD2.F32 R16, -RZ, R16.H1_H1 ;  /* 0x30000010ff107230 */ /* 0x000fe40000004100 */
[----:B------:R-:W-:Y:S02]  /*0d10*/  HADD2.F32 R20, -RZ, R24.H1_H1 ;  /* 0x30000018ff147230 */ /* 0x000fe40000004100 */
[----:B-1----:R-:W-:-:S02]  /*0d20*/  HADD2.F32 R60, -RZ, R21.H0_H0 ;  /* 0x20000015ff3c7230 */ /* 0x002fc40000004100 */
[----:B------:R-:W-:Y:S02]  /*0d30*/  HADD2.F32 R57, -RZ, R28.H1_H1 ;  /* 0x3000001cff397230 */ /* 0x000fe40000004100 */
[----:B------:R-:W-:Y:S01]  /*0d40*/  FMUL.FTZ R16, R16, R55 ;  /* 0x0000003710107220 */ /* 0x000fe20000410000 */
[----:B------:R-:W-:Y:S02]  /*0d50*/  HADD2.F32 R14, -RZ, R21.H1_H1 ;  /* 0x30000015ff0e7230 */ /* 0x000fe40000004100 */
[----:B------:R-:W-:Y:S02]  /*0d60*/  HADD2.F32 R24, -RZ, R24.H0_H0 ;  /* 0x20000018ff187230 */ /* 0x000fe40000004100 */
[----:B------:R-:W-:Y:S01]  /*0d70*/  FMUL.FTZ R57, R20, R57 ;  /* 0x0000003914397220 */ /* 0x000fe20000410000 */
[----:B------:R-:W-:Y:S02]  /*0d80*/  HADD2.F32 R21, -RZ, R28.H0_H0 ;  /* 0x2000001cff157230 */ /* 0x000fe40000004100 */
[----:B------:R-:W-:Y:S01]  /*0d90*/  FFMA.FTZ R56, R49, R56, R16 ;  /* 0x0000003831387223 */ /* 0x000fe20000010010 */
[----:B------:R-:W-:-:S02]  /*0da0*/  HADD2.F32 R13, -RZ, R17.H0_H0 ;  /* 0x20000011ff0d7230 */ /* 0x000fc40000004100 */
[--C-:B------:R-:W-:Y:S02]  /*0db0*/  HADD2.F32 R12, -RZ, R23.reuse.H0_H0 ;  /* 0x20000017ff0c7230 */ /* 0x100fe40000004100 */
[----:B------:R-:W-:Y:S02]  /*0dc0*/  HADD2.F32 R8, -RZ, R23.H1_H1 ;  /* 0x30000017ff087230 */ /* 0x000fe40000004100 */
[----:B------:R-:W-:Y:S01]  /*0dd0*/  FFMA.FTZ R21, R24, R21, R57 ;  /* 0x0000001518157223 */ /* 0x000fe20000010039 */
[----:B------:R-:W-:Y:S02]  /*0de0*/  HADD2.F32 R16, -RZ, R25.H0_H0 ;  /* 0x20000019ff107230 */ /* 0x000fe40000004100 */
[----:B------:R-:W-:Y:S02]  /*0df0*/  HADD2.F32 R23, -RZ, R29.H0_H0 ;  /* 0x2000001dff177230 */ /* 0x000fe40000004100 */
[----:B------:R-:W-:Y:S01]  /*0e00*/  FFMA.FTZ R56, R13, R60, R56 ;  /* 0x0000003c0d387223 */ /* 0x000fe20000010038 */
[----:B------:R-:W-:-:S02]  /*0e10*/  HADD2.F32 R17, -RZ, R17.H1_H1 ;  /* 0x30000011ff117230 */ /* 0x000fc40000004100 */
[----:B------:R-:W-:Y:S02]  /*0e20*/  HADD2.F32 R25, -RZ, R25.H1_H1 ;  /* 0x30000019ff197230 */ /* 0x000fe40000004100 */
[----:B------:R-:W-:Y:S01]  /*0e30*/  FFMA.FTZ R16, R16, R23, R21 ;  /* 0x0000001710107223 */ /* 0x000fe20000010015 */
[----:B------:R-:W-:Y:S02]  /*0e40*/  HADD2.F32 R20, -RZ, R29.H1_H1 ;  /* 0x3000001dff147230 */ /* 0x000fe40000004100 */
[----:B------:R-:W-:Y:S01]  /*0e50*/  FFMA.FTZ R17, R17, R14, R56 ;  /* 0x0000000e11117223 */ /* 0x000fe20000010038 */
[----:B------:R-:W-:Y:S02]  /*0e60*/  HADD2.F32 R10, -RZ, R18.H0_H0 ;  /* 0x20000012ff0a7230 */ /* 0x000fe40000004100 */
[----:B------:R-:W-:Y:S02]  /*0e70*/  HADD2.F32 R15, -RZ, R22.H0_H0 ;  /* 0x20000016ff0f7230 */ /* 0x000fe40000004100 */
[----:B------:R-:W-:Y:S01]  /*0e80*/  FFMA.FTZ R16, R25, R20, R16 ;  /* 0x0000001419107223 */ /* 0x000fe20000010010 */
[----:B------:R-:W-:-:S02]  /*0e90*/  HADD2.F32 R13, -RZ, R26.H0_H0 ;  /* 0x2000001aff0d7230 */ /* 0x000fc40000004100 */
[----:B------:R-:W-:Y:S02]  /*0ea0*/  HADD2.F32 R14, -RZ, R30.H0_H0 ;  /* 0x2000001eff0e7230 */ /* 0x000fe40000004100 */
[----:B------:R-:W-:Y:S01]  /*0eb0*/  FFMA.FTZ R17, R10, R15, R17 ;  /* 0x0000000f0a117223 */ /* 0x000fe20000010011 */
[----:B------:R-:W-:Y:S02]  /*0ec0*/  HADD2.F32 R18, -RZ, R18.H1_H1 ;  /* 0x30000012ff127230 */ /* 0x000fe40000004100 */
[----:B------:R-:W-:Y:S02]  /*0ed0*/  HADD2.F32 R11, -RZ, R22.H1_H1 ;  /* 0x30000016ff0b7230 */ /* 0x000fe40000004100 */
[----:B------:R-:W-:Y:S01]  /*0ee0*/  FFMA.FTZ R13, R13, R14, R16 ;  /* 0x0000000e0d0d7223 */ /* 0x000fe20000010010 */
[----:B------:R-:W-:Y:S02]  /*0ef0*/  HADD2.F32 R26, -RZ, R26.H1_H1 ;  /* 0x3000001aff1a7230 */ /* 0x000fe40000004100 */
[----:B------:R-:W-:-:S02]  /*0f00*/  HADD2.F32 R15, -RZ, R30.H1_H1 ;  /* 0x3000001eff0f7230 */ /* 0x000fc40000004100 */
[----:B------:R-:W-:Y:S01]  /*0f10*/  FFMA.FTZ R18, R18, R11, R17 ;  /* 0x0000000b12127223 */ /* 0x000fe20000010011 */
[----:B------:R-:W-:Y:S02]  /*0f20*/  HADD2.F32 R14, -RZ, R27.H0_H0 ;  /* 0x2000001bff0e7230 */ /* 0x000fe40000004100 */
[----:B------:R-:W-:Y:S02]  /*0f30*/  HADD2.F32 R11, -RZ, R31.H0_H0 ;  /* 0x2000001fff0b7230 */ /* 0x000fe40000004100 */
[----:B------:R-:W-:-:S04]  /*0f40*/  FFMA.FTZ R13, R26, R15, R13 ;  /* 0x0000000f1a0d7223 */ /* 0x000fc8000001000d */
[----:B------:R-:W-:Y:S01]  /*0f50*/  FFMA.FTZ R14, R14, R11, R13 ;  /* 0x0000000b0e0e7223 */ /* 0x000fe2000001000d */
[--C-:B--2---:R-:W-:Y:S02]  /*0f60*/  HADD2.F32 R13, -RZ, R32.reuse.H0_H0 ;  /* 0x20000020ff0d7230 */ /* 0x104fe40000004100 */
[----:B------:R-:W-:Y:S02]  /*0f70*/  HADD2.F32 R32, -RZ, R32.H1_H1 ;  /* 0x30000020ff207230 */ /* 0x000fe40000004100 */
[----:B------:R-:W-:Y:S02]  /*0f80*/  HADD2.F32 R21, -RZ, R36.H1_H1 ;  /* 0x30000024ff157230 */ /* 0x000fe40000004100 */
[----:B------:R-:W-:Y:S02]  /*0f90*/  HADD2.F32 R15, -RZ, R40.H1_H1 ;  /* 0x30000028ff0f7230 */ /* 0x000fe40000004100 */
[----:B------:R-:W-:Y:S02]  /*0fa0*/  HADD2.F32 R22, -RZ, R44.H1_H1 ;  /* 0x3000002cff167230 */ /* 0x000fe40000004100 */
[----:B------:R-:W-:Y:S01]  /*0fb0*/  FMUL.FTZ R32, R32, R21 ;  /* 0x0000001520207220 */ /* 0x000fe20000410000 */
[----:B------:R-:W-:-:S02]  /*0fc0*/  HADD2.F32 R20, -RZ, R36.H0_H0 ;  /* 0x20000024ff147230 */ /* 0x000fc40000004100 */
[----:B------:R-:W-:Y:S02]  /*0fd0*/  HADD2.F32 R40, -RZ, R40.H0_H0 ;  /* 0x20000028ff287230 */ /* 0x000fe40000004100 */
[----:B------:R-:W-:Y:S01]  /*0fe0*/  FMUL.FTZ R15, R15, R22 ;  /* 0x000000160f0f7220 */ /* 0x000fe20000410000 */
[----:B------:R-:W-:Y:S02]  /*0ff0*/  HADD2.F32 R21, -RZ, R44.H0_H0 ;  /* 0x2000002cff157230 */ /* 0x000fe40000004100 */
        /* <DEDUP_REMOVED lines=15> */
[----:B------:R-:W-:Y:S01]  /*10f0*/  FFMA.FTZ R22, R41, R22, R40 ;  /* 0x0000001629167223 */ /* 0x000fe20000010028 */
[----:B------:R-:W-:Y:S02]  /*1100*/  HADD2.F32 R9, -RZ, R19.H0_H0 ;  /* 0x20000013ff097230 */ /* 0x000fe40000004100 */
[----:B------:R-:W-:Y:S02]  /*1110*/  HADD2.F32 R13, -RZ, R42.H0_H0 ;  /* 0x2000002aff0d7230 */ /* 0x000fe40000004100 */
[----:B------:R-:W-:-:S02]  /*1120*/  HADD2.F32 R20, -RZ, R46.H0_H0 ;  /* 0x2000002eff147230 */ /* 0x000fc40000004100 */
[----:B------:R-:W-:Y:S01]  /*1130*/  FFMA.FTZ R11, R11, R28, R24 ;  /* 0x0000001c0b0b7223 */ /* 0x000fe20000010018 */
[----:B------:R-:W-:Y:S02]  /*1140*/  HADD2.F32 R34, -RZ, R34.H1_H1 ;  /* 0x30000022ff227230 */ /* 0x000fe40000004100 */
[----:B------:R-:W-:Y:S02]  /*1150*/  HADD2.F32 R23, -RZ, R38.H1_H1 ;  /* 0x30000026ff177230 */ /* 0x000fe40000004100 */
[----:B------:R-:W-:Y:S01]  /*1160*/  FFMA.FTZ R12, R9, R12, R18 ;  /* 0x0000000c090c7223 */ /* 0x000fe20000010012 */
[----:B------:R-:W-:Y:S02]  /*1170*/  HADD2.F32 R42, -RZ, R42.H1_H1 ;  /* 0x3000002aff2a7230 */ /* 0x000fe40000004100 */
[----:B------:R-:W-:Y:S01]  /*1180*/  FFMA.FTZ R13, R13, R20, R22 ;  /* 0x000000140d0d7223 */ /* 0x000fe20000010016 */
[----:B------:R-:W-:Y:S02]  /*1190*/  HADD2.F32 R15, -RZ, R46.H1_H1 ;  /* 0x3000002eff0f7230 */ /* 0x000fe40000004100 */
[----:B------:R-:W-:Y:S01]  /*11a0*/  FFMA.FTZ R34, R34, R23, R11 ;  /* 0x0000001722227223 */ /* 0x000fe2000001000b */
[----:B------:R-:W-:-:S02]  /*11b0*/  HADD2.F32 R9, -RZ, R35.H0_H0 ;  /* 0x20000023ff097230 */ /* 0x000fc40000004100 */
[----:B------:R-:W-:Y:S02]  /*11c0*/  HADD2.F32 R18, -RZ, R39.H0_H0 ;  /* 0x20000027ff127230 */ /* 0x000fe40000004100 */
[----:B------:R-:W-:Y:S01]  /*11d0*/  FFMA.FTZ R42, R42, R15, R13 ;  /* 0x0000000f2a2a7223 */ /* 0x000fe2000001000d */
[----:B------:R-:W-:Y:S02]  /*11e0*/  HADD2.F32 R11, -RZ, R43.H0_H0 ;  /* 0x2000002bff0b7230 */ /* 0x000fe40000004100 */
[----:B------:R-:W-:Y:S02]  /*11f0*/  HADD2.F32 R20, -RZ, R47.H0_H0 ;  /* 0x2000002fff147230 */ /* 0x000fe40000004100 */
[----:B------:R-:W-:Y:S01]  /*1200*/  FFMA.FTZ R34, R9, R18, R34 ;  /* 0x0000001209227223 */ /* 0x000fe20000010022 */
[----:B------:R-:W-:Y:S02]  /*1210*/  HADD2.F32 R19, -RZ, R19.H1_H1 ;  /* 0x30000013ff137230 */ /* 0x000fe40000004100 */
[----:B------:R-:W-:-:S02]  /*1220*/  HADD2.F32 R27, -RZ, R27.H1_H1 ;  /* 0x3000001bff1b7230 */ /* 0x000fc40000004100 */
[----:B------:R-:W-:Y:S01]  /*1230*/  FFMA.FTZ R20, R11, R20, R42 ;  /* 0x000000140b147223 */ /* 0x000fe2000001002a */
[----:B------:R-:W-:Y:S02]  /*1240*/  HADD2.F32 R10, -RZ, R31.H1_H1 ;  /* 0x3000001fff0a7230 */ /* 0x000fe40000004100 */
[----:B------:R-:W-:Y:S02]  /*1250*/  HADD2.F32 R35, -RZ, R35.H1_H1 ;  /* 0x30000023ff237230 */ /* 0x000fe40000004100 */
[----:B------:R-:W-:Y:S02]  /*1260*/  HADD2.F32 R16, -RZ, R39.H1_H1 ;  /* 0x30000027ff107230 */ /* 0x000fe40000004100 */
[----:B------:R-:W-:Y:S02]  /*1270*/  HADD2.F32 R43, -RZ, R43.H1_H1 ;  /* 0x3000002bff2b7230 */ /* 0x000fe40000004100 */
[----:B------:R-:W-:Y:S02]  /*1280*/  HADD2.F32 R18, -RZ, R47.H1_H1 ;  /* 0x3000002fff127230 */ /* 0x000fe40000004100 */
[----:B------:R-:W-:Y:S01]  /*1290*/  FFMA.FTZ R12, R19, R8, R12 ;  /* 0x00000008130c7223 */ /* 0x000fe2000001000c */
[----:B------:R-:W-:Y:S01]  /*12a0*/  FFMA.FTZ R14, R27, R10, R14 ;  /* 0x0000000a1b0e7223 */ /* 0x000fe2000001000e */
[----:B------:R-:W-:Y:S01]  /*12b0*/  FFMA.FTZ R34, R35, R16, R34 ;  /* 0x0000001023227223 */ /* 0x000fe20000010022 */
[----:B------:R-:W-:Y:S01]  /*12c0*/  FFMA.FTZ R18, R43, R18, R20 ;  /* 0x000000122b127223 */ /* 0x000fe20000010014 */
[----:B------:R-:W1:Y:S04]  /*12d0*/  SHFL.BFLY PT, R8, R7, 0x8, 0x1f ;  /* 0x0d001f0007087f89 */ /* 0x000e6800000e0000 */
[----:B------:R-:W2:Y:S04]  /*12e0*/  SHFL.BFLY PT, R9, R12, 0x8, 0x1f ;  /* 0x0d001f000c097f89 */ /* 0x000ea800000e0000 */
[----:B------:R-:W3:Y:S04]  /*12f0*/  SHFL.BFLY PT, R13, R14, 0x8, 0x1f ;  /* 0x0d001f000e0d7f89 */ /* 0x000ee800000e0000 */
[----:B------:R-:W4:Y:S04]  /*1300*/  SHFL.BFLY PT, R17, R34, 0x8, 0x1f ;  /* 0x0d001f0022117f89 */ /* 0x000f2800000e0000 */
[----:B------:R-:W0:Y:S01]  /*1310*/  SHFL.BFLY PT, R19, R18, 0x8, 0x1f ;  /* 0x0d001f0012137f89 */ /* 0x000e2200000e0000 */
[----:B-1----:R-:W-:Y:S01]  /*1320*/  FADD.FTZ R8, R7, R8 ;  /* 0x0000000807087221 */ /* 0x002fe20000010000 */
[----:B--2---:R-:W-:Y:S01]  /*1330*/  FADD.FTZ R11, R12, R9 ;  /* 0x000000090c0b7221 */ /* 0x004fe20000010000 */
[----:B---3--:R-:W-:-:S03]  /*1340*/  FADD.FTZ R15, R14, R13 ;  /* 0x0000000d0e0f7221 */ /* 0x008fc60000010000 */
[----:B------:R-:W1:Y:S01]  /*1350*/  SHFL.BFLY PT, R9, R8, 0x4, 0x1f ;  /* 0x0c801f0008097f89 */ /* 0x000e6200000e0000 */
[----:B----4-:R-:W-:Y:S01]  /*1360*/  FADD.FTZ R17, R34, R17 ;  /* 0x0000001122117221 */ /* 0x010fe20000010000 */
[----:B0-----:R-:W-:Y:S02]  /*1370*/  FADD.FTZ R20, R18, R19 ;  /* 0x0000001312147221 */ /* 0x001fe40000010000 */
[----:B------:R-:W0:Y:S04]  /*1380*/  SHFL.BFLY PT, R10, R11, 0x4, 0x1f ;  /* 0x0c801f000b0a7f89 */ /* 0x000e2800000e0000 */
[----:B------:R-:W2:Y:S04]  /*1390*/  SHFL.BFLY PT, R16, R15, 0x4, 0x1f ;  /* 0x0c801f000f107f89 */ /* 0x000ea800000e0000 */
[----:B------:R-:W3:Y:S04]  /*13a0*/  SHFL.BFLY PT, R14, R17, 0x4, 0x1f ;  /* 0x0c801f00110e7f89 */ /* 0x000ee800000e0000 */
[----:B------:R-:W4:Y:S01]  /*13b0*/  SHFL.BFLY PT, R7, R20, 0x4, 0x1f ;  /* 0x0c801f0014077f89 */ /* 0x000f2200000e0000 */
[----:B------:R-:W-:Y:S01]  /*13c0*/  ISETP.GT.U32.OR P0, PT, R0, 0x4f, P0 ;  /* 0x0000004f0000780c */ /* 0x000fe20000704470 */
[----:B-1----:R-:W-:Y:S01]  /*13d0*/  FADD.FTZ R9, R8, R9 ;  /* 0x0000000908097221 */ /* 0x002fe20000010000 */
[----:B0-----:R-:W-:Y:S01]  /*13e0*/  FADD.FTZ R12, R11, R10 ;  /* 0x0000000a0b0c7221 */ /* 0x001fe20000010000 */
[----:B--2---:R-:W-:-:S03]  /*13f0*/  FADD.FTZ R16, R15, R16 ;  /* 0x000000100f107221 */ /* 0x004fc60000010000 */
[----:B------:R-:W0:Y:S07]  /*1400*/  SHFL.BFLY PT, R10, R9, 0x2, 0x1f ;  /* 0x0c401f00090a7f89 */ /* 0x000e2e00000e0000 */
[----:B------:R-:W1:Y:S01]  /*1410*/  @!P0 LDC.64 R62, c[0x0][0x3f8] ;  /* 0x0000fe00ff3e8b82 */ /* 0x000e620000000a00 */
[----:B---3--:R-:W-:Y:S01]  /*1420*/  FADD.FTZ R14, R17, R14 ;  /* 0x0000000e110e7221 */ /* 0x008fe20000010000 */
[----:B----4-:R-:W-:Y:S01]  /*1430*/  FADD.FTZ R18, R20, R7 ;  /* 0x0000000714127221 */ /* 0x010fe20000010000 */
[----:B------:R-:W2:Y:S04]  /*1440*/  SHFL.BFLY PT, R13, R12, 0x2, 0x1f ;  /* 0x0c401f000c0d7f89 */ /* 0x000ea800000e0000 */
[----:B------:R-:W3:Y:S04]  /*1450*/  SHFL.BFLY PT, R11, R16, 0x2, 0x1f ;  /* 0x0c401f00100b7f89 */ /* 0x000ee800000e0000 */
[----:B------:R-:W4:Y:S04]  /*1460*/  SHFL.BFLY PT, R19, R14, 0x2, 0x1f ;  /* 0x0c401f000e137f89 */ /* 0x000f2800000e0000 */
[----:B------:R-:W4:Y:S01]  /*1470*/  SHFL.BFLY PT, R17, R18, 0x2, 0x1f ;  /* 0x0c401f0012117f89 */ /* 0x000f2200000e0000 */
[----:B------:R-:W-:Y:S01]  /*1480*/  IMAD R58, R3, 0x50, RZ ;  /* 0x00000050033a7824 */ /* 0x000fe200078e02ff */
[----:B------:R-:W-:-:S02]  /*1490*/  IADD3 R50, PT, PT, R50, 0x4f, RZ ;  /* 0x0000004f32327810 */ /* 0x000fc40007ffe0ff */
[----:B------:R-:W-:Y:S02]  /*14a0*/  @!P0 MOV R69, RZ ;  /* 0x000000ff00458202 */ /* 0x000fe40000000f00 */
[----:B------:R-:W-:Y:S01]  /*14b0*/  @!P0 IADD3 R68, PT, PT, R58, R0, RZ ;  /* 0x000000003a448210 */ /* 0x000fe20007ffe0ff */
[----:B------:R-:W-:-:S04]  /*14c0*/  IMAD.HI R8, R50, 0x66666667, RZ ;  /* 0x6666666732087827 */ /* 0x000fc800078e02ff */
[----:B0-----:R-:W-:Y:S01]  /*14d0*/  FADD.FTZ R7, R9, R10 ;  /* 0x0000000a09077221 */ /* 0x001fe20000010000 */
[----:B------:R-:W-:Y:S01]  /*14e0*/  @!P0 IMAD.WIDE.U32 R68, R66, UR6, R68 ;  /* 0x0000000642448c25 */ /* 0x000fe2000f8e0044 */
[----:B------:R-:W-:-:S03]  /*14f0*/  SHF.R.U32.HI R9, RZ, 0x1f, R8 ;  /* 0x0000001fff097819 */ /* 0x000fc60000011608 */
[----:B--2---:R-:W-:Y:S01]  /*1500*/  FADD.FTZ R13, R12, R13 ;  /* 0x0000000d0c0d7221 */ /* 0x004fe20000010000 */
[----:B------:R-:W-:Y:S02]  /*1510*/  @!P0 IMAD R69, R67, UR6, R69 ;  /* 0x0000000643458c24 */ /* 0x000fe4000f8e0245 */
[----:B---3--:R-:W-:Y:S01]  /*1520*/  FADD.FTZ R15, R16, R11 ;  /* 0x0000000b100f7221 */ /* 0x008fe20000010000 */
[----:B------:R-:W-:Y:S01]  /*1530*/  LEA.HI.SX32 R9, R8, R9, 0x1b ;  /* 0x0000000908097211 */ /* 0x000fe200078fdaff */
[----:B----4-:R-:W-:Y:S01]  /*1540*/  FADD.FTZ R19, R14, R19 ;  /* 0x000000130e137221 */ /* 0x010fe20000010000 */
[----:B------:R-:W-:Y:S01]  /*1550*/  FADD.FTZ R17, R18, R17 ;  /* 0x0000001112117221 */ /* 0x000fe20000010000 */
[----:B------:R-:W-:Y:S01]  /*1560*/  @!P0 IMAD.WIDE.U32 R68, R64, UR7, R68 ;  /* 0x0000000740448c25 */ /* 0x000fe2000f8e0044 */
[----:B------:R-:W0:Y:S01]  /*1570*/  SHFL.BFLY PT, R12, R7, 0x1, 0x1f ;  /* 0x0c201f00070c7f89 */ /* 0x000e2200000e0000 */
[----:B------:R-:W2:Y:S03]  /*1580*/  LDC.64 R10, c[0x0][0x440] ;  /* 0x00011000ff0a7b82 */ /* 0x000ea60000000a00 */
[----:B------:R-:W3:Y:S01]  /*1590*/  SHFL.BFLY PT, R14, R13, 0x1, 0x1f ;  /* 0x0c201f000d0e7f89 */ /* 0x000ee200000e0000 */
[----:B------:R-:W-:-:S03]  /*15a0*/  @!P0 IMAD R65, R65, UR7, R69 ;  /* 0x0000000741418c24 */ /* 0x000fc6000f8e0245 */
[----:B------:R-:W4:Y:S01]  /*15b0*/  SHFL.BFLY PT, R16, R15, 0x1, 0x1f ;  /* 0x0c201f000f107f89 */ /* 0x000f2200000e0000 */
[----:B------:R-:W-:-:S03]  /*15c0*/  IMAD R50, R9, 0x50, -R50 ;  /* 0x0000005009327824 */ /* 0x000fc600078e0a32 */
[----:B------:R-:W4:Y:S04]  /*15d0*/  SHFL.BFLY PT, R18, R19, 0x1, 0x1f ;  /* 0x0c201f0013127f89 */ /* 0x000f2800000e0000 */
[----:B------:R-:W4:Y:S01]  /*15e0*/  SHFL.BFLY PT, R20, R17, 0x1, 0x1f ;  /* 0x0c201f0011147f89 */ /* 0x000f2200000e0000 */
[C---:B-1----:R-:W-:Y:S01]  /*15f0*/  @!P0 LEA R62, P1, R68.reuse, R62, 0x2 ;  /* 0x0000003e443e8211 */ /* 0x042fe200078210ff */
[----:B------:R-:W1:Y:S03]  /*1600*/  LDC.64 R8, c[0x0][0x448] ;  /* 0x00011200ff087b82 */ /* 0x000e660000000a00 */
[----:B------:R-:W-:Y:S02]  /*1610*/  @!P0 LEA.HI.X R63, R68, R63, R65, 0x2, P1 ;  /* 0x0000003f443f8211 */ /* 0x000fe400008f1441 */
[----:B------:R-:W-:-:S02]  /*1620*/  ISETP.NE.AND P1, PT, R54, RZ, PT ;  /* 0x000000ff3600720c */ /* 0x000fc40003f25270 */
[----:B------:R-:W-:Y:S02]  /*1630*/  MOV R51, 0x7f800000 ;  /* 0x7f80000000337802 */ /* 0x000fe40000000f00 */
[----:B------:R-:W-:-:S04]  /*1640*/  IADD3 R21, PT, PT, R5, 0x4f, R50 ;  /* 0x0000004f05157810 */ /* 0x000fc80007ffe032 */
[----:B------:R1:W5:Y:S01]  /*1650*/  @!P0 LDG.E R51, desc[UR4][R62.64] ;  /* 0x000000043e338981 */ /* 0x000362000c1e1900 */
[C---:B------:R-:W-:Y:S01]  /*1660*/  ISETP.GE.AND P0, PT, R0.reuse, R21, PT ;  /* 0x000000150000720c */ /* 0x040fe20003f06270 */
[----:B------:R-:W-:Y:S01]  /*1670*/  IMAD R21, R3, 0xa00, R0 ;  /* 0x00000a0003157824 */ /* 0x000fe200078e0200 */
[----:B------:R-:W-:Y:S01]  /*1680*/  BSSY.RECONVERGENT B0, `(.L_x_28) ;  /* 0x0000024000007945 */ /* 0x000fe20003800200 */
[----:B0-----:R-:W-:Y:S01]  /*1690*/  FADD.FTZ R22, R7, R12 ;  /* 0x0000000c07167221 */ /* 0x001fe20000010000 */
[----:B------:R-:W-:Y:S01]  /*16a0*/  ISETP.GT.U32.OR P0, PT, R0, 0x4f, P0 ;  /* 0x0000004f0000780c */ /* 0x000fe20000704470 */
[----:B---3--:R-:W-:Y:S01]  /*16b0*/  FADD.FTZ R13, R13, R14 ;  /* 0x0000000e0d0d7221 */ /* 0x008fe20000010000 */
[----:B----4-:R-:W-:Y:S01]  /*16c0*/  FADD.FTZ R23, R15, R16 ;  /* 0x000000100f177221 */ /* 0x010fe20000010000 */
[----:B------:R-:W-:Y:S01]  /*16d0*/  FADD.FTZ R24, R19, R18 ;  /* 0x0000001213187221 */ /* 0x000fe20000010000 */
[----:B------:R-:W-:Y:S01]  /*16e0*/  SHF.L.U32 R12, R21, 0x2, RZ ;  /* 0x00000002150c7819 */ /* 0x000fe200000006ff */
[----:B------:R-:W-:Y:S01]  /*16f0*/  FADD.FTZ R20, R17, R20 ;  /* 0x0000001411147221 */ /* 0x000fe20000010000 */
[----:B------:R-:W-:Y:S07]  /*1700*/  @P1 BRA `(.L_x_29) ;  /* 0x00000000006c1947 */ /* 0x000fee0003800000 */
[----:B------:R-:W0:Y:S01]  /*1710*/  LDC.64 R16, c[0x0][0x3e8] ;  /* 0x0000fa00ff107b82 */ /* 0x000e220000000a00 */
[----:B------:R-:W-:Y:S01]  /*1720*/  MOV R59, RZ ;  /* 0x000000ff003b7202 */ /* 0x000fe20000000f00 */
[----:B------:R-:W3:Y:S01]  /*1730*/  LDCU.64 UR8, c[0x0][0x3d0] ;  /* 0x00007a00ff0877ac */ /* 0x000ee20008000a00 */
[-C--:B------:R-:W-:Y:S02]  /*1740*/  ISETP.GE.AND P2, PT, R6, R5.reuse, PT ;  /* 0x000000050600720c */ /* 0x080fe40003f46270 */
[-C--:B------:R-:W-:Y:S02]  /*1750*/  ISETP.GE.AND P1, PT, R48, R5.reuse, PT ;  /* 0x000000053000720c */ /* 0x080fe40003f26270 */
[-C--:B------:R-:W-:Y:S01]  /*1760*/  ISETP.GE.AND P5, PT, R52, R5.reuse, PT ;  /* 0x000000053400720c */ /* 0x080fe20003fa6270 */
[----:B------:R-:W4:Y:S01]  /*1770*/  LDC.64 R18, c[0x0][0x3f0] ;  /* 0x0000fc00ff127b82 */ /* 0x000f220000000a00 */
[----:B------:R-:W-:Y:S02]  /*1780*/  ISETP.GE.AND P4, PT, R2, R5, PT ;  /* 0x000000050200720c */ /* 0x000fe40003f86270 */
[----:B------:R-:W-:Y:S01]  /*1790*/  FSEL R21, R20, RZ, !P1 ;  /* 0x000000ff14157208 */ /* 0x000fe20004800000 */
[----:B0-----:R-:W-:-:S04]  /*17a0*/  IMAD.WIDE.U32 R14, R16, UR6, R58 ;  /* 0x00000006100e7c25 */ /* 0x001fc8000f8e003a */
[----:B------:R-:W-:Y:S02]  /*17b0*/  IMAD R15, R17, UR6, R15 ;  /* 0x00000006110f7c24 */ /* 0x000fe4000f8e020f */
[----:B----4-:R-:W-:-:S04]  /*17c0*/  IMAD.WIDE.U32 R14, R18, UR7, R14 ;  /* 0x00000007120e7c25 */ /* 0x010fc8000f8e000e */
[----:B------:R-:W-:Y:S01]  /*17d0*/  IMAD R7, R19, UR7, R15 ;  /* 0x0000000713077c24 */ /* 0x000fe2000f8e020f */
[----:B------:R-:W-:Y:S02]  /*17e0*/  IADD3 R14, P3, PT, R52, R14, RZ ;  /* 0x0000000e340e7210 */ /* 0x000fe40007f7e0ff */
[----:B------:R-:W-:Y:S02]  /*17f0*/  FSEL R15, R13, RZ, !P4 ;  /* 0x000000ff0d0f7208 */ /* 0x000fe40006000000 */
[----:B------:R-:W-:Y:S02]  /*1800*/  IADD3.X R7, PT, PT, RZ, R7, RZ, P3, !PT ;  /* 0x00000007ff077210 */ /* 0x000fe40001ffe4ff */
[----:B---3--:R-:W-:Y:S02]  /*1810*/  LEA R6, P6, R14, UR8, 0x2 ;  /* 0x000000080e067c11 */ /* 0x008fe4000f8c10ff */
[----:B------:R-:W-:Y:S02]  /*1820*/  ISETP.GE.AND P3, PT, R4, R5, PT ;  /* 0x000000050400720c */ /* 0x000fe40003f66270 */
[----:B------:R-:W-:-:S02]  /*1830*/  LEA.HI.X R7, R14, UR9, R7, 0x2, P6 ;  /* 0x000000090e077c11 */ /* 0x000fc4000b0f1407 */
[----:B------:R-:W-:Y:S02]  /*1840*/  FSEL R5, R22, RZ, !P5 ;  /* 0x000000ff16057208 */ /* 0x000fe40006800000 */
[----:B------:R-:W-:Y:S01]  /*1850*/  FSEL R17, R23, RZ, !P3 ;  /* 0x000000ff17117208 */ /* 0x000fe20005800000 */
[----:B------:R0:W-:Y:S01]  /*1860*/  STG.E desc[UR4][R6.64+0x40], R15 ;  /* 0x0000400f06007986 */ /* 0x0001e2000c101904 */
[----:B------:R-:W-:-:S03]  /*1870*/  FSEL R19, R24, RZ, !P2 ;  /* 0x000000ff18137208 */ /* 0x000fc60005000000 */
[----:B------:R0:W-:Y:S04]  /*1880*/  STG.E desc[UR4][R6.64], R5 ;  /* 0x0000000506007986 */ /* 0x0001e8000c101904 */
[----:B------:R0:W-:Y:S04]  /*1890*/  STG.E desc[UR4][R6.64+0x80], R17 ;  /* 0x0000801106007986 */ /* 0x0001e8000c101904 */
[----:B------:R0:W-:Y:S04]  /*18a0*/  STG.E desc[UR4][R6.64+0xc0], R19 ;  /* 0x0000c01306007986 */ /* 0x0001e8000c101904 */
[----:B------:R0:W-:Y:S02]  /*18b0*/  STG.E desc[UR4][R6.64+0x100], R21 ;  /* 0x0001001506007986 */ /* 0x0001e4000c101904 */
.L_x_29:
[----:B------:R-:W-:Y:S05]  /*18c0*/  BSYNC.RECONVERGENT B0 ;  /* 0x0000000000007941 */ /* 0x000fea0003800200 */
.L_x_28:
[----:B------:R-:W-:Y:S04]  /*18d0*/  BSSY.RECONVERGENT B0, `(.L_x_30) ;  /* 0x0000011000007945 */ /* 0x000fe80003800200 */
[----:B------:R-:W-:Y:S05]  /*18e0*/  @P0 BRA `(.L_x_31) ;  /* 0x00000000003c0947 */ /* 0x000fea0003800000 */
[----:B0-----:R-:W0:Y:S01]  /*18f0*/  LDC.64 R6, c[0x0][0x418] ;  /* 0x00010600ff067b82 */ /* 0x001e220000000a00 */
[----:B------:R-:W-:Y:S01]  /*1900*/  IADD3 R4, PT, PT, R58, R0, RZ ;  /* 0x000000003a047210 */ /* 0x000fe20007ffe0ff */
[----:B------:R-:W-:Y:S02]  /*1910*/  HFMA2 R5, -RZ, RZ, 0, 0 ;  /* 0x00000000ff057431 */ /* 0x000fe400000001ff */
[C---:B-----5:R-:W-:Y:S01]  /*1920*/  FMUL.FTZ R2, R51.reuse, 1.4426950216293334961 ;  /* 0x3fb8aa3b33027820 */ /* 0x060fe20000410000 */
[----:B------:R-:W-:-:S03]  /*1930*/  FSETP.NEU.FTZ.AND P0, PT, R51, -INF , PT ;  /* 0xff8000003300780b */ /* 0x000fc60003f1d000 */
[----:B------:R-:W3:Y:S08]  /*1940*/  LDC.64 R14, c[0x0][0x420] ;  /* 0x00010800ff0e7b82 */ /* 0x000ef00000000a00 */
[----:B------:R-:W4:Y:S01]  /*1950*/  LDC.64 R16, c[0x0][0x410] ;  /* 0x00010400ff107b82 */ /* 0x000f220000000a00 */
[----:B0-----:R-:W-:-:S04]  /*1960*/  IMAD.WIDE.U32 R4, R6, UR6, R4 ;  /* 0x0000000606047c25 */ /* 0x001fc8000f8e0004 */
[----:B------:R-:W-:Y:S02]  /*1970*/  IMAD R5, R7, UR6, R5 ;  /* 0x0000000607057c24 */ /* 0x000fe4000f8e0205 */
[----:B---3--:R-:W-:-:S04]  /*1980*/  IMAD.WIDE.U32 R4, R14, UR7, R4 ;  /* 0x000000070e047c25 */ /* 0x008fc8000f8e0004 */
[----:B------:R-:W-:Y:S01]  /*1990*/  IMAD R5, R15, UR7, R5 ;  /* 0x000000070f057c24 */ /* 0x000fe2000f8e0205 */
[----:B----4-:R-:W-:-:S04]  /*19a0*/  LEA R6, P1, R4, R16, 0x2 ;  /* 0x0000001004067211 */ /* 0x010fc800078210ff */
[----:B------:R-:W-:Y:S02]  /*19b0*/  LEA.HI.X R7, R4, R17, R5, 0x2, P1 ;  /* 0x0000001104077211 */ /* 0x000fe400008f1405 */
[----:B------:R-:W-:-:S05]  /*19c0*/  FSEL R5, R2, RZ, P0 ;  /* 0x000000ff02057208 */ /* 0x000fca0000000000 */
[----:B------:R3:W-:Y:S02]  /*19d0*/  STG.E desc[UR4][R6.64], R5 ;  /* 0x0000000506007986 */ /* 0x0007e4000c101904 */
.L_x_31:
[----:B------:R-:W-:Y:S05]  /*19e0*/  BSYNC.RECONVERGENT B0 ;  /* 0x0000000000007941 */ /* 0x000fea0003800200 */
.L_x_30:
[----:B------:R-:W4:Y:S01]  /*19f0*/  LDCU.64 UR10, c[0x0][0x458] ;  /* 0x00008b00ff0a77ac */ /* 0x000f220008000a00 */
[----:B------:R-:W-:Y:S01]  /*1a00*/  MOV R13, RZ ;  /* 0x000000ff000d7202 */ /* 0x000fe20000000f00 */
[----:B------:R-:W4:Y:S02]  /*1a10*/  LDCU.64 UR8, c[0x0][0x428] ;  /* 0x00008500ff0877ac */ /* 0x000f240008000a00 */
[----:B--2---:R-:W-:-:S04]  /*1a20*/  IMAD.WIDE.U32 R12, R10, UR6, R12 ;  /* 0x000000060a0c7c25 */ /* 0x004fc8000f8e000c */
[----:B------:R-:W-:Y:S02]  /*1a30*/  IMAD R13, R11, UR6, R13 ;  /* 0x000000060b0d7c24 */ /* 0x000fe4000f8e020d */
[----:B01-3--:R-:W-:Y:S01]  /*1a40*/  IMAD.WIDE.U32 R4, R8, UR7, R12 ;  /* 0x0000000708047c25 */ /* 0x00bfe2000f8e000c */
[----:B----4-:R-:W-:-:S03]  /*1a50*/  ISETP.NE.U32.AND P0, PT, RZ, UR10, PT ;  /* 0x0000000aff007c0c */ /* 0x010fc6000bf05070 */
[----:B------:R-:W-:Y:S01]  /*1a60*/  IMAD R9, R9, UR7, R5 ;  /* 0x0000000709097c24 */ /* 0x000fe2000f8e0205 */
[----:B------:R-:W-:Y:S02]  /*1a70*/  ISETP.NE.AND.EX P0, PT, RZ, UR11, PT, P0 ;  /* 0x0000000bff007c0c */ /* 0x000fe4000bf05300 */
[----:B------:R-:W-:Y:S02]  /*1a80*/  LEA R6, P1, R4, UR8, 0x2 ;  /* 0x0000000804067c11 */ /* 0x000fe4000f8210ff */
[----:B------:R-:W-:Y:S02]  /*1a90*/  ISETP.NE.OR P0, PT, R0, RZ, !P0 ;  /* 0x000000ff0000720c */ /* 0x000fe40004705670 */
[----:B------:R-:W-:-:S05]  /*1aa0*/  LEA.HI.X R7, R4, UR9, R9, 0x2, P1 ;  /* 0x0000000904077c11 */ /* 0x000fca00088f1409 */
[----:B------:R0:W-:Y:S04]  /*1ab0*/  STG.E.128 desc[UR4][R6.64], RZ ;  /* 0x000000ff06007986 */ /* 0x0001e8000c101d04 */
        /* <DEDUP_REMOVED lines=8> */
[----:B------:R0:W-:Y:S01]  /*1b40*/  STG.E.128 desc[UR4][R6.64+0x9000], RZ ;  /* 0x009000ff06007986 */ /* 0x0001e2000c101d04 */
[----:B------:R-:W-:Y:S05]  /*1b50*/  @P0 EXIT ;  /* 0x000000000000094d */ /* 0x000fea0003800000 */
[----:B------:R-:W1:Y:S08]  /*1b60*/  LDC R0, c[0x0][0x450] ;  /* 0x00011400ff007b82 */ /* 0x000e700000000800 */
[----:B------:R-:W2:Y:S08]  /*1b70*/  LDC R2, c[0x0][0x390] ;  /* 0x0000e400ff027b82 */ /* 0x000eb00000000800 */
[----:B------:R-:W3:Y:S01]  /*1b80*/  LDC.64 R4, c[0x0][0x458] ;  /* 0x00011600ff047b82 */ /* 0x000ee20000000a00 */
[----:B-1----:R-:W-:-:S04]  /*1b90*/  IMAD R3, R3, R0, UR7 ;  /* 0x0000000703037e24 */ /* 0x002fc8000f8e0200 */
[----:B--2---:R-:W-:-:S04]  /*1ba0*/  IMAD R3, R3, R2, UR6 ;  /* 0x0000000603037e24 */ /* 0x004fc8000f8e0202 */
[----:B---3--:R-:W-:-:S05]  /*1bb0*/  IMAD.WIDE R2, R3, 0x4, R4 ;  /* 0x0000000403027825 */ /* 0x008fca00078e0204 */
[----:B------:R-:W-:Y:S01]  /*1bc0*/  STG.E desc[UR4][R2.64], RZ ;  /* 0x000000ff02007986 */ /* 0x000fe2000c101904 */
[----:B------:R-:W-:Y:S05]  /*1bd0*/  EXIT ;  /* 0x000000000000794d */ /* 0x000fea0003800000 */
.L_x_32:
        /* <DEDUP_REMOVED lines=10> */
.L_x_159:


//--------------------- .text._ZN7cutlass13device_kernelIN5flash11enable_sm90INS1_16FlashAttnBwdSm90INS1_25CollectiveMainloopBwdSm90ILi2ELi2ELi2EN4cute5tupleIJNS5_1CILi1EEES8_S8_EEENS6_IJNS7_ILi80EEENS7_ILi128EEESB_EEENS_6half_tEfNS_4arch4Sm90ELb0ELb0ELb0ELb1ELb0ELb1ELb0ELb1ELi2ELi1ELi2ELi1ELb0EEENS1_21CollectiveEpilogueBwdISC_SD_SF_Li256ELb1ELb0ELi1EEENS1_19SingleTileSchedulerILb1ELb0ELb0ELi128EEEEEEEEEvNT_6ParamsE --------------------------
	.section	.text._ZN7cutlass13device_kernelIN5flash11enable_sm90INS1_16FlashAttnBwdSm90INS1_25CollectiveMainloopBwdSm90ILi2ELi2ELi2EN4cute5tupleIJNS5_1CILi1EEES8_S8_EEENS6_IJNS7_ILi80EEENS7_ILi128EEESB_EEENS_6half_tEfNS_4arch4Sm90ELb0ELb0ELb0ELb1ELb0ELb1ELb0ELb1ELi2ELi1ELi2ELi1ELb0EEENS1_21CollectiveEpilogueBwdISC_SD_SF_Li256ELb1ELb0ELi1EEENS1_19SingleTileSchedulerILb1ELb0ELb0ELi128EEEEEEEEEvNT_6ParamsE,"ax",@progbits
	.align	128
.text._ZN7cutlass13device_kernelIN5flash11enable_sm90INS1_16FlashAttnBwdSm90INS1_25CollectiveMainloopBwdSm90ILi2ELi2ELi2EN4cute5tupleIJNS5_1CILi1EEES8_S8_EEENS6_IJNS7_ILi80EEENS7_ILi128EEESB_EEENS_6half_tEfNS_4arch4Sm90ELb0ELb0ELb0ELb1ELb0ELb1ELb0ELb1ELi2ELi1ELi2ELi1ELb0EEENS1_21CollectiveEpilogueBwdISC_SD_SF_Li256ELb1ELb0ELi1EEENS1_19SingleTileSchedulerILb1ELb0ELb0ELi128EEEEEEEEEvNT_6ParamsE:
        .type           _ZN7cutlass13device_kernelIN5flash11enable_sm90INS1_16FlashAttnBwdSm90INS1_25CollectiveMainloopBwdSm90ILi2ELi2ELi2EN4cute5tupleIJNS5_1CILi1EEES8_S8_EEENS6_IJNS7_ILi80EEENS7_ILi128EEESB_EEENS_6half_tEfNS_4arch4Sm90ELb0ELb0ELb0ELb1ELb0ELb1ELb0ELb1ELi2ELi1ELi2ELi1ELb0EEENS1_21CollectiveEpilogueBwdISC_SD_SF_Li256ELb1ELb0ELi1EEENS1_19SingleTileSchedulerILb1ELb0ELb0ELi128EEEEEEEEEvNT_6ParamsE,@function
        .size           _ZN7cutlass13device_kernelIN5flash11enable_sm90INS1_16FlashAttnBwdSm90INS1_25CollectiveMainloopBwdSm90ILi2ELi2ELi2EN4cute5tupleIJNS5_1CILi1EEES8_S8_EEENS6_IJNS7_ILi80EEENS7_ILi128EEESB_EEENS_6half_tEfNS_4arch4Sm90ELb0ELb0ELb0ELb1ELb0ELb1ELb0ELb1ELi2ELi1ELi2ELi1ELb0EEENS1_21CollectiveEpilogueBwdISC_SD_SF_Li256ELb1ELb0ELi1EEENS1_19SingleTileSchedulerILb1ELb0ELb0ELi128EEEEEEEEEvNT_6ParamsE,(.L_x_160 - _ZN7cutlass13device_kernelIN5flash11enable_sm90INS1_16FlashAttnBwdSm90INS1_25CollectiveMainloopBwdSm90ILi2ELi2ELi2EN4cute5tupleIJNS5_1CILi1EEES8_S8_EEENS6_IJNS7_ILi80EEENS7_ILi128EEESB_EEENS_6half_tEfNS_4arch4Sm90ELb0ELb0ELb0ELb1ELb0ELb1ELb0ELb1ELi2ELi1ELi2ELi1ELb0EEENS1_21CollectiveEpilogueBwdISC_SD_SF_Li256ELb1ELb0ELi1EEENS1_19SingleTileSchedulerILb1ELb0ELb0ELi128EEEEEEEEEvNT_6ParamsE)
        .other          _ZN7cutlass13device_kernelIN5flash11enable_sm90INS1_16FlashAttnBwdSm90INS1_25CollectiveMainloopBwdSm90ILi2ELi2ELi2EN4cute5tupleIJNS5_1CILi1EEES8_S8_EEENS6_IJNS7_ILi80EEENS7_ILi128EEESB_EEENS_6half_tEfNS_4arch4Sm90ELb0ELb0ELb0ELb1ELb0ELb1ELb0ELb1ELi2ELi1ELi2ELi1ELb0EEENS1_21CollectiveEpilogueBwdISC_SD_SF_Li256ELb1ELb0ELi1EEENS1_19SingleTileSchedulerILb1ELb0ELb0ELi128EEEEEEEEEvNT_6ParamsE,@"STO_CUDA_ENTRY STV_DEFAULT"
_ZN7cutlass13device_kernelIN5flash11enable_sm90INS1_16FlashAttnBwdSm90INS1_25CollectiveMainloopBwdSm90ILi2ELi2ELi2EN4cute5tupleIJNS5_1CILi1EEES8_S8_EEENS6_IJNS7_ILi80EEENS7_ILi128EEESB_EEENS_6half_tEfNS_4arch4Sm90ELb0ELb0ELb0ELb1ELb0ELb1ELb0ELb1ELi2ELi1ELi2ELi1ELb0EEENS1_21CollectiveEpilogueBwdISC_SD_SF_Li256ELb1ELb0ELi1EEENS1_19SingleTileSchedulerILb1ELb0ELb0ELi128EEEEEEEEEvNT_6ParamsE:
[----:B------:R-:W-:Y:S01]  /*0000*/  LDC R1, c[0x0][0x37c] ;  /* 0x0000df00ff017b82 */ /* 0x000fe20000000800 */
[----:B------:R-:W-:Y:S05]  /*0010*/  EXIT ;  /* 0x000000000000794d */ /* 0x000fea0003800000 */
.L_x_33:
        /* <DEDUP_REMOVED lines=14> */
.L_x_160:


//--------------------- .text._ZN7cutlass13device_kernelIN5flash11enable_sm90INS1_16FlashAttnBwdSm90INS1_25CollectiveMainloopBwdSm90ILi2ELi2ELi2EN4cute5tupleIJNS5_1CILi1EEES8_S8_EEENS6_IJNS7_ILi80EEENS7_ILi128EEESB_EEENS_6half_tEfNS_4arch4Sm90ELb0ELb0ELb0ELb1ELb1ELb1ELb0ELb1ELi2ELi1ELi2ELi1ELb0EEENS1_21CollectiveEpilogueBwdISC_SD_SF_Li256ELb1ELb0ELi1EEENS1_19SingleTileSchedulerILb1ELb0ELb0ELi128EEEEEEEEEvNT_6ParamsE --------------------------
	.section	.text._ZN7cutlass13device_kernelIN5flash11enable_sm90INS1_16FlashAttnBwdSm90INS1_25CollectiveMainloopBwdSm90ILi2ELi2ELi2EN4cute5tupleIJNS5_1CILi1EEES8_S8_EEENS6_IJNS7_ILi80EEENS7_ILi128EEESB_EEENS_6half_tEfNS_4arch4Sm90ELb0ELb0ELb0ELb1ELb1ELb1ELb0ELb1ELi2ELi1ELi2ELi1ELb0EEENS1_21CollectiveEpilogueBwdISC_SD_SF_Li256ELb1ELb0ELi1EEENS1_19SingleTileSchedulerILb1ELb0ELb0ELi128EEEEEEEEEvNT_6ParamsE,"ax",@progbits
	.align	128
.text._ZN7cutlass13device_kernelIN5flash11enable_sm90INS1_16FlashAttnBwdSm90INS1_25CollectiveMainloopBwdSm90ILi2ELi2ELi2EN4cute5tupleIJNS5_1CILi1EEES8_S8_EEENS6_IJNS7_ILi80EEENS7_ILi128EEESB_EEENS_6half_tEfNS_4arch4Sm90ELb0ELb0ELb0ELb1ELb1ELb1ELb0ELb1ELi2ELi1ELi2ELi1ELb0EEENS1_21CollectiveEpilogueBwdISC_SD_SF_Li256ELb1ELb0ELi1EEENS1_19SingleTileSchedulerILb1ELb0ELb0ELi128EEEEEEEEEvNT_6ParamsE:
        .type           _ZN7cutlass13device_kernelIN5flash11enable_sm90INS1_16FlashAttnBwdSm90INS1_25CollectiveMainloopBwdSm90ILi2ELi2ELi2EN4cute5tupleIJNS5_1CILi1EEES8_S8_EEENS6_IJNS7_ILi80EEENS7_ILi128EEESB_EEENS_6half_tEfNS_4arch4Sm90ELb0ELb0ELb0ELb1ELb1ELb1ELb0ELb1ELi2ELi1ELi2ELi1ELb0EEENS1_21CollectiveEpilogueBwdISC_SD_SF_Li256ELb1ELb0ELi1EEENS1_19SingleTileSchedulerILb1ELb0ELb0ELi128EEEEEEEEEvNT_6ParamsE,@function
        .size           _ZN7cutlass13device_kernelIN5flash11enable_sm90INS1_16FlashAttnBwdSm90INS1_25CollectiveMainloopBwdSm90ILi2ELi2ELi2EN4cute5tupleIJNS5_1CILi1EEES8_S8_EEENS6_IJNS7_ILi80EEENS7_ILi128EEESB_EEENS_6half_tEfNS_4arch4Sm90ELb0ELb0ELb0ELb1ELb1ELb1ELb0ELb1ELi2ELi1ELi2ELi1ELb0EEENS1_21CollectiveEpilogueBwdISC_SD_SF_Li256ELb1ELb0ELi1EEENS1_19SingleTileSchedulerILb1ELb0ELb0ELi128EEEEEEEEEvNT_6ParamsE,(.L_x_161 - _ZN7cutlass13device_kernelIN5flash11enable_sm90INS1_16FlashAttnBwdSm90INS1_25CollectiveMainloopBwdSm90ILi2ELi2ELi2EN4cute5tupleIJNS5_1CILi1EEES8_S8_EEENS6_IJNS7_ILi80EEENS7_ILi128EEESB_EEENS_6half_tEfNS_4arch4Sm90ELb0ELb0ELb0ELb1ELb1ELb1ELb0ELb1ELi2ELi1ELi2ELi1ELb0EEENS1_21CollectiveEpilogueBwdISC_SD_SF_Li256ELb1ELb0ELi1EEENS1_19SingleTileSchedulerILb1ELb0ELb0ELi128EEEEEEEEEvNT_6ParamsE)
        .other          _ZN7cutlass13device_kernelIN5flash11enable_sm90INS1_16FlashAttnBwdSm90INS1_25CollectiveMainloopBwdSm90ILi2ELi2ELi2EN4cute5tupleIJNS5_1CILi1EEES8_S8_EEENS6_IJNS7_ILi80EEENS7_ILi128EEESB_EEENS_6half_tEfNS_4arch4Sm90ELb0ELb0ELb0ELb1ELb1ELb1ELb0ELb1ELi2ELi1ELi2ELi1ELb0EEENS1_21CollectiveEpilogueBwdISC_SD_SF_Li256ELb1ELb0ELi1EEENS1_19SingleTileSchedulerILb1ELb0ELb0ELi128EEEEEEEEEvNT_6ParamsE,@"STO_CUDA_ENTRY STV_DEFAULT"
_ZN7cutlass13device_kernelIN5flash11enable_sm90INS1_16FlashAttnBwdSm90INS1_25CollectiveMainloopBwdSm90ILi2ELi2ELi2EN4cute5tupleIJNS5_1CILi1EEES8_S8_EEENS6_IJNS7_ILi80EEENS7_ILi128EEESB_EEENS_6half_tEfNS_4arch4Sm90ELb0ELb0ELb0ELb1ELb1ELb1ELb0ELb1ELi2ELi1ELi2ELi1ELb0EEENS1_21CollectiveEpilogueBwdISC_SD_SF_Li256ELb1ELb0ELi1EEENS1_19SingleTileSchedulerILb1ELb0ELb0ELi128EEEEEEEEEvNT_6ParamsE:
[----:B------:R-:W-:Y:S01]  /*0000*/  LDC R1, c[0x0][0x37c] ;  /* 0x0000df00ff017b82 */ /* 0x000fe20000000800 */
[----:B------:R-:W-:Y:S05]  /*0010*/  EXIT ;  /* 0x000000000000794d */ /* 0x000fea0003800000 */
.L_x_34:
        /* <DEDUP_REMOVED lines=14> */
.L_x_161:


//--------------------- .text._ZN7cutlass13device_kernelIN5flash11enable_sm90INS1_16FlashAttnBwdSm90INS1_25CollectiveMainloopBwdSm90ILi2ELi2ELi2EN4cute5tupleIJNS5_1CILi1EEES8_S8_EEENS6_IJNS7_ILi80EEENS7_ILi128EEESB_EEENS_6half_tEfNS_4arch4Sm90ELb0ELb0ELb0ELb1ELb0ELb1ELb0ELb1ELi2ELi1ELi2ELi1ELb0EEENS1_24CollectiveEpilogueBwdGQAISC_fSF_Li256ELb1ELb0EEENS1_19SingleTileSchedulerILb1ELb0ELb0ELi128EEEEEEEEEvNT_6ParamsE --------------------------
	.section	.text._ZN7cutlass13device_kernelIN5flash11enable_sm90INS1_16FlashAttnBwdSm90INS1_25CollectiveMainloopBwdSm90ILi2ELi2ELi2EN4cute5tupleIJNS5_1CILi1EEES8_S8_EEENS6_IJNS7_ILi80EEENS7_ILi128EEESB_EEENS_6half_tEfNS_4arch4Sm90ELb0ELb0ELb0ELb1ELb0ELb1ELb0ELb1ELi2ELi1ELi2ELi1ELb0EEENS1_24CollectiveEpilogueBwdGQAISC_fSF_Li256ELb1ELb0EEENS1_19SingleTileSchedulerILb1ELb0ELb0ELi128EEEEEEEEEvNT_6ParamsE,"ax",@progbits
	.align	128
.text._ZN7cutlass13device_kernelIN5flash11enable_sm90INS1_16FlashAttnBwdSm90INS1_25CollectiveMainloopBwdSm90ILi2ELi2ELi2EN4cute5tupleIJNS5_1CILi1EEES8_S8_EEENS6_IJNS7_ILi80EEENS7_ILi128EEESB_EEENS_6half_tEfNS_4arch4Sm90ELb0ELb0ELb0ELb1ELb0ELb1ELb0ELb1ELi2ELi1ELi2ELi1ELb0EEENS1_24CollectiveEpilogueBwdGQAISC_fSF_Li256ELb1ELb0EEENS1_19SingleTileSchedulerILb1ELb0ELb0ELi128EEEEEEEEEvNT_6ParamsE:
        .type           _ZN7cutlass13device_kernelIN5flash11enable_sm90INS1_16FlashAttnBwdSm90INS1_25CollectiveMainloopBwdSm90ILi2ELi2ELi2EN4cute5tupleIJNS5_1CILi1EEES8_S8_EEENS6_IJNS7_ILi80EEENS7_ILi128EEESB_EEENS_6half_tEfNS_4arch4Sm90ELb0ELb0ELb0ELb1ELb0ELb1ELb0ELb1ELi2ELi1ELi2ELi1ELb0EEENS1_24CollectiveEpilogueBwdGQAISC_fSF_Li256ELb1ELb0EEENS1_19SingleTileSchedulerILb1ELb0ELb0ELi128EEEEEEEEEvNT_6ParamsE,@function
        .size           _ZN7cutlass13device_kernelIN5flash11enable_sm90INS1_16FlashAttnBwdSm90INS1_25CollectiveMainloopBwdSm90ILi2ELi2ELi2EN4cute5tupleIJNS5_1CILi1EEES8_S8_EEENS6_IJNS7_ILi80EEENS7_ILi128EEESB_EEENS_6half_tEfNS_4arch4Sm90ELb0ELb0ELb0ELb1ELb0ELb1ELb0ELb1ELi2ELi1ELi2ELi1ELb0EEENS1_24CollectiveEpilogueBwdGQAISC_fSF_Li256ELb1ELb0EEENS1_19SingleTileSchedulerILb1ELb0ELb0ELi128EEEEEEEEEvNT_6ParamsE,(.L_x_162 - _ZN7cutlass13device_kernelIN5flash11enable_sm90INS1_16FlashAttnBwdSm90INS1_25CollectiveMainloopBwdSm90ILi2ELi2ELi2EN4cute5tupleIJNS5_1CILi1EEES8_S8_EEENS6_IJNS7_ILi80EEENS7_ILi128EEESB_EEENS_6half_tEfNS_4arch4Sm90ELb0ELb0ELb0ELb1ELb0ELb1ELb0ELb1ELi2ELi1ELi2ELi1ELb0EEENS1_24CollectiveEpilogueBwdGQAISC_fSF_Li256ELb1ELb0EEENS1_19SingleTileSchedulerILb1ELb0ELb0ELi128EEEEEEEEEvNT_6ParamsE)
        .other          _ZN7cutlass13device_kernelIN5flash11enable_sm90INS1_16FlashAttnBwdSm90INS1_25CollectiveMainloopBwdSm90ILi2ELi2ELi2EN4cute5tupleIJNS5_1CILi1EEES8_S8_EEENS6_IJNS7_ILi80EEENS7_ILi128EEESB_EEENS_6half_tEfNS_4arch4Sm90ELb0ELb0ELb0ELb1ELb0ELb1ELb0ELb1ELi2ELi1ELi2ELi1ELb0EEENS1_24CollectiveEpilogueBwdGQAISC_fSF_Li256ELb1ELb0EEENS1_19SingleTileSchedulerILb1ELb0ELb0ELi128EEEEEEEEEvNT_6ParamsE,@"STO_CUDA_ENTRY STV_DEFAULT"
_ZN7cutlass13device_kernelIN5flash11enable_sm90INS1_16FlashAttnBwdSm90INS1_25CollectiveMainloopBwdSm90ILi2ELi2ELi2EN4cute5tupleIJNS5_1CILi1EEES8_S8_EEENS6_IJNS7_ILi80EEENS7_ILi128EEESB_EEENS_6half_tEfNS_4arch4Sm90ELb0ELb0ELb0ELb1ELb0ELb1ELb0ELb1ELi2ELi1ELi2ELi1ELb0EEENS1_24CollectiveEpilogueBwdGQAISC_fSF_Li256ELb1ELb0EEENS1_19SingleTileSchedulerILb1ELb0ELb0ELi128EEEEEEEEEvNT_6ParamsE:
[----:B------:R-:W-:Y:S01]  /*0000*/  LDC R1, c[0x0][0x37c] ;  /* 0x0000df00ff017b82 */ /* 0x000fe20000000800 */
[----:B------:R-:W-:Y:S05]  /*0010*/  EXIT ;  /* 0x000000000000794d */ /* 0x000fea0003800000 */
.L_x_35:
        /* <DEDUP_REMOVED lines=14> */
.L_x_162:


//--------------------- .text._ZN7cutlass13device_kernelIN5flash32FlashAttnBwdPostprocessConvertdQIN4cute5tupleIJNS3_1CILi80EEENS5_ILi128EEEEEENS_6half_tEfNS_4arch4Sm90ELi256ENS3_8TiledMMAINS3_8MMA_AtomIJNS3_4SM904GMMA25MMA_64x16x16_F32F16F16_SSILNSF_5MajorE1ELSH_0ELNSF_7ScaleInE1ELSI_1EEEEEENS3_6LayoutINS4_IJNS5_ILi2EEENS5_ILi1EEESN_EEENS4_IJSN_NS5_ILi0EEESP_EEEEENS4_IJNS3_10UnderscoreESS_SS_EEEEELb1EEEEEvNT_6ParamsE --------------------------
	.section	.text._ZN7cutlass13device_kernelIN5flash32FlashAttnBwdPostprocessConvertdQIN4cute5tupleIJNS3_1CILi80EEENS5_ILi128EEEEEENS_6half_tEfNS_4arch4Sm90ELi256ENS3_8TiledMMAINS3_8MMA_AtomIJNS3_4SM904GMMA25MMA_64x16x16_F32F16F16_SSILNSF_5MajorE1ELSH_0ELNSF_7ScaleInE1ELSI_1EEEEEENS3_6LayoutINS4_IJNS5_ILi2EEENS5_ILi1EEESN_EEENS4_IJSN_NS5_ILi0EEESP_EEEEENS4_IJNS3_10UnderscoreESS_SS_EEEEELb1EEEEEvNT_6ParamsE,"ax",@progbits
	.align	128
.text._ZN7cutlass13device_kernelIN5flash32FlashAttnBwdPostprocessConvertdQIN4cute5tupleIJNS3_1CILi80EEENS5_ILi128EEEEEENS_6half_tEfNS_4arch4Sm90ELi256ENS3_8TiledMMAINS3_8MMA_AtomIJNS3_4SM904GMMA25MMA_64x16x16_F32F16F16_SSILNSF_5MajorE1ELSH_0ELNSF_7ScaleInE1ELSI_1EEEEEENS3_6LayoutINS4_IJNS5_ILi2EEENS5_ILi1EEESN_EEENS4_IJSN_NS5_ILi0EEESP_EEEEENS4_IJNS3_10UnderscoreESS_SS_EEEEELb1EEEEEvNT_6ParamsE:
        .type           _ZN7cutlass13device_kernelIN5flash32FlashAttnBwdPostprocessConvertdQIN4cute5tupleIJNS3_1CILi80EEENS5_ILi128EEEEEENS_6half_tEfNS_4arch4Sm90ELi256ENS3_8TiledMMAINS3_8MMA_AtomIJNS3_4SM904GMMA25MMA_64x16x16_F32F16F16_SSILNSF_5MajorE1ELSH_0ELNSF_7ScaleInE1ELSI_1EEEEEENS3_6LayoutINS4_IJNS5_ILi2EEENS5_ILi1EEESN_EEENS4_IJSN_NS5_ILi0EEESP_EEEEENS4_IJNS3_10UnderscoreESS_SS_EEEEELb1EEEEEvNT_6ParamsE,@function
        .size           _ZN7cutlass13device_kernelIN5flash32FlashAttnBwdPostprocessConvertdQIN4cute5tupleIJNS3_1CILi80EEENS5_ILi128EEEEEENS_6half_tEfNS_4arch4Sm90ELi256ENS3_8TiledMMAINS3_8MMA_AtomIJNS3_4SM904GMMA25MMA_64x16x16_F32F16F16_SSILNSF_5MajorE1ELSH_0ELNSF_7ScaleInE1ELSI_1EEEEEENS3_6LayoutINS4_IJNS5_ILi2EEENS5_ILi1EEESN_EEENS4_IJSN_NS5_ILi0EEESP_EEEEENS4_IJNS3_10UnderscoreESS_SS_EEEEELb1EEEEEvNT_6ParamsE,(.L_x_163 - _ZN7cutlass13device_kernelIN5flash32FlashAttnBwdPostprocessConvertdQIN4cute5tupleIJNS3_1CILi80EEENS5_ILi128EEEEEENS_6half_tEfNS_4arch4Sm90ELi256ENS3_8TiledMMAINS3_8MMA_AtomIJNS3_4SM904GMMA25MMA_64x16x16_F32F16F16_SSILNSF_5MajorE1ELSH_0ELNSF_7ScaleInE1ELSI_1EEEEEENS3_6LayoutINS4_IJNS5_ILi2EEENS5_ILi1EEESN_EEENS4_IJSN_NS5_ILi0EEESP_EEEEENS4_IJNS3_10UnderscoreESS_SS_EEEEELb1EEEEEvNT_6ParamsE)
        .other          _ZN7cutlass13device_kernelIN5flash32FlashAttnBwdPostprocessConvertdQIN4cute5tupleIJNS3_1CILi80EEENS5_ILi128EEEEEENS_6half_tEfNS_4arch4Sm90ELi256ENS3_8TiledMMAINS3_8MMA_AtomIJNS3_4SM904GMMA25MMA_64x16x16_F32F16F16_SSILNSF_5MajorE1ELSH_0ELNSF_7ScaleInE1ELSI_1EEEEEENS3_6LayoutINS4_IJNS5_ILi2EEENS5_ILi1EEESN_EEENS4_IJSN_NS5_ILi0EEESP_EEEEENS4_IJNS3_10UnderscoreESS_SS_EEEEELb1EEEEEvNT_6ParamsE,@"STO_CUDA_ENTRY STV_DEFAULT"
_ZN7cutlass13device_kernelIN5flash32FlashAttnBwdPostprocessConvertdQIN4cute5tupleIJNS3_1CILi80EEENS5_ILi128EEEEEENS_6half_tEfNS_4arch4Sm90ELi256ENS3_8TiledMMAINS3_8MMA_AtomIJNS3_4SM904GMMA25MMA_64x16x16_F32F16F16_SSILNSF_5MajorE1ELSH_0ELNSF_7ScaleInE1ELSI_1EEEEEENS3_6LayoutINS4_IJNS5_ILi2EEENS5_ILi1EEESN_EEENS4_IJSN_NS5_ILi0EEESP_EEEEENS4_IJNS3_10UnderscoreESS_SS_EEEEELb1EEEEEvNT_6ParamsE:
[----:B------:R-:W-:Y:S08]  /*0000*/  LDC R1, c[0x0][0x37c] ;  /* 0x0000df00ff017b82 */ /* 0x000ff00000000800 */
[----:B------:R-:W0:Y:S01]  /*0010*/  LDC.64 R10, c[0x0][0x3e0] ;  /* 0x0000f800ff0a7b82 */ /* 0x000e220000000a00 */
[----:B------:R-:W1:Y:S01]  /*0020*/  S2R R4, SR_CTAID.X ;  /* 0x0000000000047919 */ /* 0x000e620000002500 */
[----:B------:R-:W2:Y:S01]  /*0030*/  LDCU.64 UR8, c[0x0][0x358] ;  /* 0x00006b00ff0877ac */ /* 0x000ea20008000a00 */
[----:B------:R-:W3:Y:S01]  /*0040*/  S2R R9, SR_CTAID.Z ;  /* 0x0000000000097919 */ /* 0x000ee20000002700 */
[----:B0-----:R-:W-:-:S04]  /*0050*/  ISETP.NE.U32.AND P0, PT, R10, RZ, PT ;  /* 0x000000ff0a00720c */ /* 0x001fc80003f05070 */
[----:B------:R-:W-:-:S13]  /*0060*/  ISETP.NE.AND.EX P2, PT, R11, RZ, PT, P0 ;  /* 0x000000ff0b00720c */ /* 0x000fda0003f45300 */
[----:B-123--:R-:W-:Y:S05]  /*0070*/  @P2 BRA `(.L_x_36) ;  /* 0x0000000000202947 */ /* 0x00efea0003800000 */
[----:B------:R-:W0:Y:S01]  /*0080*/  LDCU.64 UR4, c[0x0][0x3e8] ;  /* 0x00007d00ff0477ac */ /* 0x000e220008000a00 */
[----:B------:R-:W1:Y:S01]  /*0090*/  LDC R41, c[0x0][0x3b0] ;  /* 0x0000ec00ff297b82 */ /* 0x000e620000000800 */
[----:B------:R-:W-:Y:S02]  /*00a0*/  CS2R R2, SRZ ;  /* 0x0000000000027805 */ /* 0x000fe4000001ff00 */
[----:B------:R-:W-:Y:S01]  /*00b0*/  CS2R R60, SRZ ;  /* 0x00000000003c7805 */ /* 0x000fe2000001ff00 */
[----:B0-----:R-:W-:-:S04]  /*00c0*/  UISETP.NE.U32.AND UP0, UPT, UR4, URZ, UPT ;  /* 0x000000ff0400728c */ /* 0x001fc8000bf05070 */
[----:B------:R-:W-:-:S09]  /*00d0*/  UISETP.NE.AND.EX UP0, UPT, UR5, URZ, UPT, UP0 ;  /* 0x000000ff0500728c */ /* 0x000fd2000bf05300 */
[----:B------:R-:W-:Y:S05]  /*00e0*/  BRA.U !UP0, `(.L_x_37) ;  /* 0x0000000108547547 */ /* 0x000fea000b800000 */
[----:B------:R-:W-:Y:S05]  /*00f0*/  BRA `(.L_x_38) ;  /* 0x0000000000387947 */ /* 0x000fea0003800000 */
.L_x_36:
[----:B------:R-:W0:Y:S01]  /*0100*/  LDC.64 R6, c[0x0][0x3e0] ;  /* 0x0000f800ff067b82 */ /* 0x000e220000000a00 */
[----:B------:R-:W1:Y:S01]  /*0110*/  LDCU.64 UR4, c[0x0][0x3e8] ;  /* 0x00007d00ff0477ac */ /* 0x000e620008000a00 */
[----:B0-----:R-:W-:-:S05]  /*0120*/  IMAD.WIDE.U32 R6, R9, 0x4, R6 ;  /* 0x0000000409067825 */ /* 0x001fca00078e0006 */
[----:B------:R-:W2:Y:S01]  /*0130*/  LDG.E R60, desc[UR8][R6.64] ;  /* 0x00000008063c7981 */ /* 0x000ea2000c1e1900 */
[----:B-1----:R-:W-:-:S04]  /*0140*/  UISETP.NE.U32.AND UP0, UPT, UR4, URZ, UPT ;  /* 0x000000ff0400728c */ /* 0x002fc8000bf05070 */
[----:B------:R-:W-:Y:S01]  /*0150*/  UISETP.NE.AND.EX UP0, UPT, UR5, URZ, UPT, UP0 ;  /* 0x000000ff0500728c */ /* 0x000fe2000bf05300 */
[--C-:B--2---:R-:W-:Y:S01]  /*0160*/  IMAD R0, R9, 0x50, R60.reuse ;  /* 0x0000005009007824 */ /* 0x104fe200078e023c */
[----:B------:R-:W-:-:S03]  /*0170*/  SHF.R.S32.HI R61, RZ, 0x1f, R60 ;  /* 0x0000001fff3d7819 */ /* 0x000fc6000001143c */
[----:B------:R-:W-:-:S05]  /*0180*/  IMAD.HI R0, R0, 0x66666667, RZ ;  /* 0x6666666700007827 */ /* 0x000fca00078e02ff */
[----:B------:R-:W-:-:S04]  /*0190*/  SHF.R.U32.HI R3, RZ, 0x1f, R0 ;  /* 0x0000001fff037819 */ /* 0x000fc80000011600 */
[----:B------:R-:W-:-:S05]  /*01a0*/  LEA.HI R3, R0, R3, RZ, 0x1b ;  /* 0x0000000300037211 */ /* 0x000fca00078fd8ff */
[----:B------:R-:W-:-:S05]  /*01b0*/  IMAD R2, R3, 0x2800, RZ ;  /* 0x0000280003027824 */ /* 0x000fca00078e02ff */
[----:B------:R-:W-:Y:S01]  /*01c0*/  SHF.R.S32.HI R3, RZ, 0x1f, R2 ;  /* 0x0000001fff037819 */ /* 0x000fe20000011402 */
[----:B------:R-:W-:Y:S06]  /*01d0*/  BRA.U !UP0, `(.L_x_39) ;  /* 0x0000000108107547 */ /* 0x000fec000b800000 */
.L_x_38:
[----:B------:R-:W0:Y:S02]  /*01e0*/  LDC.64 R6, c[0x0][0x3e8] ;  /* 0x0000fa00ff067b82 */ /* 0x000e240000000a00 */
[----:B0-----:R-:W-:-:S05]  /*01f0*/  IMAD.WIDE.U32 R6, R9, 0x4, R6 ;  /* 0x0000000409067825 */ /* 0x001fca00078e0006 */
[----:B-1----:R0:W5:Y:S01]  /*0200*/  LDG.E R41, desc[UR8][R6.64] ;  /* 0x0000000806297981 */ /* 0x002162000c1e1900 */
[----:B------:R-:W-:Y:S05]  /*0210*/  BRA `(.L_x_37) ;  /* 0x0000000000087947 */ /* 0x000fea0003800000 */
.L_x_39:
[----:B------:R-:W2:Y:S02]  /*0220*/  LDG.E R7, desc[UR8][R6.64+0x4] ;  /* 0x0000040806077981 */ /* 0x000ea4000c1e1900 */
[----:B--2---:R-:W-:-:S07]  /*0230*/  IMAD.IADD R41, R7, 0x1, -R60 ;  /* 0x0000000107297824 */ /* 0x004fce00078e0a3c */
.L_x_37:
[----:B------:R-:W-:Y:S01]  /*0240*/  IMAD R0, R4, 0x50, RZ ;  /* 0x0000005004007824 */ /* 0x000fe200078e02ff */
[----:B------:R-:W-:-:S04]  /*0250*/  ISETP.NE.AND.EX P0, PT, R11, RZ, PT, P0 ;  /* 0x000000ff0b00720c */ /* 0x000fc80003f05300 */
[----:B-1---5:R-:W-:-:S13]  /*0260*/  ISETP.GE.AND P1, PT, R0, R41, PT ;  /* 0x000000290000720c */ /* 0x022fda0003f26270 */
[----:B------:R-:W-:Y:S05]  /*0270*/  @P1 EXIT P0 ;  /* 0x000000000000194d */ /* 0x000fea0000000000 */
[----:B------:R-:W1:Y:S01]  /*0280*/  S2R R5, SR_CTAID.Y ;  /* 0x0000000000057919 */ /* 0x000e620000002600 */
[----:B0-----:R-:W1:Y:S01]  /*0290*/  LDC.64 R6, c[0x0][0x398] ;  /* 0x0000e600ff067b82 */ /* 0x001e620000000a00 */
[----:B------:R-:W-:Y:S01]  /*02a0*/  IMAD R13, R4, 0x2800, RZ ;  /* 0x00002800040d7824 */ /* 0x000fe200078e02ff */
[----:B------:R-:W-:Y:S01]  /*02b0*/  BSSY.RECONVERGENT B0, `(.L_x_40) ;  /* 0x0000026000007945 */ /* 0x000fe20003800200 */
[----:B------:R-:W0:Y:S03]  /*02c0*/  S2R R0, SR_TID.X ;  /* 0x0000000000007919 */ /* 0x000e260000002100 */
[----:B------:R-:W-:Y:S01]  /*02d0*/  IADD3 R2, P0, PT, R13, R2, RZ ;  /* 0x000000020d027210 */ /* 0x000fe20007f1e0ff */
[----:B------:R-:W2:Y:S01]  /*02e0*/  S2R R15, SR_CgaCtaId ;  /* 0x00000000000f7919 */ /* 0x000ea20000008800 */
[----:B------:R-:W3:Y:S03]  /*02f0*/  LDC.64 R10, c[0x0][0x3a0] ;  /* 0x0000e800ff0a7b82 */ /* 0x000ee60000000a00 */
[----:B------:R-:W-:-:S05]  /*0300*/  IMAD.X R3, RZ, RZ, R3, P0 ;  /* 0x000000ffff037224 */ /* 0x000fca00000e0603 */
[----:B------:R-:W4:Y:S01]  /*0310*/  LDC.64 R12, c[0x0][0x380] ;  /* 0x0000e000ff0c7b82 */ /* 0x000f220000000a00 */
[----:B-1----:R-:W-:-:S04]  /*0320*/  IMAD.WIDE.U32 R2, R5, R6, R2 ;  /* 0x0000000605027225 */ /* 0x002fc800078e0002 */
[----:B------:R-:W-:Y:S01]  /*0330*/  IMAD R7, R5, R7, R3 ;  /* 0x0000000705077224 */ /* 0x000fe200078e0203 */
[----:B0-----:R-:W-:Y:S02]  /*0340*/  ISETP.NE.AND P0, PT, R0, RZ, PT ;  /* 0x000000ff0000720c */ /* 0x001fe40003f05270 */
[----:B------:R-:W-:Y:S02]  /*0350*/  SEL R3, R9, RZ, !P2 ;  /* 0x000000ff09037207 */ /* 0x000fe40005000000 */
[----:B------:R-:W-:-:S05]  /*0360*/  MOV R6, R2 ;  /* 0x0000000200067202 */ /* 0x000fca0000000f00 */
[----:B---3--:R-:W-:-:S04]  /*0370*/  IMAD.WIDE.U32 R6, R3, R10, R6 ;  /* 0x0000000a03067225 */ /* 0x008fc800078e0006 */
[----:B------:R-:W-:Y:S01]  /*0380*/  IMAD R2, R3, R11, R7 ;  /* 0x0000000b03027224 */ /* 0x000fe200078e0207 */
[----:B----4-:R-:W-:-:S04]  /*0390*/  LEA R12, P1, R6, R12, 0x2 ;  /* 0x0000000c060c7211 */ /* 0x010fc800078210ff */
[----:B------:R-:W-:Y:S01]  /*03a0*/  LEA.HI.X R2, R6, R13, R2, 0x2, P1 ;  /* 0x0000000d06027211 */ /* 0x000fe200008f1402 */
[----:B--2---:R-:W-:Y:S08]  /*03b0*/  @P0 BRA `(.L_x_41) ;  /* 0x0000000000540947 */ /* 0x004ff00003800000 */
[----:B------:R-:W0:Y:S01]  /*03c0*/  S2UR UR7, SR_CgaCtaId ;  /* 0x00000000000779c3 */ /* 0x000e220000008800 */
[----:B------:R-:W-:Y:S01]  /*03d0*/  UMOV UR6, 0x400 ;  /* 0x0000040000067882 */ /* 0x000fe20000000000 */
[----:B------:R-:W-:Y:S01]  /*03e0*/  UMOV UR4, 0x1 ;  /* 0x0000000100047882 */ /* 0x000fe20000000000 */
[----:B------:R-:W-:Y:S01]  /*03f0*/  IMAD.MOV.U32 R6, RZ, RZ, 0xa000 ;  /* 0x0000a000ff067424 */ /* 0x000fe200078e00ff */
[----:B------:R-:W-:-:S04]  /*0400*/  UIADD3 UR4, UPT, UPT, -UR4, 0x100000, URZ ;  /* 0x0010000004047890 */ /* 0x000fc8000fffe1ff */
[----:B------:R-:W-:Y:S02]  /*0410*/  USHF.L.U32 UR5, UR4, 0xb, URZ ;  /* 0x0000000b04057899 */ /* 0x000fe400080006ff */
[----:B------:R-:W-:Y:S01]  /*0420*/  USHF.L.U32 UR4, UR4, 0x1, URZ ;  /* 0x0000000104047899 */ /* 0x000fe200080006ff */
[----:B------:R-:W-:Y:S01]  /*0430*/  PLOP3.LUT P0, PT, PT, PT, PT, 0x80, 0x8 ;  /* 0x000000000008781c */ /* 0x000fe20003f0f070 */
[----:B------:R-:W-:Y:S01]  /*0440*/  UMOV UR10, 0xa00 ;  /* 0x00000a00000a7882 */ /* 0x000fe20000000000 */
[----:B0-----:R-:W-:-:S04]  /*0450*/  ULEA UR6, UR7, UR6, 0x18 ;  /* 0x0000000607067291 */ /* 0x001fc8000f8ec0ff */
[----:B------:R-:W-:Y:S01]  /*0460*/  UIADD3 UR7, UPT, UPT, UR6, 0xf000, URZ ;  /* 0x0000f00006077890 */ /* 0x000fe2000fffe0ff */
[----:B------:R-:W0:Y:S07]  /*0470*/  FENCE.VIEW.ASYNC.S ;  /* 0x00000000000073c6 */ /* 0x000e2e0000000000 */
[----:B0-----:R0:W1:Y:S02]  /*0480*/  SYNCS.EXCH.64 URZ, [UR6+0xf000], UR4 ;  /* 0x00f0000406ff75b2 */ /* 0x0010640008000100 */
[----:B0-----:R-:W-:-:S02]  /*0490*/  R2UR UR4, R12 ;  /* 0x000000000c0472ca */ /* 0x001fc400000e0000 */
[----:B------:R-:W-:Y:S01]  /*04a0*/  R2UR UR5, R2 ;  /* 0x00000000020572ca */ /* 0x000fe200000e0000 */
[----:B-1----:R0:W-:-:S14]  /*04b0*/  SYNCS.ARRIVE.TRANS64 RZ, [UR6+0xf000], R6 ;  /* 0x00f00006ffff79a7 */ /* 0x0021dc0008000006 */
.L_x_42:
[----:B------:R-:W-:Y:S01]  /*04c0*/  @P0 ELECT P1, URZ, PT ;  /* 0x0000000000ff082f */ /* 0x000fe20003820000 */
[----:B------:R1:W-:-:S12]  /*04d0*/  UBLKCP.S.G [UR6], [UR4], UR10 ;  /* 0x00000006040073ba */ /* 0x0003d8000800020a */
[----:B------:R-:W-:Y:S02]  /*04e0*/  @P1 PLOP3.LUT P0, PT, P1, PT, PT, 0x8, 0x80 ;  /* 0x000000000080181c */ /* 0x000fe40000f0e170 */
[----:B------:R-:W-:-:S11]  /*04f0*/  PLOP3.LUT P1, PT, PT, PT, PT, 0x8, 0x80 ;  /* 0x000000000080781c */ /* 0x000fd60003f2e170 */
[----:B-1----:R-:W-:Y:S05]  /*0500*/  @P0 BRA.U.ANY `(.L_x_42) ;  /* 0xfffffffd00ec0947 */ /* 0x002fea000393ffff */
.L_x_41:
[----:B------:R-:W-:Y:S05]  /*0510*/  BSYNC.RECONVERGENT B0 ;  /* 0x0000000000007941 */ /* 0x000fea0003800200 */
.L_x_40:
[----:B------:R-:W-:Y:S01]  /*0520*/  BAR.SYNC.DEFER_BLOCKING 0x0 ;  /* 0x0000000000007b1d */ /* 0x000fe20000010000 */
[----:B------:R-:W-:Y:S02]  /*0530*/  MOV R2, 0x400 ;  /* 0x0000040000027802 */ /* 0x000fe40000000f00 */
[----:B------:R-:W-:Y:S02]  /*0540*/  SHF.L.U32 R7, RZ, 0x1f, RZ ;  /* 0x0000001fff077819 */ /* 0x000fe400000006ff */
[----:B------:R-:W-:-:S07]  /*0550*/  LEA R2, R15, R2, 0x18 ;  /* 0x000000020f027211 */ /* 0x000fce00078ec0ff */
.L_x_43:
[----:B-1----:R1:W2:Y:S02]  /*0560*/  SYNCS.PHASECHK.TRANS64.TRYWAIT P0, [R2+URZ+0xf000], R7 ;  /* 0x00f00007020075a7 */ /* 0x0022a400080011ff */
[----:B--2---:R-:W-:Y:S05]  /*0570*/  @!P0 NANOSLEEP.SYNCS 0x989680 ;  /* 0x009896800000895d */ /* 0x004fea0003900000 */
[----:B------:R-:W2:Y:S02]  /*0580*/  @!P0 SYNCS.PHASECHK.TRANS64 P0, [R2+URZ+0xf000], R7 ;  /* 0x00f00007020085a7 */ /* 0x000ea400080010ff */
[----:B--2---:R-:W-:Y:S05]  /*0590*/  @!P0 BRA `(.L_x_43) ;  /* 0xfffffffc00f08947 */ /* 0x004fea000383ffff */
[C---:B-1----:R-:W-:Y:S01]  /*05a0*/  IMAD.SHL.U32 R7, R0.reuse, 0x10, RZ ;  /* 0x0000001000077824 */ /* 0x042fe200078e00ff */
[--C-:B0-----:R-:W-:Y:S01]  /*05b0*/  SHF.R.U32.HI R6, RZ, 0x7, R0.reuse ;  /* 0x00000007ff067819 */ /* 0x101fe20000011600 */
[----:B------:R-:W0:Y:S01]  /*05c0*/  LDCU UR4, c[0x0][0x3d8] ;  /* 0x00007b00ff0477ac */ /* 0x000e220008000800 */
[C---:B------:R-:W-:Y:S01]  /*05d0*/  IMAD.SHL.U32 R40, R0.reuse, 0x8, RZ ;  /* 0x0000000800287824 */ /* 0x040fe200078e00ff */
[C---:B------:R-:W-:Y:S01]  /*05e0*/  LOP3.LUT R21, R0.reuse, 0x3b0, RZ, 0xc0, !PT ;  /* 0x000003b000157812 */ /* 0x040fe200078ec0ff */
[----:B------:R-:W-:Y:S01]  /*05f0*/  IMAD.SHL.U32 R16, R0, 0x2, RZ ;  /* 0x0000000200107824 */ /* 0x000fe200078e00ff */
[C---:B------:R-:W-:Y:S01]  /*0600*/  LOP3.LUT R9, R7.reuse, 0x7f0, RZ, 0xc0, !PT ;  /* 0x000007f007097812 */ /* 0x040fe200078ec0ff */
[----:B------:R-:W1:Y:S01]  /*0610*/  LDCU.64 UR6, c[0x0][0x3c8] ;  /* 0x00007900ff0677ac */ /* 0x000e620008000a00 */
[C---:B------:R-:W-:Y:S01]  /*0620*/  LOP3.LUT R17, R7.reuse, 0x40, RZ, 0xc0, !PT ;  /* 0x0000004007117812 */ /* 0x040fe200078ec0ff */
[----:B------:R-:W-:Y:S01]  /*0630*/  BSSY.RECONVERGENT B0, `(.L_x_44) ;  /* 0x0000087000007945 */ /* 0x000fe20003800200 */
[----:B------:R-:W-:Y:S01]  /*0640*/  LOP3.LUT R7, R7, 0x30, RZ, 0xc0, !PT ;  /* 0x0000003007077812 */ /* 0x000fe200078ec0ff */
[----:B------:R-:W-:Y:S01]  /*0650*/  IMAD R9, R6, 0x5000, R9 ;  /* 0x0000500006097824 */ /* 0x000fe200078e0209 */
[--C-:B------:R-:W-:Y:S01]  /*0660*/  SHF.R.U32.HI R6, RZ, 0x5, R0.reuse ;  /* 0x00000005ff067819 */ /* 0x100fe20000011600 */
[----:B------:R-:W2:Y:S01]  /*0670*/  LDCU.64 UR10, c[0x0][0x3d0] ;  /* 0x00007a00ff0a77ac */ /* 0x000ea20008000a00 */
[----:B------:R-:W-:-:S02]  /*0680*/  LOP3.LUT R17, R17, 0x8, R0, 0xf8, !PT ;  /* 0x0000000811117812 */ /* 0x000fc400078ef800 */
[----:B------:R-:W-:Y:S01]  /*0690*/  IADD3 R58, PT, PT, R2, R9, RZ ;  /* 0x00000009023a7210 */ /* 0x000fe20007ffe0ff */
[----:B------:R-:W-:Y:S01]  /*06a0*/  IMAD R25, R6, 0x500, R7 ;  /* 0x0000050006197824 */ /* 0x000fe200078e0207 */
[----:B------:R-:W-:Y:S02]  /*06b0*/  SHF.R.U32.HI R6, RZ, 0x1, R0 ;  /* 0x00000001ff067819 */ /* 0x000fe40000011600 */
[----:B------:R-:W-:Y:S01]  /*06c0*/  LOP3.LUT R7, R40, 0x8, RZ, 0xc0, !PT ;  /* 0x0000000828077812 */ /* 0x000fe200078ec0ff */
[----:B------:R-:W0:Y:S01]  /*06d0*/  LDS.128 R28, [R58] ;  /* 0x000000003a1c7984 */ /* 0x000e220000000c00 */
[----:B------:R-:W-:Y:S02]  /*06e0*/  LOP3.LUT R20, R6, 0x7, RZ, 0xc0, !PT ;  /* 0x0000000706147812 */ /* 0x000fe400078ec0ff */
[----:B------:R-:W-:Y:S01]  /*06f0*/  LOP3.LUT R24, R17, 0x8, R16, 0x78, !PT ;  /* 0x0000000811187812 */ /* 0x000fe200078e7810 */
[----:B------:R-:W3:Y:S01]  /*0700*/  LDS.128 R36, [R58+0x800] ;  /* 0x000800003a247984 */ /* 0x000ee20000000c00 */
[----:B------:R-:W-:-:S02]  /*0710*/  SHF.R.U32.HI R27, RZ, 0x3, R0 ;  /* 0x00000003ff1b7819 */ /* 0x000fc40000011600 */
[----:B------:R-:W-:Y:S01]  /*0720*/  LOP3.LUT R6, R7, 0x40, R0, 0xf8, !PT ;  /* 0x0000004007067812 */ /* 0x000fe200078ef800 */
[----:B------:R-:W4:Y:S01]  /*0730*/  LDS.128 R8, [R58+0x1000] ;  /* 0x001000003a087984 */ /* 0x000f220000000c00 */
[----:B------:R-:W-:Y:S01]  /*0740*/  LOP3.LUT R43, R40, 0x80, RZ, 0xc0, !PT ;  /* 0x00000080282b7812 */ /* 0x000fe200078ec0ff */
[----:B------:R-:W-:Y:S01]  /*0750*/  IMAD R7, R20, 0x500, R21 ;  /* 0x0000050014077824 */ /* 0x000fe200078e0215 */
[----:B------:R-:W-:Y:S01]  /*0760*/  LOP3.LUT R6, R6, 0x8, R27, 0x78, !PT ;  /* 0x0000000806067812 */ /* 0x000fe200078e781b */
[----:B------:R-:W5:Y:S01]  /*0770*/  LDS.128 R12, [R58+0x1800] ;  /* 0x001800003a0c7984 */ /* 0x000f620000000c00 */
[----:B------:R-:W-:Y:S02]  /*0780*/  IADD3 R43, PT, PT, R24, R25, R43 ;  /* 0x00000019182b7210 */ /* 0x000fe40007ffe02b */
[----:B------:R-:W-:Y:S01]  /*0790*/  LOP3.LUT R40, R40, 0x78, RZ, 0xc0, !PT ;  /* 0x0000007828287812 */ /* 0x000fe200078ec0ff */
[----:B------:R-:W1:Y:S01]  /*07a0*/  LDS.128 R16, [R58+0x2000] ;  /* 0x002000003a107984 */ /* 0x000e620000000c00 */
[----:B------:R-:W-:Y:S01]  /*07b0*/  LEA R43, R43, R2, 0x1 ;  /* 0x000000022b2b7211 */ /* 0x000fe200078e08ff */
[----:B------:R-:W-:-:S02]  /*07c0*/  IMAD.IADD R7, R7, 0x1, R6 ;  /* 0x0000000107077824 */ /* 0x000fc400078e0206 */
[----:B------:R-:W2:Y:S04]  /*07d0*/  LDS.128 R20, [R58+0x2800] ;  /* 0x002800003a147984 */ /* 0x000ea80000000c00 */
[----:B------:R-:W2:Y:S04]  /*07e0*/  LDS.128 R24, [R58+0x3000] ;  /* 0x003000003a187984 */ /* 0x000ea80000000c00 */
[----:B------:R-:W2:Y:S01]  /*07f0*/  LDS.128 R32, [R58+0x4000] ;  /* 0x004000003a207984 */ /* 0x000ea20000000c00 */
[----:B0-----:R-:W-:Y:S01]  /*0800*/  FMUL.FTZ R42, R28, UR4 ;  /* 0x000000041c2a7c20 */ /* 0x001fe20008410000 */
[----:B------:R-:W-:Y:S01]  /*0810*/  FMUL.FTZ R45, R29, UR4 ;  /* 0x000000041d2d7c20 */ /* 0x000fe20008410000 */
[----:B------:R-:W-:Y:S01]  /*0820*/  FMUL.FTZ R44, R30, UR4 ;  /* 0x000000041e2c7c20 */ /* 0x000fe20008410000 */
[----:B------:R-:W-:Y:S01]  /*0830*/  FMUL.FTZ R47, R31, UR4 ;  /* 0x000000041f2f7c20 */ /* 0x000fe20008410000 */
[----:B---3--:R-:W-:Y:S01]  /*0840*/  FMUL.FTZ R46, R36, UR4 ;  /* 0x00000004242e7c20 */ /* 0x008fe20008410000 */
[----:B------:R-:W0:Y:S01]  /*0850*/  LDS.128 R28, [R58+0x3800] ;  /* 0x003800003a1c7984 */ /* 0x000e220000000c00 */
[----:B------:R-:W-:Y:S01]  /*0860*/  FMUL.FTZ R49, R37, UR4 ;  /* 0x0000000425317c20 */ /* 0x000fe20008410000 */
[----:B------:R-:W-:Y:S01]  /*0870*/  FMUL.FTZ R48, R38, UR4 ;  /* 0x0000000426307c20 */ /* 0x000fe20008410000 */
[----:B------:R-:W-:Y:S01]  /*0880*/  FMUL.FTZ R51, R39, UR4 ;  /* 0x0000000427337c20 */ /* 0x000fe20008410000 */
[----:B----4-:R-:W-:Y:S01]  /*0890*/  FMUL.FTZ R50, R8, UR4 ;  /* 0x0000000408327c20 */ /* 0x010fe20008410000 */
[----:B------:R-:W3:Y:S01]  /*08a0*/  LDS.128 R36, [R58+0x4800] ;  /* 0x004800003a247984 */ /* 0x000ee20000000c00 */
[----:B------:R-:W-:Y:S01]  /*08b0*/  FMUL.FTZ R53, R9, UR4 ;  /* 0x0000000409357c20 */ /* 0x000fe20008410000 */
[----:B------:R-:W-:Y:S01]  /*08c0*/  FMUL.FTZ R52, R10, UR4 ;  /* 0x000000040a347c20 */ /* 0x000fe20008410000 */
[----:B------:R-:W-:Y:S01]  /*08d0*/  FMUL.FTZ R55, R11, UR4 ;  /* 0x000000040b377c20 */ /* 0x000fe20008410000 */
[----:B-----5:R-:W-:Y:S01]  /*08e0*/  FMUL.FTZ R54, R12, UR4 ;  /* 0x000000040c367c20 */ /* 0x020fe20008410000 */
[----:B------:R-:W-:Y:S01]  /*08f0*/  FMUL.FTZ R57, R13, UR4 ;  /* 0x000000040d397c20 */ /* 0x000fe20008410000 */
[----:B------:R-:W-:Y:S01]  /*0900*/  FMUL.FTZ R56, R14, UR4 ;  /* 0x000000040e387c20 */ /* 0x000fe20008410000 */
[----:B------:R-:W-:Y:S01]  /*0910*/  FMUL.FTZ R15, R15, UR4 ;  /* 0x000000040f0f7c20 */ /* 0x000fe20008410000 */
[----:B------:R-:W-:Y:S01]  /*0920*/  F2FP.F16.F32.PACK_AB R8, R45, R42 ;  /* 0x0000002a2d08723e */ /* 0x000fe200000000ff */
[----:B-1----:R-:W-:Y:S01]  /*0930*/  FMUL.FTZ R16, R16, UR4 ;  /* 0x0000000410107c20 */ /* 0x002fe20008410000 */
[----:B------:R-:W-:Y:S01]  /*0940*/  F2FP.F16.F32.PACK_AB R9, R47, R44 ;  /* 0x0000002c2f09723e */ /* 0x000fe200000000ff */
[----:B------:R-:W-:Y:S01]  /*0950*/  FMUL.FTZ R17, R17, UR4 ;  /* 0x0000000411117c20 */ /* 0x000fe20008410000 */
[----:B------:R-:W-:Y:S01]  /*0960*/  F2FP.F16.F32.PACK_AB R10, R49, R46 ;  /* 0x0000002e310a723e */ /* 0x000fe200000000ff */
[----:B------:R-:W-:Y:S01]  /*0970*/  FMUL.FTZ R18, R18, UR4 ;  /* 0x0000000412127c20 */ /* 0x000fe20008410000 */
[----:B------:R-:W-:Y:S01]  /*0980*/  F2FP.F16.F32.PACK_AB R11, R51, R48 ;  /* 0x00000030330b723e */ /* 0x000fe200000000ff */
[----:B------:R-:W-:Y:S01]  /*0990*/  FMUL.FTZ R19, R19, UR4 ;  /* 0x0000000413137c20 */ /* 0x000fe20008410000 */
[----:B------:R-:W-:Y:S01]  /*09a0*/  F2FP.F16.F32.PACK_AB R12, R53, R50 ;  /* 0x00000032350c723e */ /* 0x000fe200000000ff */
[----:B--2---:R-:W-:Y:S01]  /*09b0*/  FMUL.FTZ R20, R20, UR4 ;  /* 0x0000000414147c20 */ /* 0x004fe20008410000 */
[----:B------:R-:W-:Y:S01]  /*09c0*/  F2FP.F16.F32.PACK_AB R13, R55, R52 ;  /* 0x00000034370d723e */ /* 0x000fe200000000ff */
[----:B------:R1:W-:Y:S01]  /*09d0*/  STSM.16.MT88.4 [R43+0xa000], R8 ;  /* 0x00a000082b007844 */ /* 0x0003e20000004200 */
[----:B------:R-:W-:Y:S01]  /*09e0*/  F2FP.F16.F32.PACK_AB R14, R57, R54 ;  /* 0x00000036390e723e */ /* 0x000fe200000000ff */
[----:B------:R-:W-:Y:S01]  /*09f0*/  FMUL.FTZ R21, R21, UR4 ;  /* 0x0000000415157c20 */ /* 0x000fe20008410000 */
[----:B------:R-:W-:Y:S01]  /*0a00*/  F2FP.F16.F32.PACK_AB R15, R15, R56 ;  /* 0x000000380f0f723e */ /* 0x000fe200000000ff */
[----:B------:R-:W-:Y:S01]  /*0a10*/  FMUL.FTZ R22, R22, UR4 ;  /* 0x0000000416167c20 */ /* 0x000fe20008410000 */
[----:B------:R-:W-:Y:S01]  /*0a20*/  FMUL.FTZ R23, R23, UR4 ;  /* 0x0000000417177c20 */ /* 0x000fe20008410000 */
[----:B------:R-:W-:Y:S01]  /*0a30*/  FMUL.FTZ R24, R24, UR4 ;  /* 0x0000000418187c20 */ /* 0x000fe20008410000 */
[----:B------:R-:W-:Y:S01]  /*0a40*/  FMUL.FTZ R25, R25, UR4 ;  /* 0x0000000419197c20 */ /* 0x000fe20008410000 */
[----:B------:R2:W-:Y:S01]  /*0a50*/  STSM.16.MT88.4 [R43+0xa200], R12 ;  /* 0x00a2000c2b007844 */ /* 0x0005e20000004200 */
[----:B------:R-:W-:Y:S01]  /*0a60*/  FMUL.FTZ R26, R26, UR4 ;  /* 0x000000041a1a7c20 */ /* 0x000fe20008410000 */
[----:B------:R-:W-:Y:S01]  /*0a70*/  FMUL.FTZ R32, R32, UR4 ;  /* 0x0000000420207c20 */ /* 0x000fe20008410000 */
[----:B------:R-:W-:Y:S01]  /*0a80*/  FMUL.FTZ R33, R33, UR4 ;  /* 0x0000000421217c20 */ /* 0x000fe20008410000 */
[----:B------:R-:W-:Y:S01]  /*0a90*/  FMUL.FTZ R34, R34, UR4 ;  /* 0x0000000422227c20 */ /* 0x000fe20008410000 */
[----:B------:R-:W-:Y:S01]  /*0aa0*/  FMUL.FTZ R35, R35, UR4 ;  /* 0x0000000423237c20 */ /* 0x000fe20008410000 */
[----:B0-----:R-:W-:Y:S01]  /*0ab0*/  FMUL.FTZ R29, R29, UR4 ;  /* 0x000000041d1d7c20 */ /* 0x001fe20008410000 */
[----:B------:R-:W-:Y:S01]  /*0ac0*/  FMUL.FTZ R6, R31, UR4 ;  /* 0x000000041f067c20 */ /* 0x000fe20008410000 */
[----:B-1----:R-:W-:-:S02]  /*0ad0*/  F2FP.F16.F32.PACK_AB R8, R17, R16 ;  /* 0x000000101108723e */ /* 0x002fc400000000ff */
[----:B------:R-:W-:Y:S01]  /*0ae0*/  F2FP.F16.F32.PACK_AB R9, R19, R18 ;  /* 0x000000121309723e */ /* 0x000fe200000000ff */
[----:B---3--:R-:W-:Y:S01]  /*0af0*/  FMUL.FTZ R36, R36, UR4 ;  /* 0x0000000424247c20 */ /* 0x008fe20008410000 */
[----:B------:R-:W-:Y:S01]  /*0b00*/  FMUL.FTZ R37, R37, UR4 ;  /* 0x0000000425257c20 */ /* 0x000fe20008410000 */
[----:B------:R-:W-:Y:S01]  /*0b10*/  FMUL.FTZ R38, R38, UR4 ;  /* 0x0000000426267c20 */ /* 0x000fe20008410000 */
[----:B--2---:R-:W-:Y:S01]  /*0b20*/  FMUL.FTZ R13, R27, UR4 ;  /* 0x000000041b0d7c20 */ /* 0x004fe20008410000 */
[----:B------:R-:W-:Y:S01]  /*0b30*/  FMUL.FTZ R14, R28, UR4 ;  /* 0x000000041c0e7c20 */ /* 0x000fe20008410000 */
[----:B------:R-:W-:Y:S01]  /*0b40*/  FMUL.FTZ R15, R30, UR4 ;  /* 0x000000041e0f7c20 */ /* 0x000fe20008410000 */
[----:B------:R-:W-:Y:S01]  /*0b50*/  FMUL.FTZ R39, R39, UR4 ;  /* 0x0000000427277c20 */ /* 0x000fe20008410000 */
[----:B------:R-:W-:Y:S01]  /*0b60*/  F2FP.F16.F32.PACK_AB R10, R21, R20 ;  /* 0x00000014150a723e */ /* 0x000fe200000000ff */
[----:B------:R-:W0:Y:S01]  /*0b70*/  LDCU UR4, c[0x0][0x3b4] ;  /* 0x00007680ff0477ac */ /* 0x000e220008000800 */
[----:B------:R-:W-:-:S02]  /*0b80*/  F2FP.F16.F32.PACK_AB R11, R23, R22 ;  /* 0x00000016170b723e */ /* 0x000fc400000000ff */
[----:B------:R-:W-:Y:S02]  /*0b90*/  F2FP.F16.F32.PACK_AB R12, R25, R24 ;  /* 0x00000018190c723e */ /* 0x000fe400000000ff */
[----:B------:R-:W-:Y:S01]  /*0ba0*/  F2FP.F16.F32.PACK_AB R13, R13, R26 ;  /* 0x0000001a0d0d723e */ /* 0x000fe200000000ff */
[----:B------:R1:W-:Y:S01]  /*0bb0*/  STSM.16.MT88.4 [R43+0xa400], R8 ;  /* 0x00a400082b007844 */ /* 0x0003e20000004200 */
[----:B------:R-:W-:Y:S02]  /*0bc0*/  F2FP.F16.F32.PACK_AB R14, R29, R14 ;  /* 0x0000000e1d0e723e */ /* 0x000fe400000000ff */
[----:B------:R-:W-:Y:S01]  /*0bd0*/  F2FP.F16.F32.PACK_AB R15, R6, R15 ;  /* 0x0000000f060f723e */ /* 0x000fe200000000ff */
[----:B------:R-:W-:Y:S01]  /*0be0*/  IMAD R6, R7, 0x2, R2 ;  /* 0x0000000207067824 */ /* 0x000fe200078e0202 */
[----:B------:R-:W-:Y:S02]  /*0bf0*/  F2FP.F16.F32.PACK_AB R16, R33, R32 ;  /* 0x000000202110723e */ /* 0x000fe400000000ff */
[----:B------:R-:W-:Y:S01]  /*0c00*/  F2FP.F16.F32.PACK_AB R17, R35, R34 ;  /* 0x000000222311723e */ /* 0x000fe200000000ff */
[----:B------:R2:W-:Y:S01]  /*0c10*/  STSM.16.MT88.4 [R43+0xa600], R12 ;  /* 0x00a6000c2b007844 */ /* 0x0005e20000004200 */
[----:B------:R-:W-:-:S02]  /*0c20*/  F2FP.F16.F32.PACK_AB R18, R37, R36 ;  /* 0x000000242512723e */ /* 0x000fc400000000ff */
[----:B------:R-:W-:Y:S02]  /*0c30*/  F2FP.F16.F32.PACK_AB R19, R39, R38 ;  /* 0x000000262713723e */ /* 0x000fe400000000ff */
[----:B------:R-:W-:Y:S01]  /*0c40*/  SHF.R.U32.HI R25, RZ, 0x4, R0 ;  /* 0x00000004ff197819 */ /* 0x000fe20000011600 */
[----:B------:R-:W-:Y:S02]  /*0c50*/  IMAD R0, R4, -0x50, R41 ;  /* 0xffffffb004007824 */ /* 0x000fe400078e0229 */
[----:B------:R-:W-:Y:S01]  /*0c60*/  HFMA2 R41, -RZ, RZ, 0, 0 ;  /* 0x00000000ff297431 */ /* 0x000fe200000001ff */
[----:B------:R3:W-:Y:S01]  /*0c70*/  STSM.16.MT88.4 [R43+0xa800], R16 ;  /* 0x00a800102b007844 */ /* 0x0007e20000004200 */
[----:B------:R-:W-:Y:S01]  /*0c80*/  BAR.SYNC.DEFER_BLOCKING 0x0 ;  /* 0x0000000000007b1d */ /* 0x000fe20000010000 */
[----:B0-----:R-:W-:Y:S01]  /*0c90*/  ISETP.GE.AND P0, PT, R40, UR4, PT ;  /* 0x0000000428007c0c */ /* 0x001fe2000bf06270 */
[----:B-1----:R-:W-:Y:S01]  /*0ca0*/  IMAD.WIDE.U32 R8, R5, UR6, R40 ;  /* 0x0000000605087c25 */ /* 0x002fe2000f8e0028 */
[----:B------:R-:W-:-:S02]  /*0cb0*/  IADD3 R10, P1, PT, R25, R60, RZ ;  /* 0x0000003c190a7210 */ /* 0x000fc40007f3e0ff */
[----:B--2---:R-:W-:Y:S01]  /*0cc0*/  VIMNMX R14, PT, PT, R0, 0x50, PT ;  /* 0x00000050000e7848 */ /* 0x004fe20003fe0100 */
[----:B------:R-:W-:Y:S01]  /*0cd0*/  IMAD R9, R5, UR7, R9 ;  /* 0x0000000705097c24 */ /* 0x000fe2000f8e0209 */
[C---:B------:R-:W-:Y:S01]  /*0ce0*/  IADD3 R5, PT, PT, R25.reuse, 0x20, RZ ;  /* 0x0000002019057810 */ /* 0x040fe20007ffe0ff */
[C---:B------:R-:W-:Y:S01]  /*0cf0*/  VIADD R0, R25.reuse, 0x10 ;  /* 0x0000001019007836 */ /* 0x040fe20000000000 */
[-C--:B------:R-:W-:Y:S01]  /*0d00*/  ISETP.GE.OR P4, PT, R25, R14.reuse, P0 ;  /* 0x0000000e1900720c */ /* 0x080fe20000786670 */
[----:B------:R-:W-:Y:S01]  /*0d10*/  IMAD.WIDE.U32 R8, R3, UR10, R8 ;  /* 0x0000000a03087c25 */ /* 0x000fe2000f8e0008 */
[----:B------:R-:W-:Y:S02]  /*0d20*/  IADD3 R2, PT, PT, R2, 0xa000, RZ ;  /* 0x0000a00002027810 */ /* 0x000fe40007ffe0ff */
[-C--:B------:R-:W-:Y:S01]  /*0d30*/  ISETP.GE.OR P3, PT, R0, R14.reuse, P0 ;  /* 0x0000000e0000720c */ /* 0x080fe20000766670 */
[----:B------:R-:W-:Y:S01]  /*0d40*/  VIADD R12, R25, 0x30 ;  /* 0x00000030190c7836 */ /* 0x000fe20000000000 */
[----:B------:R-:W-:Y:S01]  /*0d50*/  ISETP.GE.OR P2, PT, R5, R14, P0 ;  /* 0x0000000e0500720c */ /* 0x000fe20000746670 */
[----:B------:R-:W-:-:S02]  /*0d60*/  VIADD R25, R25, 0x40 ;  /* 0x0000004019197836 */ /* 0x000fc40000000000 */
[----:B------:R-:W-:Y:S01]  /*0d70*/  IMAD.X R11, RZ, RZ, R61, P1 ;  /* 0x000000ffff0b7224 */ /* 0x000fe200008e063d */
[-C--:B------:R-:W-:Y:S01]  /*0d80*/  ISETP.GE.OR P1, PT, R12, R14.reuse, P0 ;  /* 0x0000000e0c00720c */ /* 0x080fe20000726670 */
[----:B------:R-:W-:Y:S01]  /*0d90*/  IMAD R3, R3, UR11, R9 ;  /* 0x0000000b03037c24 */ /* 0x000fe2000f8e0209 */
[----:B------:R-:W-:Y:S01]  /*0da0*/  ISETP.GE.OR P0, PT, R25, R14, P0 ;  /* 0x0000000e1900720c */ /* 0x000fe20000706670 */
[----:B------:R-:W-:Y:S01]  /*0db0*/  IMAD.WIDE.U32 R4, R4, 0x50, R10 ;  /* 0x0000005004047825 */ /* 0x000fe200078e000a */
[----:B------:R3:W0:Y:S03]  /*0dc0*/  LDS.128 R20, [R6+0xa800] ;  /* 0x00a8000006147984 */ /* 0x0006260000000c00 */
[----:B------:R-:W-:Y:S01]  /*0dd0*/  IMAD R2, R7, 0x2, R2 ;  /* 0x0000000207027824 */ /* 0x000fe200078e0202 */
[----:B------:R-:W-:Y:S07]  /*0de0*/  @P4 BRA `(.L_x_45) ;  /* 0x00000000002c4947 */ /* 0x000fee0003800000 */
[----:B------:R1:W2:Y:S01]  /*0df0*/  LDS.128 R12, [R2] ;  /* 0x00000000020c7984 */ /* 0x0002a20000000c00 */
[----:B------:R-:W4:Y:S01]  /*0e00*/  LDCU.64 UR4, c[0x0][0x3c0] ;  /* 0x00007800ff0477ac */ /* 0x000f220008000a00 */
[----:B------:R-:W3:Y:S01]  /*0e10*/  LDCU.64 UR6, c[0x0][0x3a8] ;  /* 0x00007500ff0677ac */ /* 0x000ee20008000a00 */
[----:B-1----:R-:W-:Y:S01]  /*0e20*/  MOV R2, R8 ;  /* 0x0000000800027202 */ /* 0x002fe20000000f00 */
[----:B----4-:R-:W-:-:S04]  /*0e30*/  IMAD R7, R5, UR4, RZ ;  /* 0x0000000405077c24 */ /* 0x010fc8000f8e02ff */
[----:B------:R-:W-:-:S04]  /*0e40*/  IMAD.WIDE.U32 R10, R4, UR4, R2 ;  /* 0x00000004040a7c25 */ /* 0x000fc8000f8e0002 */
[----:B------:R-:W-:Y:S01]  /*0e50*/  IMAD R7, R4, UR5, R7 ;  /* 0x0000000504077c24 */ /* 0x000fe2000f8e0207 */
[----:B---3--:R-:W-:-:S03]  /*0e60*/  LEA R16, P4, R10, UR6, 0x1 ;  /* 0x000000060a107c11 */ /* 0x008fc6000f8808ff */
[----:B------:R-:W-:-:S05]  /*0e70*/  IMAD.IADD R7, R11, 0x1, R7 ;  /* 0x000000010b077824 */ /* 0x000fca00078e0207 */
[----:B------:R-:W-:-:S05]  /*0e80*/  LEA.HI.X R17, R10, UR7, R7, 0x1, P4 ;  /* 0x000000070a117c11 */ /* 0x000fca000a0f0c07 */
[----:B--2---:R1:W-:Y:S02]  /*0e90*/  STG.E.128 desc[UR8][R16.64], R12 ;  /* 0x0000000c10007986 */ /* 0x0043e4000c101d08 */
.L_x_45:
[----:B------:R-:W-:Y:S05]  /*0ea0*/  BSYNC.RECONVERGENT B0 ;  /* 0x0000000000007941 */ /* 0x000fea0003800200 */
.L_x_44:
[----:B-1----:R1:W2:Y:S01]  /*0eb0*/  LDS.128 R12, [R6+0xa200] ;  /* 0x00a20000060c7984 */ /* 0x0022a20000000c00 */
[----:B------:R-:W-:Y:S04]  /*0ec0*/  BSSY.RECONVERGENT B0, `(.L_x_46) ;  /* 0x000000f000007945 */ /* 0x000fe80003800200 */
[----:B------:R-:W-:Y:S05]  /*0ed0*/  @P3 BRA `(.L_x_47) ;  /* 0x0000000000343947 */ /* 0x000fea0003800000 */
[----:B------:R-:W4:Y:S01]  /*0ee0*/  LDCU.64 UR4, c[0x0][0x3c0] ;  /* 0x00007800ff0477ac */ /* 0x000f220008000a00 */
[----:B------:R-:W-:Y:S01]  /*0ef0*/  IADD3 R7, P3, PT, R4, 0x10, RZ ;  /* 0x0000001004077810 */ /* 0x000fe20007f7e0ff */
[----:B------:R-:W-:Y:S01]  /*0f00*/  IMAD.MOV.U32 R10, RZ, RZ, R8 ;  /* 0x000000ffff0a7224 */ /* 0x000fe200078e0008 */
[----:B------:R-:W-:Y:S01]  /*0f10*/  MOV R11, R3 ;  /* 0x00000003000b7202 */ /* 0x000fe20000000f00 */
[----:B------:R-:W3:Y:S01]  /*0f20*/  LDCU.64 UR6, c[0x0][0x3a8] ;  /* 0x00007500ff0677ac */ /* 0x000ee20008000a00 */
[----:B------:R-:W-:-:S05]  /*0f30*/  IADD3.X R0, PT, PT, RZ, R5, RZ, P3, !PT ;  /* 0x00000005ff007210 */ /* 0x000fca0001ffe4ff */
[----:B----4-:R-:W-:Y:S02]  /*0f40*/  IMAD R0, R0, UR4, RZ ;  /* 0x0000000400007c24 */ /* 0x010fe4000f8e02ff */
[----:B------:R-:W-:-:S04]  /*0f50*/  IMAD.WIDE.U32 R10, R7, UR4, R10 ;  /* 0x00000004070a7c25 */ /* 0x000fc8000f8e000a */
[----:B------:R-:W-:Y:S01]  /*0f60*/  IMAD R7, R7, UR5, R0 ;  /* 0x0000000507077c24 */ /* 0x000fe2000f8e0200 */
[----:B---3--:R-:W-:-:S03]  /*0f70*/  LEA R16, P3, R10, UR6, 0x1 ;  /* 0x000000060a107c11 */ /* 0x008fc6000f8608ff */
[----:B------:R-:W-:-:S05]  /*0f80*/  IMAD.IADD R7, R11, 0x1, R7 ;  /* 0x000000010b077824 */ /* 0x000fca00078e0207 */
[----:B------:R-:W-:-:S05]  /*0f90*/  LEA.HI.X R17, R10, UR7, R7, 0x1, P3 ;  /* 0x000000070a117c11 */ /* 0x000fca00098f0c07 */
[----:B--2---:R4:W-:Y:S02]  /*0fa0*/  STG.E.128 desc[UR8][R16.64], R12 ;  /* 0x0000000c10007986 */ /* 0x0049e4000c101d08 */
.L_x_47:
[----:B------:R-:W-:Y:S05]  /*0fb0*/  BSYNC.RECONVERGENT B0 ;  /* 0x0000000000007941 */ /* 0x000fea0003800200 */
.L_x_46:
[----:B--2-4-:R2:W4:Y:S01]  /*0fc0*/  LDS.128 R12, [R6+0xa400] ;  /* 0x00a40000060c7984 */ /* 0x0145220000000c00 */
[----:B------:R-:W-:Y:S04]  /*0fd0*/  BSSY.RECONVERGENT B0, `(.L_x_48) ;  /* 0x000000f000007945 */ /* 0x000fe80003800200 */
[----:B------:R-:W-:Y:S05]  /*0fe0*/  @P2 BRA `(.L_x_49) ;  /* 0x0000000000342947 */ /* 0x000fea0003800000 */
[----:B------:R-:W5:Y:S01]  /*0ff0*/  LDCU.64 UR4, c[0x0][0x3c0] ;  /* 0x00007800ff0477ac */ /* 0x000f620008000a00 */
[----:B------:R-:W-:Y:S01]  /*1000*/  IADD3 R7, P2, PT, R4, 0x20, RZ ;  /* 0x0000002004077810 */ /* 0x000fe20007f5e0ff */
[----:B------:R-:W-:Y:S01]  /*1010*/  IMAD.MOV.U32 R10, RZ, RZ, R8 ;  /* 0x000000ffff0a7224 */ /* 0x000fe200078e0008 */
[----:B------:R-:W-:Y:S01]  /*1020*/  MOV R11, R3 ;  /* 0x00000003000b7202 */ /* 0x000fe20000000f00 */
[----:B------:R-:W3:Y:S01]  /*1030*/  LDCU.64 UR6, c[0x0][0x3a8] ;  /* 0x00007500ff0677ac */ /* 0x000ee20008000a00 */
[----:B------:R-:W-:-:S05]  /*1040*/  IADD3.X R0, PT, PT, RZ, R5, RZ, P2, !PT ;  /* 0x00000005ff007210 */ /* 0x000fca00017fe4ff */
[----:B-----5:R-:W-:Y:S02]  /*1050*/  IMAD R0, R0, UR4, RZ ;  /* 0x0000000400007c24 */ /* 0x020fe4000f8e02ff */
[----:B------:R-:W-:-:S04]  /*1060*/  IMAD.WIDE.U32 R10, R7, UR4, R10 ;  /* 0x00000004070a7c25 */ /* 0x000fc8000f8e000a */
[----:B------:R-:W-:Y:S01]  /*1070*/  IMAD R7, R7, UR5, R0 ;  /* 0x0000000507077c24 */ /* 0x000fe2000f8e0200 */
[----:B---3--:R-:W-:-:S03]  /*1080*/  LEA R16, P2, R10, UR6, 0x1 ;  /* 0x000000060a107c11 */ /* 0x008fc6000f8408ff */
[----:B------:R-:W-:-:S05]  /*1090*/  IMAD.IADD R7, R11, 0x1, R7 ;  /* 0x000000010b077824 */ /* 0x000fca00078e0207 */
[----:B------:R-:W-:-:S05]  /*10a0*/  LEA.HI.X R17, R10, UR7, R7, 0x1, P2 ;  /* 0x000000070a117c11 */ /* 0x000fca00090f0c07 */
[----:B----4-:R3:W-:Y:S02]  /*10b0*/  STG.E.128 desc[UR8][R16.64], R12 ;  /* 0x0000000c10007986 */ /* 0x0107e4000c101d08 */
.L_x_49:
[----:B------:R-:W-:Y:S05]  /*10c0*/  BSYNC.RECONVERGENT B0 ;  /* 0x0000000000007941 */ /* 0x000fea0003800200 */
.L_x_48:
[----:B---34-:R3:W4:Y:S01]  /*10d0*/  LDS.128 R12, [R6+0xa600] ;  /* 0x00a60000060c7984 */ /* 0x0187220000000c00 */
[----:B------:R-:W-:Y:S04]  /*10e0*/  BSSY.RECONVERGENT B0, `(.L_x_50) ;  /* 0x000000f000007945 */ /* 0x000fe80003800200 */
[----:B------:R-:W-:Y:S05]  /*10f0*/  @P1 BRA `(.L_x_51) ;  /* 0x0000000000341947 */ /* 0x000fea0003800000 */
[----:B------:R-:W5:Y:S01]  /*1100*/  LDCU.64 UR4, c[0x0][0x3c0] ;  /* 0x00007800ff0477ac */ /* 0x000f620008000a00 */
[----:B------:R-:W-:Y:S01]  /*1110*/  IADD3 R11, P1, PT, R4, 0x30, RZ ;  /* 0x00000030040b7810 */ /* 0x000fe20007f3e0ff */
[----:B-123--:R-:W-:Y:S01]  /*1120*/  IMAD.MOV.U32 R6, RZ, RZ, R8 ;  /* 0x000000ffff067224 */ /* 0x00efe200078e0008 */
[----:B------:R-:W-:Y:S01]  /*1130*/  MOV R7, R3 ;  /* 0x0000000300077202 */ /* 0x000fe20000000f00 */
[----:B------:R-:W1:Y:S01]  /*1140*/  LDCU.64 UR6, c[0x0][0x3a8] ;  /* 0x00007500ff0677ac */ /* 0x000e620008000a00 */
[----:B------:R-:W-:-:S05]  /*1150*/  IADD3.X R0, PT, PT, RZ, R5, RZ, P1, !PT ;  /* 0x00000005ff007210 */ /* 0x000fca0000ffe4ff */
[----:B-----5:R-:W-:Y:S02]  /*1160*/  IMAD R0, R0, UR4, RZ ;  /* 0x0000000400007c24 */ /* 0x020fe4000f8e02ff */
[----:B------:R-:W-:-:S04]  /*1170*/  IMAD.WIDE.U32 R6, R11, UR4, R6 ;  /* 0x000000040b067c25 */ /* 0x000fc8000f8e0006 */
[----:B------:R-:W-:Y:S01]  /*1180*/  IMAD R11, R11, UR5, R0 ;  /* 0x000000050b0b7c24 */ /* 0x000fe2000f8e0200 */
[----:B-1----:R-:W-:-:S03]  /*1190*/  LEA R10, P1, R6, UR6, 0x1 ;  /* 0x00000006060a7c11 */ /* 0x002fc6000f8208ff */
[----:B------:R-:W-:-:S05]  /*11a0*/  IMAD.IADD R7, R7, 0x1, R11 ;  /* 0x0000000107077824 */ /* 0x000fca00078e020b */
[----:B------:R-:W-:-:S05]  /*11b0*/  LEA.HI.X R11, R6, UR7, R7, 0x1, P1 ;  /* 0x00000007060b7c11 */ /* 0x000fca00088f0c07 */
[----:B----4-:R1:W-:Y:S02]  /*11c0*/  STG.E.128 desc[UR8][R10.64], R12 ;  /* 0x0000000c0a007986 */ /* 0x0103e4000c101d08 */
.L_x_51:
[----:B------:R-:W-:Y:S05]  /*11d0*/  BSYNC.RECONVERGENT B0 ;  /* 0x0000000000007941 */ /* 0x000fea0003800200 */
.L_x_50:
[----:B------:R-:W-:Y:S05]  /*11e0*/  @P0 EXIT ;  /* 0x000000000000094d */ /* 0x000fea0003800000 */
[----:B------:R-:W5:Y:S01]  /*11f0*/  LDCU.64 UR4, c[0x0][0x3c0] ;  /* 0x00007800ff0477ac */ /* 0x000f620008000a00 */
[----:B------:R-:W-:Y:S01]  /*1200*/  IADD3 R7, P0, PT, R4, 0x40, RZ ;  /* 0x0000004004077810 */ /* 0x000fe20007f1e0ff */
[----:B------:R-:W-:Y:S01]  /*1210*/  IMAD.MOV.U32 R2, RZ, RZ, R8 ;  /* 0x000000ffff027224 */ /* 0x000fe200078e0008 */
[----:B------:R-:W0:Y:S02]  /*1220*/  LDCU.64 UR6, c[0x0][0x3a8] ;  /* 0x00007500ff0677ac */ /* 0x000e240008000a00 */
[----:B------:R-:W-:-:S05]  /*1230*/  IADD3.X R4, PT, PT, RZ, R5, RZ, P0, !PT ;  /* 0x00000005ff047210 */ /* 0x000fca00007fe4ff */
[----:B-----5:R-:W-:Y:S02]  /*1240*/  IMAD R4, R4, UR4, RZ ;  /* 0x0000000404047c24 */ /* 0x020fe4000f8e02ff */
[----:B------:R-:W-:-:S04]  /*1250*/  IMAD.WIDE.U32 R2, R7, UR4, R2 ;  /* 0x0000000407027c25 */ /* 0x000fc8000f8e0002 */
[----:B------:R-:W-:Y:S01]  /*1260*/  IMAD R7, R7, UR5, R4 ;  /* 0x0000000507077c24 */ /* 0x000fe2000f8e0204 */
[----:B0-----:R-:W-:-:S04]  /*1270*/  LEA R4, P0, R2, UR6, 0x1 ;  /* 0x0000000602047c11 */ /* 0x001fc8000f8008ff */
[----:B------:R-:W-:-:S04]  /*1280*/  IADD3 R3, PT, PT, R3, R7, RZ ;  /* 0x0000000703037210 */ /* 0x000fc80007ffe0ff */
[----:B------:R-:W-:-:S05]  /*1290*/  LEA.HI.X R5, R2, UR7, R3, 0x1, P0 ;  /* 0x0000000702057c11 */ /* 0x000fca00080f0c03 */
[----:B------:R-:W-:Y:S01]  /*12a0*/  STG.E.128 desc[UR8][R4.64], R20 ;  /* 0x0000001404007986 */ /* 0x000fe2000c101d08 */
[----:B------:R-:W-:Y:S05]  /*12b0*/  EXIT ;  /* 0x000000000000794d */ /* 0x000fea0003800000 */
.L_x_52:
        /* <DEDUP_REMOVED lines=12> */
.L_x_163:


//--------------------- .text._ZN7cutlass13device_kernelIN5flash11enable_sm90INS1_16FlashAttnBwdSm90INS1_25CollectiveMainloopBwdSm90ILi2ELi2ELi2EN4cute5tupleIJNS5_1CILi1EEES8_S8_EEENS6_IJNS7_ILi80EEENS7_ILi128EEESB_EEENS_6half_tEfNS_4arch4Sm90ELb0ELb0ELb0ELb1ELb1ELb1ELb0ELb1ELi2ELi1ELi2ELi1ELb0EEENS1_24CollectiveEpilogueBwdGQAISC_fSF_Li256ELb1ELb1EEENS1_19SingleTileSchedulerILb1ELb0ELb0ELi128EEEEEEEEEvNT_6ParamsE --------------------------
	.section	.text._ZN7cutlass13device_kernelIN5flash11enable_sm90INS1_16FlashAttnBwdSm90INS1_25CollectiveMainloopBwdSm90ILi2ELi2ELi2EN4cute5tupleIJNS5_1CILi1EEES8_S8_EEENS6_IJNS7_ILi80EEENS7_ILi128EEESB_EEENS_6half_tEfNS_4arch4Sm90ELb0ELb0ELb0ELb1ELb1ELb1ELb0ELb1ELi2ELi1ELi2ELi1ELb0EEENS1_24CollectiveEpilogueBwdGQAISC_fSF_Li256ELb1ELb1EEENS1_19SingleTileSchedulerILb1ELb0ELb0ELi128EEEEEEEEEvNT_6ParamsE,"ax",@progbits
	.align	128
.text._ZN7cutlass13device_kernelIN5flash11enable_sm90INS1_16FlashAttnBwdSm90INS1_25CollectiveMainloopBwdSm90ILi2ELi2ELi2EN4cute5tupleIJNS5_1CILi1EEES8_S8_EEENS6_IJNS7_ILi80EEENS7_ILi128EEESB_EEENS_6half_tEfNS_4arch4Sm90ELb0ELb0ELb0ELb1ELb1ELb1ELb0ELb1ELi2ELi1ELi2ELi1ELb0EEENS1_24CollectiveEpilogueBwdGQAISC_fSF_Li256ELb1ELb1EEENS1_19SingleTileSchedulerILb1ELb0ELb0ELi128EEEEEEEEEvNT_6ParamsE:
        .type           _ZN7cutlass13device_kernelIN5flash11enable_sm90INS1_16FlashAttnBwdSm90INS1_25CollectiveMainloopBwdSm90ILi2ELi2ELi2EN4cute5tupleIJNS5_1CILi1EEES8_S8_EEENS6_IJNS7_ILi80EEENS7_ILi128EEESB_EEENS_6half_tEfNS_4arch4Sm90ELb0ELb0ELb0ELb1ELb1ELb1ELb0ELb1ELi2ELi1ELi2ELi1ELb0EEENS1_24CollectiveEpilogueBwdGQAISC_fSF_Li256ELb1ELb1EEENS1_19SingleTileSchedulerILb1ELb0ELb0ELi128EEEEEEEEEvNT_6ParamsE,@function
        .size           _ZN7cutlass13device_kernelIN5flash11enable_sm90INS1_16FlashAttnBwdSm90INS1_25CollectiveMainloopBwdSm90ILi2ELi2ELi2EN4cute5tupleIJNS5_1CILi1EEES8_S8_EEENS6_IJNS7_ILi80EEENS7_ILi128EEESB_EEENS_6half_tEfNS_4arch4Sm90ELb0ELb0ELb0ELb1ELb1ELb1ELb0ELb1ELi2ELi1ELi2ELi1ELb0EEENS1_24CollectiveEpilogueBwdGQAISC_fSF_Li256ELb1ELb1EEENS1_19SingleTileSchedulerILb1ELb0ELb0ELi128EEEEEEEEEvNT_6ParamsE,(.L_x_164 - _ZN7cutlass13device_kernelIN5flash11enable_sm90INS1_16FlashAttnBwdSm90INS1_25CollectiveMainloopBwdSm90ILi2ELi2ELi2EN4cute5tupleIJNS5_1CILi1EEES8_S8_EEENS6_IJNS7_ILi80EEENS7_ILi128EEESB_EEENS_6half_tEfNS_4arch4Sm90ELb0ELb0ELb0ELb1ELb1ELb1ELb0ELb1ELi2ELi1ELi2ELi1ELb0EEENS1_24CollectiveEpilogueBwdGQAISC_fSF_Li256ELb1ELb1EEENS1_19SingleTileSchedulerILb1ELb0ELb0ELi128EEEEEEEEEvNT_6ParamsE)
        .other          _ZN7cutlass13device_kernelIN5flash11enable_sm90INS1_16FlashAttnBwdSm90INS1_25CollectiveMainloopBwdSm90ILi2ELi2ELi2EN4cute5tupleIJNS5_1CILi1EEES8_S8_EEENS6_IJNS7_ILi80EEENS7_ILi128EEESB_EEENS_6half_tEfNS_4arch4Sm90ELb0ELb0ELb0ELb1ELb1ELb1ELb0ELb1ELi2ELi1ELi2ELi1ELb0EEENS1_24CollectiveEpilogueBwdGQAISC_fSF_Li256ELb1ELb1EEENS1_19SingleTileSchedulerILb1ELb0ELb0ELi128EEEEEEEEEvNT_6ParamsE,@"STO_CUDA_ENTRY STV_DEFAULT"
_ZN7cutlass13device_kernelIN5flash11enable_sm90INS1_16FlashAttnBwdSm90INS1_25CollectiveMainloopBwdSm90ILi2ELi2ELi2EN4cute5tupleIJNS5_1CILi1EEES8_S8_EEENS6_IJNS7_ILi80EEENS7_ILi128EEESB_EEENS_6half_tEfNS_4arch4Sm90ELb0ELb0ELb0ELb1ELb1ELb1ELb0ELb1ELi2ELi1ELi2ELi1ELb0EEENS1_24CollectiveEpilogueBwdGQAISC_fSF_Li256ELb1ELb1EEENS1_19SingleTileSchedulerILb1ELb0ELb0ELi128EEEEEEEEEvNT_6ParamsE:
[----:B------:R-:W-:Y:S01]  /*0000*/  LDC R1, c[0x0][0x37c] ;  /* 0x0000df00ff017b82 */ /* 0x000fe20000000800 */
[----:B------:R-:W-:Y:S05]  /*0010*/  EXIT ;  /* 0x000000000000794d */ /* 0x000fea0003800000 */
.L_x_53:
        /* <DEDUP_REMOVED lines=14> */
.L_x_164:


//--------------------- .text._ZN7cutlass13device_kernelIN5flash22FlashAttnBwdPreprocessIN4cute5tupleIJNS3_1CILi80EEENS5_ILi128EEEEEENS_6half_tEfNS_4arch4Sm90ELb1ELb1EEEEEvNT_6ParamsE --------------------------
	.section	.text._ZN7cutlass13device_kernelIN5flash22FlashAttnBwdPreprocessIN4cute5tupleIJNS3_1CILi80EEENS5_ILi128EEEEEENS_6half_tEfNS_4arch4Sm90ELb1ELb1EEEEEvNT_6ParamsE,"ax",@progbits
	.align	128
.text._ZN7cutlass13device_kernelIN5flash22FlashAttnBwdPreprocessIN4cute5tupleIJNS3_1CILi80EEENS5_ILi128EEEEEENS_6half_tEfNS_4arch4Sm90ELb1ELb1EEEEEvNT_6ParamsE:
        .type           _ZN7cutlass13device_kernelIN5flash22FlashAttnBwdPreprocessIN4cute5tupleIJNS3_1CILi80EEENS5_ILi128EEEEEENS_6half_tEfNS_4arch4Sm90ELb1ELb1EEEEEvNT_6ParamsE,@function
        .size           _ZN7cutlass13device_kernelIN5flash22FlashAttnBwdPreprocessIN4cute5tupleIJNS3_1CILi80EEENS5_ILi128EEEEEENS_6half_tEfNS_4arch4Sm90ELb1ELb1EEEEEvNT_6ParamsE,(.L_x_165 - _ZN7cutlass13device_kernelIN5flash22FlashAttnBwdPreprocessIN4cute5tupleIJNS3_1CILi80EEENS5_ILi128EEEEEENS_6half_tEfNS_4arch4Sm90ELb1ELb1EEEEEvNT_6ParamsE)
        .other          _ZN7cutlass13device_kernelIN5flash22FlashAttnBwdPreprocessIN4cute5tupleIJNS3_1CILi80EEENS5_ILi128EEEEEENS_6half_tEfNS_4arch4Sm90ELb1ELb1EEEEEvNT_6ParamsE,@"STO_CUDA_ENTRY STV_DEFAULT"
_ZN7cutlass13device_kernelIN5flash22FlashAttnBwdPreprocessIN4cute5tupleIJNS3_1CILi80EEENS5_ILi128EEEEEENS_6half_tEfNS_4arch4Sm90ELb1ELb1EEEEEvNT_6ParamsE:
[----:B------:R-:W-:Y:S08]  /*0000*/  LDC R1, c[0x0][0x37c] ;  /* 0x0000df00ff017b82 */ /* 0x000ff00000000800 */
[----:B------:R-:W0:Y:S01]  /*0010*/  LDC.64 R8, c[0x0][0x460] ;  /* 0x00011800ff087b82 */ /* 0x000e220000000a00 */
[----:B------:R-:W1:Y:S01]  /*0020*/  S2R R0, SR_CTAID.X ;  /* 0x0000000000007919 */ /* 0x000e620000002500 */
[----:B------:R-:W2:Y:S01]  /*0030*/  LDCU.64 UR4, c[0x0][0x358] ;  /* 0x00006b00ff0477ac */ /* 0x000ea20008000a00 */
[----:B------:R-:W3:Y:S05]  /*0040*/  S2R R3, SR_CTAID.Z ;  /* 0x0000000000037919 */ /* 0x000eea0000002700 */
[----:B------:R-:W4:Y:S01]  /*0050*/  S2UR UR6, SR_CTAID.Y ;  /* 0x00000000000679c3 */ /* 0x000f220000002600 */
[----:B0-----:R-:W-:-:S04]  /*0060*/  ISETP.NE.U32.AND P0, PT, R8, RZ, PT ;  /* 0x000000ff0800720c */ /* 0x001fc80003f05070 */
[----:B------:R-:W-:-:S13]  /*0070*/  ISETP.NE.AND.EX P2, PT, R9, RZ, PT, P0 ;  /* 0x000000ff0900720c */ /* 0x000fda0003f45300 */
[----:B-1234-:R-:W-:Y:S05]  /*0080*/  @P2 BRA `(.L_x_54) ;  /* 0x0000000000202947 */ /* 0x01efea0003800000 */
[----:B------:R-:W0:Y:S01]  /*0090*/  LDCU.64 UR8, c[0x0][0x468] ;  /* 0x00008d00ff0877ac */ /* 0x000e220008000a00 */
[----:B------:R-:W1:Y:S01]  /*00a0*/  LDC R65, c[0x0][0x388] ;  /* 0x0000e200ff417b82 */ /* 0x000e620000000800 */
[----:B------:R-:W-:Y:S01]  /*00b0*/  HFMA2 R2, -RZ, RZ, 0, 0 ;  /* 0x00000000ff027431 */ /* 0x000fe200000001ff */
[----:B------:R-:W-:Y:S01]  /*00c0*/  CS2R R50, SRZ ;  /* 0x0000000000327805 */ /* 0x000fe2000001ff00 */
[----:B0-----:R-:W-:-:S04]  /*00d0*/  UISETP.NE.U32.AND UP0, UPT, UR8, URZ, UPT ;  /* 0x000000ff0800728c */ /* 0x001fc8000bf05070 */
[----:B------:R-:W-:-:S09]  /*00e0*/  UISETP.NE.AND.EX UP0, UPT, UR9, URZ, UPT, UP0 ;  /* 0x000000ff0900728c */ /* 0x000fd2000bf05300 */
[----:B------:R-:W-:Y:S05]  /*00f0*/  BRA.U !UP0, `(.L_x_55) ;  /* 0x0000000108507547 */ /* 0x000fea000b800000 */
[----:B------:R-:W-:Y:S05]  /*0100*/  BRA `(.L_x_56) ;  /* 0x0000000000347947 */ /* 0x000fea0003800000 */
.L_x_54:
        /* <DEDUP_REMOVED lines=10> */
[----:B------:R-:W-:-:S05]  /*01b0*/  LEA.HI.SX32 R2, R2, R7, 0x1b ;  /* 0x0000000702027211 */ /* 0x000fca00078fdaff */
[----:B------:R-:W-:Y:S01]  /*01c0*/  IMAD R2, R2, 0x50, RZ ;  /* 0x0000005002027824 */ /* 0x000fe200078e02ff */
[----:B------:R-:W-:Y:S06]  /*01d0*/  BRA.U !UP0, `(.L_x_57) ;  /* 0x0000000108107547 */ /* 0x000fec000b800000 */
.L_x_56:
[----:B------:R-:W0:Y:S02]  /*01e0*/  LDC.64 R4, c[0x0][0x468] ;  /* 0x00011a00ff047b82 */ /* 0x000e240000000a00 */
[----:B0-----:R-:W-:-:S05]  /*01f0*/  IMAD.WIDE.U32 R4, R3, 0x4, R4 ;  /* 0x0000000403047825 */ /* 0x001fca00078e0004 */
[----:B-1----:R0:W5:Y:S01]  /*0200*/  LDG.E R65, desc[UR4][R4.64] ;  /* 0x0000000404417981 */ /* 0x002162000c1e1900 */
[----:B------:R-:W-:Y:S05]  /*0210*/  BRA `(.L_x_55) ;  /* 0x0000000000087947 */ /* 0x000fea0003800000 */
.L_x_57:
[----:B------:R-:W2:Y:S02]  /*0220*/  LDG.E R5, desc[UR4][R4.64+0x4] ;  /* 0x0000040404057981 */ /* 0x000ea4000c1e1900 */
[----:B--2---:R-:W-:-:S07]  /*0230*/  IADD3 R65, PT, PT, -R50, R5, RZ ;  /* 0x0000000532417210 */ /* 0x004fce0007ffe1ff */
.L_x_55:
[----:B0-----:R-:W0:Y:S01]  /*0240*/  S2R R5, SR_TID.X ;  /* 0x0000000000057919 */ /* 0x001e220000002100 */
[----:B------:R-:W-:Y:S01]  /*0250*/  IMAD R4, R0, 0x50, RZ ;  /* 0x0000005000047824 */ /* 0x000fe200078e02ff */
[----:B------:R-:W-:-:S04]  /*0260*/  ISETP.NE.AND.EX P0, PT, R9, RZ, PT, P0 ;  /* 0x000000ff0900720c */ /* 0x000fc80003f05300 */
[----:B-1---5:R-:W-:-:S13]  /*0270*/  ISETP.GE.AND P1, PT, R4, R65, PT ;  /* 0x000000410400720c */ /* 0x022fda0003f26270 */
[----:B------:R-:W-:Y:S05]  /*0280*/  @P1 EXIT P0 ;  /* 0x000000000000194d */ /* 0x000fea0000000000 */
[----:B------:R-:W1:Y:S01]  /*0290*/  LDCU UR7, c[0x0][0x38c] ;  /* 0x00007180ff0777ac */ /* 0x000e620008000800 */
[----:B0-----:R-:W-:Y:S01]  /*02a0*/  SHF.L.U32 R52, R5, 0x3, RZ ;  /* 0x0000000305347819 */ /* 0x001fe200000006ff */
[----:B------:R-:W0:Y:S01]  /*02b0*/  LDC.64 R10, c[0x0][0x3a0] ;  /* 0x0000e800ff0a7b82 */ /* 0x000e220000000a00 */
[----:B------:R-:W-:Y:S01]  /*02c0*/  IMAD R6, R0, -0x50, R65 ;  /* 0xffffffb000067824 */ /* 0x000fe200078e0241 */
[----:B------:R-:W-:Y:S02]  /*02d0*/  SHF.R.U32.HI R7, RZ, 0x4, R5 ;  /* 0x00000004ff077819 */ /* 0x000fe40000011605 */
[----:B------:R-:W-:Y:S02]  /*02e0*/  LOP3.LUT R52, R52, 0x78, RZ, 0xc0, !PT ;  /* 0x0000007834347812 */ /* 0x000fe400078ec0ff */
[----:B------:R-:W-:Y:S02]  /*02f0*/  MOV R53, RZ ;  /* 0x000000ff00357202 */ /* 0x000fe40000000f00 */
[----:B------:R-:W2:Y:S01]  /*0300*/  LDC.64 R12, c[0x0][0x3a8] ;  /* 0x0000ea00ff0c7b82 */ /* 0x000ea20000000a00 */
[----:B------:R-:W-:-:S02]  /*0310*/  IADD3 R49, PT, PT, R7, 0x10, RZ ;  /* 0x0000001007317810 */ /* 0x000fc40007ffe0ff */
[----:B------:R-:W-:Y:S02]  /*0320*/  SEL R48, R3, RZ, !P2 ;  /* 0x000000ff03307207 */ /* 0x000fe40005000000 */
[C---:B------:R-:W-:Y:S02]  /*0330*/  IADD3 R14, P1, PT, R7.reuse, R50, RZ ;  /* 0x00000032070e7210 */ /* 0x040fe40007f3e0ff */
[C---:B------:R-:W-:Y:S01]  /*0340*/  IADD3 R61, PT, PT, R7.reuse, 0x30, RZ ;  /* 0x00000030073d7810 */ /* 0x040fe20007ffe0ff */
[----:B------:R-:W3:Y:S01]  /*0350*/  LDC.64 R16, c[0x0][0x3c0] ;  /* 0x0000f000ff107b82 */ /* 0x000ee20000000a00 */
[----:B-1----:R-:W-:Y:S02]  /*0360*/  ISETP.GE.AND P0, PT, R52, UR7, PT ;  /* 0x0000000734007c0c */ /* 0x002fe4000bf06270 */
[----:B------:R-:W-:Y:S02]  /*0370*/  IADD3.X R15, PT, PT, RZ, R51, RZ, P1, !PT ;  /* 0x00000033ff0f7210 */ /* 0x000fe40000ffe4ff */
[----:B------:R-:W-:-:S02]  /*0380*/  ISETP.GE.OR P4, PT, R7, R6, P0 ;  /* 0x000000060700720c */ /* 0x000fc40000786670 */
[-C--:B------:R-:W-:Y:S01]  /*0390*/  ISETP.GE.OR P3, PT, R49, R6.reuse, P0 ;  /* 0x000000063100720c */ /* 0x080fe20000766670 */
[----:B------:R-:W1:Y:S01]  /*03a0*/  LDC.64 R18, c[0x0][0x3c8] ;  /* 0x0000f200ff127b82 */ /* 0x000e620000000a00 */
[----:B0-----:R-:W-:Y:S01]  /*03b0*/  IMAD.WIDE.U32 R8, R10, UR6, R52 ;  /* 0x000000060a087c25 */ /* 0x001fe2000f8e0034 */
[----:B------:R-:W-:Y:S02]  /*03c0*/  IADD3 R63, PT, PT, R7, 0x40, RZ ;  /* 0x00000040073f7810 */ /* 0x000fe40007ffe0ff */
[----:B------:R-:W-:Y:S01]  /*03d0*/  ISETP.GE.OR P1, PT, R61, R6, P0 ;  /* 0x000000063d00720c */ /* 0x000fe20000726670 */
[----:B------:R-:W-:Y:S02]  /*03e0*/  IMAD R9, R11, UR6, R9 ;  /* 0x000000060b097c24 */ /* 0x000fe4000f8e0209 */
[----:B------:R-:W-:-:S03]  /*03f0*/  IMAD.WIDE.U32 R14, R0, 0x50, R14 ;  /* 0x00000050000e7825 */ /* 0x000fc600078e000e */
[----:B------:R-:W0:Y:S01]  /*0400*/  @!P4 LDC.64 R20, c[0x0][0x398] ;  /* 0x0000e600ff14cb82 */ /* 0x000e220000000a00 */
[----:B--2---:R-:W-:Y:S01]  /*0410*/  IMAD.WIDE.U32 R58, R48, R12, R8 ;  /* 0x0000000c303a7225 */ /* 0x004fe200078e0008 */
[C---:B------:R-:W-:Y:S02]  /*0420*/  @!P3 IADD3 R23, P5, PT, R14.reuse, 0x10, RZ ;  /* 0x000000100e17b810 */ /* 0x040fe40007fbe0ff */
[----:B------:R-:W-:Y:S01]  /*0430*/  @!P3 IADD3 R42, P6, PT, R14, 0x10, RZ ;  /* 0x000000100e2ab810 */ /* 0x000fe20007fde0ff */
[----:B------:R-:W-:Y:S01]  /*0440*/  IMAD R59, R48, R13, R59 ;  /* 0x0000000d303b7224 */ /* 0x000fe200078e023b */
[-C--:B------:R-:W-:Y:S01]  /*0450*/  @!P3 IADD3.X R25, PT, PT, RZ, R15.reuse, RZ, P5, !PT ;  /* 0x0000000fff19b210 */ /* 0x080fe20002ffe4ff */
[----:B---3--:R-:W-:Y:S01]  /*0460*/  IMAD.WIDE.U32 R8, R16, UR6, R52 ;  /* 0x0000000610087c25 */ /* 0x008fe2000f8e0034 */
[----:B------:R-:W2:Y:S01]  /*0470*/  @!P4 LDC.64 R72, c[0x0][0x380] ;  /* 0x0000e000ff48cb82 */ /* 0x000ea20000000a00 */
[----:B------:R-:W-:Y:S02]  /*0480*/  IADD3 R53, PT, PT, R7, 0x20, RZ ;  /* 0x0000002007357810 */ /* 0x000fe40007ffe0ff */
[----:B------:R-:W-:Y:S01]  /*0490*/  IMAD R9, R17, UR6, R9 ;  /* 0x0000000611097c24 */ /* 0x000fe2000f8e0209 */
[----:B------:R-:W-:-:S02]  /*04a0*/  @!P3 IADD3.X R27, PT, PT, RZ, R15, RZ, P6, !PT ;  /* 0x0000000fff1bb210 */ /* 0x000fc400037fe4ff */
[----:B------:R-:W-:Y:S01]  /*04b0*/  ISETP.GE.OR P2, PT, R53, R6, P0 ;  /* 0x000000063500720c */ /* 0x000fe20000746670 */
[C---:B-1----:R-:W-:Y:S01]  /*04c0*/  IMAD.WIDE.U32 R32, R48.reuse, R18, R8 ;  /* 0x0000001230207225 */ /* 0x042fe200078e0008 */
[----:B------:R-:W1:Y:S01]  /*04d0*/  LDC.64 R12, c[0x0][0x3b8] ;  /* 0x0000ee00ff0c7b82 */ /* 0x000e620000000a00 */
[----:B------:R-:W-:Y:S02]  /*04e0*/  ISETP.GE.OR P0, PT, R63, R6, P0 ;  /* 0x000000063f00720c */ /* 0x000fe40000706670 */
[----:B------:R-:W-:Y:S01]  /*04f0*/  IMAD R33, R48, R19, R33 ;  /* 0x0000001330217224 */ /* 0x000fe200078e0221 */
[----:B------:R-:W-:Y:S02]  /*0500*/  @!P3 MOV R68, R58 ;  /* 0x0000003a0044b202 */ /* 0x000fe40000000f00 */
[----:B------:R-:W-:Y:S02]  /*0510*/  @!P3 MOV R69, R59 ;  /* 0x0000003b0045b202 */ /* 0x000fe40000000f00 */
[----:B------:R-:W3:Y:S01]  /*0520*/  LDC.64 R16, c[0x0][0x3b8] ;  /* 0x0000ee00ff107b82 */ /* 0x000ee20000000a00 */
[----:B0-----:R-:W-:Y:S01]  /*0530*/  @!P4 IMAD R10, R15, R20, RZ ;  /* 0x000000140f0ac224 */ /* 0x001fe200078e02ff */
[----:B------:R-:W-:-:S02]  /*0540*/  @!P1 MOV R44, R58 ;  /* 0x0000003a002c9202 */ /* 0x000fc40000000f00 */
[C---:B------:R-:W-:Y:S01]  /*0550*/  @!P2 IADD3 R36, P5, PT, R14.reuse, 0x20, RZ ;  /* 0x000000200e24a810 */ /* 0x040fe20007fbe0ff */
[C---:B------:R-:W-:Y:S01]  /*0560*/  @!P4 IMAD R11, R14.reuse, R21, R10 ;  /* 0x000000150e0bc224 */ /* 0x040fe200078e020a */
[C---:B------:R-:W-:Y:S01]  /*0570*/  @!P2 IADD3 R38, P6, PT, R14.reuse, 0x20, RZ ;  /* 0x000000200e26a810 */ /* 0x040fe20007fde0ff */
[----:B------:R-:W-:Y:S01]  /*0580*/  @!P4 IMAD.WIDE.U32 R20, R14, R20, R58 ;  /* 0x000000140e14c225 */ /* 0x000fe200078e003a */
[----:B------:R-:W0:Y:S01]  /*0590*/  @!P3 LDC.64 R8, c[0x0][0x398] ;  /* 0x0000e600ff08bb82 */ /* 0x000e220000000a00 */
[-C--:B------:R-:W-:Y:S02]  /*05a0*/  @!P2 IADD3.X R43, PT, PT, RZ, R15.reuse, RZ, P5, !PT ;  /* 0x0000000fff2ba210 */ /* 0x080fe40002ffe4ff */
[----:B------:R-:W-:Y:S02]  /*05b0*/  @!P2 IADD3.X R39, PT, PT, RZ, R15, RZ, P6, !PT ;  /* 0x0000000fff27a210 */ /* 0x000fe400037fe4ff */
[----:B------:R-:W-:Y:S02]  /*05c0*/  @!P4 IADD3 R18, PT, PT, R21, R11, RZ ;  /* 0x0000000b1512c210 */ /* 0x000fe40007ffe0ff */
[----:B--2---:R-:W-:Y:S01]  /*05d0*/  @!P4 LEA R72, P5, R20, R72, 0x1 ;  /* 0x000000481448c211 */ /* 0x004fe200078a08ff */
[----:B------:R-:W2:Y:S01]  /*05e0*/  LDC.64 R10, c[0x0][0x3b0] ;  /* 0x0000ec00ff0a7b82 */ /* 0x000ea20000000a00 */
[----:B------:R-:W-:-:S02]  /*05f0*/  @!P1 IADD3 R34, P6, PT, R14, 0x30, RZ ;  /* 0x000000300e229810 */ /* 0x000fc40007fde0ff */
[----:B------:R-:W-:Y:S01]  /*0600*/  @!P4 LEA.HI.X R73, R20, R73, R18, 0x1, P5 ;  /* 0x000000491449c211 */ /* 0x000fe200028f0c12 */
[-C--:B-1----:R-:W-:Y:S01]  /*0610*/  @!P4 IMAD R18, R15, R12.reuse, RZ ;  /* 0x0000000c0f12c224 */ /* 0x082fe200078e02ff */
[C---:B------:R-:W-:Y:S02]  /*0620*/  @!P0 IADD3 R56, P5, PT, R14.reuse, 0x40, RZ ;  /* 0x000000400e388810 */ /* 0x040fe40007fbe0ff */
[----:B------:R-:W-:Y:S01]  /*0630*/  @!P1 IADD3.X R35, PT, PT, RZ, R15, RZ, P6, !PT ;  /* 0x0000000fff239210 */ /* 0x000fe200037fe4ff */
[C---:B------:R-:W-:Y:S01]  /*0640*/  @!P4 IMAD R29, R14.reuse, R13, R18 ;  /* 0x0000000d0e1dc224 */ /* 0x040fe200078e0212 */
[----:B------:R-:W-:Y:S01]  /*0650*/  @!P0 IADD3.X R37, PT, PT, RZ, R15, RZ, P5, !PT ;  /* 0x0000000fff258210 */ /* 0x000fe20002ffe4ff */
[C---:B------:R-:W-:Y:S01]  /*0660*/  @!P4 IMAD.WIDE.U32 R12, R14.reuse, R12, R32 ;  /* 0x0000000c0e0cc225 */ /* 0x040fe200078e0020 */
[C---:B------:R-:W-:Y:S01]  /*0670*/  @!P1 IADD3 R54, P6, PT, R14.reuse, 0x30, RZ ;  /* 0x000000300e369810 */ /* 0x040fe20007fde0ff */
[----:B------:R-:W1:Y:S01]  /*0680*/  LDC.64 R18, c[0x0][0x3b8] ;  /* 0x0000ee00ff127b82 */ /* 0x000e620000000a00 */
[----:B------:R-:W-:Y:S01]  /*0690*/  @!P0 IADD3 R46, P5, PT, R14, 0x40, RZ ;  /* 0x000000400e2e8810 */ /* 0x000fe20007fbe0ff */
[----:B---3--:R-:W-:Y:S01]  /*06a0*/  @!P3 IMAD R27, R27, R16, RZ ;  /* 0x000000101b1bb224 */ /* 0x008fe200078e02ff */
[----:B------:R-:W-:Y:S01]  /*06b0*/  @!P4 IADD3 R13, PT, PT, R13, R29, RZ ;  /* 0x0000001d0d0dc210 */ /* 0x000fe20007ffe0ff */
[-C--:B0-----:R-:W-:Y:S01]  /*06c0*/  @!P3 IMAD R14, R25, R8.reuse, RZ ;  /* 0x00000008190eb224 */ /* 0x081fe200078e02ff */
[-C--:B------:R-:W-:Y:S01]  /*06d0*/  @!P0 IADD3.X R47, PT, PT, RZ, R15.reuse, RZ, P5, !PT ;  /* 0x0000000fff2f8210 */ /* 0x080fe20002ffe4ff */
[C---:B------:R-:W-:Y:S01]  /*06e0*/  @!P3 IMAD.WIDE.U32 R68, R23.reuse, R8, R68 ;  /* 0x000000081744b225 */ /* 0x040fe200078e0044 */
[----:B------:R-:W-:Y:S01]  /*06f0*/  @!P1 IADD3.X R55, PT, PT, RZ, R15, RZ, P6, !PT ;  /* 0x0000000fff379210 */ /* 0x000fe200037fe4ff */
[----:B------:R-:W0:Y:S01]  /*0700*/  @!P2 LDC.64 R20, c[0x0][0x398] ;  /* 0x0000e600ff14ab82 */ /* 0x000e220000000a00 */
[----:B------:R-:W-:Y:S01]  /*0710*/  @!P2 MOV R66, R58 ;  /* 0x0000003a0042a202 */ /* 0x000fe20000000f00 */
[----:B------:R-:W-:Y:S01]  /*0720*/  @!P3 IMAD R57, R23, R9, R14 ;  /* 0x000000091739b224 */ /* 0x000fe200078e020e */
[----:B------:R-:W-:Y:S01]  /*0730*/  CS2R R8, SRZ ;  /* 0x0000000000087805 */ /* 0x000fe2000001ff00 */
[----:B------:R-:W-:Y:S01]  /*0740*/  @!P3 IMAD R17, R42, R17, R27 ;  /* 0x000000112a11b224 */ /* 0x000fe200078e021b */
[----:B--2---:R-:W-:-:S02]  /*0750*/  @!P4 LEA R70, P5, R12, R10, 0x1 ;  /* 0x0000000a0c46c211 */ /* 0x004fc400078a08ff */
[----:B------:R-:W-:Y:S02]  /*0760*/  CS2R R14, SRZ ;  /* 0x00000000000e7805 */ /* 0x000fe4000001ff00 */
[----:B------:R-:W-:Y:S01]  /*0770*/  @!P2 MOV R67, R59 ;  /* 0x0000003b0043a202 */ /* 0x000fe20000000f00 */
[----:B------:R-:W2:Y:S01]  /*0780*/  LDC.64 R22, c[0x0][0x3b0] ;  /* 0x0000ec00ff167b82 */ /* 0x000ea20000000a00 */
[----:B------:R-:W-:Y:S02]  /*0790*/  @!P4 LEA.HI.X R71, R12, R11, R13, 0x1, P5 ;  /* 0x0000000b0c47c211 */ /* 0x000fe400028f0c0d */
[----:B------:R-:W-:Y:S02]  /*07a0*/  CS2R R10, SRZ ;  /* 0x00000000000a7805 */ /* 0x000fe4000001ff00 */
[----:B------:R-:W-:Y:S02]  /*07b0*/  CS2R R12, SRZ ;  /* 0x00000000000c7805 */ /* 0x000fe4000001ff00 */
[----:B------:R-:W-:Y:S01]  /*07c0*/  @!P1 MOV R45, R59 ;  /* 0x0000003b002d9202 */ /* 0x000fe20000000f00 */
[----:B------:R-:W3:Y:S08]  /*07d0*/  @!P3 LDC.64 R26, c[0x0][0x380] ;  /* 0x0000e000ff1abb82 */ /* 0x000ef00000000a00 */
[----:B------:R-:W4:Y:S08]  /*07e0*/  @!P1 LDC.64 R30, c[0x0][0x398] ;  /* 0x0000e600ff1e9b82 */ /* 0x000f300000000a00 */
[----:B------:R-:W4:Y:S01]  /*07f0*/  @!P0 LDC.64 R40, c[0x0][0x398] ;  /* 0x0000e600ff288b82 */ /* 0x000f220000000a00 */
[----:B------:R-:W-:Y:S01]  /*0800*/  @!P3 MOV R74, R32 ;  /* 0x00000020004ab202 */ /* 0x000fe20000000f00 */
[----:B------:R-:W4:Y:S06]  /*0810*/  @!P4 LDG.E.128 R8, desc[UR4][R72.64] ;  /* 0x000000044808c981 */ /* 0x000f2c000c1e1d00 */
[----:B------:R-:W4:Y:S01]  /*0820*/  LDC.64 R24, c[0x0][0x3b0] ;  /* 0x0000ec00ff187b82 */ /* 0x000f220000000a00 */
[----:B------:R-:W-:Y:S01]  /*0830*/  @!P3 MOV R75, R33 ;  /* 0x00000021004bb202 */ /* 0x000fe20000000f00 */
[----:B------:R4:W4:Y:S06]  /*0840*/  @!P4 LDG.E.128 R12, desc[UR4][R70.64] ;  /* 0x00000004460cc981 */ /* 0x00092c000c1e1d00 */
[----:B------:R-:W4:Y:S01]  /*0850*/  @!P2 LDC.64 R28, c[0x0][0x380] ;  /* 0x0000e000ff1cab82 */ /* 0x000f220000000a00 */
[----:B-1----:R-:W-:-:S02]  /*0860*/  @!P2 IMAD R39, R39, R18, RZ ;  /* 0x000000122727a224 */ /* 0x002fc400078e02ff */
[----:B------:R-:W-:-:S04]  /*0870*/  @!P3 IMAD.WIDE.U32 R74, R42, R16, R74 ;  /* 0x000000102a4ab225 */ /* 0x000fc800078e004a */
[----:B0-----:R-:W-:Y:S01]  /*0880*/  @!P2 IMAD R43, R43, R20, RZ ;  /* 0x000000142b2ba224 */ /* 0x001fe200078e02ff */
[----:B------:R-:W-:Y:S01]  /*0890*/  @!P3 IADD3 R57, PT, PT, R69, R57, RZ ;  /* 0x000000394539b210 */ /* 0x000fe20007ffe0ff */
[----:B------:R-:W-:Y:S01]  /*08a0*/  @!P2 IMAD R19, R38, R19, R39 ;  /* 0x000000132613a224 */ /* 0x000fe200078e0227 */
[----:B---3--:R-:W-:Y:S01]  /*08b0*/  @!P3 LEA R26, P4, R68, R26, 0x1 ;  /* 0x0000001a441ab211 */ /* 0x008fe200078808ff */
[C---:B------:R-:W-:Y:S01]  /*08c0*/  @!P2 IMAD R21, R36.reuse, R21, R43 ;  /* 0x000000152415a224 */ /* 0x040fe200078e022b */
[----:B------:R-:W-:Y:S01]  /*08d0*/  @!P3 IADD3 R17, PT, PT, R75, R17, RZ ;  /* 0x000000114b11b210 */ /* 0x000fe20007ffe0ff */
[----:B------:R-:W-:Y:S01]  /*08e0*/  @!P2 IMAD.WIDE.U32 R76, R36, R20, R66 ;  /* 0x00000014244ca225 */ /* 0x000fe200078e0042 */
[----:B--2---:R-:W-:-:S03]  /*08f0*/  @!P3 LEA R42, P5, R74, R22, 0x1 ;  /* 0x000000164a2ab211 */ /* 0x004fc600078a08ff */
[----:B------:R-:W-:Y:S01]  /*0900*/  @!P2 IMAD.WIDE.U32 R38, R38, R18, R32 ;  /* 0x000000122626a225 */ /* 0x000fe200078e0020 */
[----:B------:R-:W-:-:S03]  /*0910*/  @!P3 LEA.HI.X R27, R68, R27, R57, 0x1, P4 ;  /* 0x0000001b441bb211 */ /* 0x000fc600020f0c39 */
[----:B----4-:R-:W-:Y:S01]  /*0920*/  @!P1 IMAD R35, R35, R30, RZ ;  /* 0x0000001e23239224 */ /* 0x010fe200078e02ff */
[----:B------:R-:W-:Y:S01]  /*0930*/  @!P3 LEA.HI.X R43, R74, R23, R17, 0x1, P5 ;  /* 0x000000174a2bb211 */ /* 0x000fe200028f0c11 */
[----:B------:R-:W-:Y:S01]  /*0940*/  @!P0 IMAD R37, R37, R40, RZ ;  /* 0x0000002825258224 */ /* 0x000fe200078e02ff */
[----:B------:R-:W-:Y:S02]  /*0950*/  @!P2 IADD3 R21, PT, PT, R77, R21, RZ ;  /* 0x000000154d15a210 */ /* 0x000fe40007ffe0ff */
[----:B------:R-:W-:Y:S02]  /*0960*/  @!P2 LEA R68, P4, R76, R28, 0x1 ;  /* 0x0000001c4c44a211 */ /* 0x000fe400078808ff */
[----:B------:R-:W-:Y:S02]  /*0970*/  @!P2 IADD3 R19, PT, PT, R39, R19, RZ ;  /* 0x000000132713a210 */ /* 0x000fe40007ffe0ff */
[----:B------:R-:W-:Y:S01]  /*0980*/  @!P2 LEA R66, P5, R38, R24, 0x1 ;  /* 0x000000182642a211 */ /* 0x000fe200078a08ff */
[----:B------:R-:W-:-:S02]  /*0990*/  @!P1 IMAD R57, R34, R31, R35 ;  /* 0x0000001f22399224 */ /* 0x000fc400078e0223 */
[----:B------:R-:W-:Y:S01]  /*09a0*/  @!P1 IMAD.WIDE.U32 R70, R34, R30, R44 ;  /* 0x0000001e22469225 */ /* 0x000fe200078e002c */
[----:B------:R-:W-:Y:S01]  /*09b0*/  @!P2 LEA.HI.X R69, R76, R29, R21, 0x1, P4 ;  /* 0x0000001d4c45a211 */ /* 0x000fe200020f0c15 */
[----:B------:R-:W0:Y:S01]  /*09c0*/  LDC.64 R34, c[0x0][0x3b8] ;  /* 0x0000ee00ff227b82 */ /* 0x000e220000000a00 */
[----:B------:R-:W-:Y:S01]  /*09d0*/  @!P2 LEA.HI.X R67, R38, R25, R19, 0x1, P5 ;  /* 0x000000192643a211 */ /* 0x000fe200028f0c13 */
[----:B------:R-:W-:Y:S01]  /*09e0*/  @!P0 IMAD R60, R56, R41, R37 ;  /* 0x00000029383c8224 */ /* 0x000fe200078e0225 */
[----:B------:R-:W-:Y:S02]  /*09f0*/  CS2R R20, SRZ ;  /* 0x0000000000147805 */ /* 0x000fe4000001ff00 */
[----:B------:R-:W-:Y:S02]  /*0a00*/  CS2R R22, SRZ ;  /* 0x0000000000167805 */ /* 0x000fe4000001ff00 */
[----:B------:R-:W-:Y:S01]  /*0a10*/  CS2R R16, SRZ ;  /* 0x0000000000107805 */ /* 0x000fe2000001ff00 */
[----:B------:R-:W1:Y:S01]  /*0a20*/  @!P1 LDC.64 R36, c[0x0][0x380] ;  /* 0x0000e000ff249b82 */ /* 0x000e620000000a00 */
[----:B------:R-:W-:-:S02]  /*0a30*/  CS2R R18, SRZ ;  /* 0x0000000000127805 */ /* 0x000fc4000001ff00 */
[----:B------:R-:W2:Y:S05]  /*0a40*/  @!P3 LDG.E.128 R20, desc[UR4][R42.64] ;  /* 0x000000042a14b981 */ /* 0x000eaa000c1e1d00 */
[----:B------:R-:W3:Y:S01]  /*0a50*/  LDC.64 R38, c[0x0][0x3b8] ;  /* 0x0000ee00ff267b82 */ /* 0x000ee20000000a00 */
[----:B------:R4:W2:Y:S01]  /*0a60*/  @!P3 LDG.E.128 R16, desc[UR4][R26.64] ;  /* 0x000000041a10b981 */ /* 0x0008a2000c1e1d00 */
[----:B------:R-:W-:Y:S01]  /*0a70*/  @!P0 IMAD.WIDE.U32 R58, R56, R40, R58 ;  /* 0x00000028383a8225 */ /* 0x000fe200078e003a */
[----:B------:R-:W-:-:S05]  /*0a80*/  CS2R R24, SRZ ;  /* 0x0000000000187805 */ /* 0x000fca000001ff00 */
[----:B------:R-:W1:Y:S01]  /*0a90*/  @!P0 LDC.64 R44, c[0x0][0x380] ;  /* 0x0000e000ff2c8b82 */ /* 0x000e620000000a00 */
[----:B------:R-:W-:Y:S02]  /*0aa0*/  CS2R R28, SRZ ;  /* 0x00000000001c7805 */ /* 0x000fe4000001ff00 */
[----:B------:R-:W-:Y:S02]  /*0ab0*/  CS2R R30, SRZ ;  /* 0x00000000001e7805 */ /* 0x000fe4000001ff00 */
[----:B----4-:R-:W-:-:S03]  /*0ac0*/  CS2R R26, SRZ ;  /* 0x00000000001a7805 */ /* 0x010fc6000001ff00 */
[----:B------:R-:W4:Y:S03]  /*0ad0*/  LDC.64 R42, c[0x0][0x3b0] ;  /* 0x0000ec00ff2a7b82 */ /* 0x000f260000000a00 */
[----:B------:R-:W2:Y:S04]  /*0ae0*/  @!P2 LDG.E.128 R24, desc[UR4][R68.64] ;  /* 0x000000044418a981 */ /* 0x000ea8000c1e1d00 */
[----:B------:R1:W2:Y:S01]  /*0af0*/  @!P2 LDG.E.128 R28, desc[UR4][R66.64] ;  /* 0x00000004421ca981 */ /* 0x0002a2000c1e1d00 */
[----:B------:R-:W4:Y:S01]  /*0b00*/  LDC.64 R40, c[0x0][0x3b0] ;  /* 0x0000ec00ff287b82 */ /* 0x000f220000000a00 */
[----:B0-----:R-:W-:Y:S01]  /*0b10*/  @!P1 IMAD R55, R55, R34, RZ ;  /* 0x0000002237379224 */ /* 0x001fe200078e02ff */
[----:B------:R-:W-:Y:S01]  /*0b20*/  @!P1 IADD3 R57, PT, PT, R71, R57, RZ ;  /* 0x0000003947399210 */ /* 0x000fe20007ffe0ff */
[----:B---3--:R-:W-:Y:S01]  /*0b30*/  @!P0 IMAD R47, R47, R38, RZ ;  /* 0x000000262f2f8224 */ /* 0x008fe200078e02ff */
[----:B-1----:R-:W-:Y:S01]  /*0b40*/  @!P1 LEA R56, P2, R70, R36, 0x1 ;  /* 0x0000002446389211 */ /* 0x002fe200078408ff */
[----:B------:R-:W-:Y:S01]  /*0b50*/  @!P1 IMAD R35, R54, R35, R55 ;  /* 0x0000002336239224 */ /* 0x000fe200078e0237 */
[----:B------:R-:W-:-:S02]  /*0b60*/  @!P0 MOV R66, R32 ;  /* 0x0000002000428202 */ /* 0x000fc40000000f00 */
[----:B------:R-:W-:Y:S01]  /*0b70*/  @!P0 MOV R67, R33 ;  /* 0x0000002100438202 */ /* 0x000fe20000000f00 */
[----:B------:R-:W-:Y:S01]  /*0b80*/  @!P1 IMAD.WIDE.U32 R32, R54, R34, R32 ;  /* 0x0000002236209225 */ /* 0x000fe200078e0020 */
[----:B------:R-:W-:Y:S02]  /*0b90*/  @!P1 LEA.HI.X R57, R70, R37, R57, 0x1, P2 ;  /* 0x0000002546399211 */ /* 0x000fe400010f0c39 */
[----:B------:R-:W-:Y:S01]  /*0ba0*/  @!P0 IADD3 R60, PT, PT, R59, R60, RZ ;  /* 0x0000003c3b3c8210 */ /* 0x000fe20007ffe0ff */
[----:B------:R-:W-:Y:S01]  /*0bb0*/  @!P0 IMAD R39, R46, R39, R47 ;  /* 0x000000272e278224 */ /* 0x000fe200078e022f */
[----:B------:R-:W-:Y:S01]  /*0bc0*/  @!P0 LEA R68, P2, R58, R44, 0x1 ;  /* 0x0000002c3a448211 */ /* 0x000fe200078408ff */
[----:B------:R-:W-:Y:S01]  /*0bd0*/  @!P0 IMAD.WIDE.U32 R46, R46, R38, R66 ;  /* 0x000000262e2e8225 */ /* 0x000fe200078e0042 */
[----:B------:R-:W-:Y:S02]  /*0be0*/  @!P1 IADD3 R35, PT, PT, R33, R35, RZ ;  /* 0x0000002321239210 */ /* 0x000fe40007ffe0ff */
[----:B----4-:R-:W-:-:S02]  /*0bf0*/  @!P1 LEA R54, P3, R32, R42, 0x1 ;  /* 0x0000002a20369211 */ /* 0x010fc400078608ff */
[----:B------:R-:W-:Y:S02]  /*0c00*/  @!P0 LEA.HI.X R69, R58, R45, R60, 0x1, P2 ;  /* 0x0000002d3a458211 */ /* 0x000fe400010f0c3c */
[----:B------:R-:W-:Y:S02]  /*0c10*/  @!P0 IADD3 R42, PT, PT, R47, R39, RZ ;  /* 0x000000272f2a8210 */ /* 0x000fe40007ffe0ff */
[----:B------:R-:W-:Y:S02]  /*0c20*/  @!P0 LEA R66, P2, R46, R40, 0x1 ;  /* 0x000000282e428211 */ /* 0x000fe400078408ff */
[----:B------:R-:W-:Y:S02]  /*0c30*/  @!P1 LEA.HI.X R55, R32, R43, R35, 0x1, P3 ;  /* 0x0000002b20379211 */ /* 0x000fe400018f0c23 */
[----:B------:R-:W-:Y:S02]  /*0c40*/  CS2R R32, SRZ ;  /* 0x0000000000207805 */ /* 0x000fe4000001ff00 */
[----:B------:R-:W-:-:S02]  /*0c50*/  CS2R R34, SRZ ;  /* 0x0000000000227805 */ /* 0x000fc4000001ff00 */
[----:B------:R-:W-:Y:S02]  /*0c60*/  CS2R R36, SRZ ;  /* 0x0000000000247805 */ /* 0x000fe4000001ff00 */
[----:B------:R-:W-:Y:S02]  /*0c70*/  CS2R R38, SRZ ;  /* 0x0000000000267805 */ /* 0x000fe4000001ff00 */
[----:B------:R-:W-:Y:S02]  /*0c80*/  @!P0 LEA.HI.X R67, R46, R41, R42, 0x1, P2 ;  /* 0x000000292e438211 */ /* 0x000fe400010f0c2a */
[----:B------:R-:W-:Y:S02]  /*0c90*/  CS2R R40, SRZ ;  /* 0x0000000000287805 */ /* 0x000fe4000001ff00 */
[----:B------:R-:W-:Y:S02]  /*0ca0*/  CS2R R42, SRZ ;  /* 0x00000000002a7805 */ /* 0x000fe4000001ff00 */
[----:B------:R-:W-:-:S02]  /*0cb0*/  CS2R R44, SRZ ;  /* 0x00000000002c7805 */ /* 0x000fc4000001ff00 */
[----:B------:R-:W-:Y:S01]  /*0cc0*/  CS2R R46, SRZ ;  /* 0x00000000002e7805 */ /* 0x000fe2000001ff00 */
[----:B------:R0:W3:Y:S04]  /*0cd0*/  @!P1 LDG.E.128 R32, desc[UR4][R56.64] ;  /* 0x0000000438209981 */ /* 0x0000e8000c1e1d00 */
[----:B------:R1:W4:Y:S04]  /*0ce0*/  @!P1 LDG.E.128 R36, desc[UR4][R54.64] ;  /* 0x0000000436249981 */ /* 0x000328000c1e1d00 */
[----:B------:R1:W4:Y:S01]  /*0cf0*/  @!P0 LDG.E.128 R40, desc[UR4][R68.64] ;  /* 0x0000000444288981 */ /* 0x000322000c1e1d00 */
[----:B0-----:R-:W0:Y:S03]  /*0d00*/  LDC.64 R56, c[0x0][0x408] ;  /* 0x00010200ff387b82 */ /* 0x001e260000000a00 */
[----:B------:R0:W4:Y:S01]  /*0d10*/  @!P0 LDG.E.128 R44, desc[UR4][R66.64] ;  /* 0x00000004422c8981 */ /* 0x000122000c1e1d00 */
[----:B------:R-:W-:-:S04]  /*0d20*/  ISETP.GE.AND P0, PT, R5, R6, PT ;  /* 0x000000060500720c */ /* 0x000fc80003f06270 */
[----:B------:R-:W-:Y:S01]  /*0d30*/  ISETP.GT.U32.OR P0, PT, R5, 0x4f, P0 ;  /* 0x0000004f0500780c */ /* 0x000fe20000704470 */
[----:B-1----:R-:W1:-:S12]  /*0d40*/  LDC.64 R54, c[0x0][0x400] ;  /* 0x00010000ff367b82 */ /* 0x002e580000000a00 */
[----:B------:R-:W-:Y:S01]  /*0d50*/  @!P0 IADD3 R71, PT, PT, R4, R5, RZ ;  /* 0x0000000504478210 */ /* 0x000fe20007ffe0ff */
[----:B------:R-:W4:Y:S03]  /*0d60*/  @!P0 LDC.64 R58, c[0x0][0x3f8] ;  /* 0x0000fe00ff3a8b82 */ /* 0x000f260000000a00 */
[----:B------:R-:W-:-:S04]  /*0d70*/  @!P0 IADD3 R50, P1, PT, R71, R50, RZ ;  /* 0x0000003247328210 */ /* 0x000fc80007f3e0ff */
[----:B------:R-:W-:-:S03]  /*0d80*/  @!P0 IADD3.X R51, PT, PT, RZ, R51, RZ, P1, !PT ;  /* 0x00000033ff338210 */ /* 0x000fc60000ffe4ff */
[----:B-1----:R-:W-:-:S04]  /*0d90*/  @!P0 IMAD.WIDE.U32 R50, R54, UR6, R50 ;  /* 0x0000000636328c25 */ /* 0x002fc8000f8e0032 */
[----:B------:R-:W-:Y:S02]  /*0da0*/  @!P0 IMAD R51, R55, UR6, R51 ;  /* 0x0000000637338c24 */ /* 0x000fe4000f8e0233 */
[----:B0-----:R-:W-:-:S04]  /*0db0*/  @!P0 IMAD.WIDE.U32 R50, R48, R56, R50 ;  /* 0x0000003830328225 */ /* 0x001fc800078e0032 */
[----:B------:R-:W-:Y:S02]  /*0dc0*/  @!P0 IMAD R57, R48, R57, R51 ;  /* 0x0000003930398224 */ /* 0x000fe400078e0233 */
[--C-:B------:R-:W-:Y:S02]  /*0dd0*/  HADD2.F32 R60, -RZ, R8.reuse.H1_H1 ;  /* 0x30000008ff3c7230 */ /* 0x100fe40000004100 */
[----:B------:R-:W-:Y:S02]  /*0de0*/  HADD2.F32 R69, -RZ, R8.H0_H0 ;  /* 0x20000008ff457230 */ /* 0x000fe40000004100 */
[--C-:B------:R-:W-:Y:S02]  /*0df0*/  HADD2.F32 R71, -RZ, R12.reuse.H1_H1 ;  /* 0x3000000cff477230 */ /* 0x100fe40000004100 */
[----:B------:R-:W-:-:S03]  /*0e00*/  HADD2.F32 R12, -RZ, R12.H0_H0 ;  /* 0x2000000cff0c7230 */ /* 0x000fc60000004100 */
[----:B------:R-:W-:Y:S01]  /*0e10*/  FMUL.FTZ R60, R60, R71 ;  /* 0x000000473c3c7220 */ /* 0x000fe20000410000 */
[----:B------:R-:W-:Y:S02]  /*0e20*/  HADD2.F32 R8, -RZ, R9.H0_H0 ;  /* 0x20000009ff087230 */ /* 0x000fe40000004100 */
[----:B------:R-:W-:Y:S02]  /*0e30*/  HADD2.F32 R67, -RZ, R13.H0_H0 ;  /* 0x2000000dff437230 */ /* 0x000fe40000004100 */
[----:B------:R-:W-:Y:S01]  /*0e40*/  FFMA.FTZ R69, R69, R12, R60 ;  /* 0x0000000c45457223 */ /* 0x000fe2000001003c */
[----:B------:R-:W-:Y:S02]  /*0e50*/  HADD2.F32 R9, -RZ, R9.H1_H1 ;  /* 0x30000009ff097230 */ /* 0x000fe40000004100 */
[----:B------:R-:W-:Y:S02]  /*0e60*/  HADD2.F32 R12, -RZ, R13.H1_H1 ;  /* 0x3000000dff0c7230 */ /* 0x000fe40000004100 */
[----:B------:R-:W-:-:S04]  /*0e70*/  FFMA.FTZ R8, R8, R67, R69 ;  /* 0x0000004308087223 */ /* 0x000fc80000010045 */
[----:B------:R-:W-:Y:S01]  /*0e80*/  FFMA.FTZ R55, R9, R12, R8 ;  /* 0x0000000c09377223 */ /* 0x000fe20000010008 */
[----:B------:R-:W-:Y:S02]  /*0e90*/  HADD2.F32 R8, -RZ, R10.H0_H0 ;  /* 0x2000000aff087230 */ /* 0x000fe40000004100 */
[----:B------:R-:W-:Y:S02]  /*0ea0*/  HADD2.F32 R9, -RZ, R14.H0_H0 ;  /* 0x2000000eff097230 */ /* 0x000fe40000004100 */
[----:B------:R-:W-:Y:S02]  /*0eb0*/  HADD2.F32 R10, -RZ, R10.H1_H1 ;  /* 0x3000000aff0a7230 */ /* 0x000fe40000004100 */
[----:B------:R-:W-:Y:S02]  /*0ec0*/  HADD2.F32 R13, -RZ, R14.H1_H1 ;  /* 0x3000000eff0d7230 */ /* 0x000fe40000004100 */
[----:B------:R-:W-:Y:S01]  /*0ed0*/  FFMA.FTZ R55, R8, R9, R55 ;  /* 0x0000000908377223 */ /* 0x000fe20000010037 */
[----:B------:R-:W-:-:S02]  /*0ee0*/  HADD2.F32 R8, -RZ, R11.H0_H0 ;  /* 0x2000000bff087230 */ /* 0x000fc40000004100 */
[----:B------:R-:W-:Y:S02]  /*0ef0*/  HADD2.F32 R9, -RZ, R15.H0_H0 ;  /* 0x2000000fff097230 */ /* 0x000fe40000004100 */
[----:B------:R-:W-:Y:S01]  /*0f00*/  FFMA.FTZ R13, R10, R13, R55 ;  /* 0x0000000d0a0d7223 */ /* 0x000fe20000010037 */
[----:B------:R-:W-:Y:S02]  /*0f10*/  HADD2.F32 R11, -RZ, R11.H1_H1 ;  /* 0x3000000bff0b7230 */ /* 0x000fe40000004100 */
[----:B------:R-:W-:Y:S02]  /*0f20*/  HADD2.F32 R10, -RZ, R15.H1_H1 ;  /* 0x3000000fff0a7230 */ /* 0x000fe40000004100 */
[----:B------:R-:W-:-:S04]  /*0f30*/  FFMA.FTZ R8, R8, R9, R13 ;  /* 0x0000000908087223 */ /* 0x000fc8000001000d */
[----:B------:R-:W-:Y:S01]  /*0f40*/  FFMA.FTZ R8, R11, R10, R8 ;  /* 0x0000000a0b087223 */ /* 0x000fe20000010008 */
[--C-:B--2---:R-:W-:Y:S02]  /*0f50*/  HADD2.F32 R56, -RZ, R20.reuse.H0_H0 ;  /* 0x20000014ff387230 */ /* 0x104fe40000004100 */
[----:B------:R-:W-:Y:S02]  /*0f60*/  HADD2.F32 R55, -RZ, R20.H1_H1 ;  /* 0x30000014ff377230 */ /* 0x000fe40000004100 */
[--C-:B------:R-:W-:Y:S02]  /*0f70*/  HADD2.F32 R51, -RZ, R21.reuse.H0_H0 ;  /* 0x20000015ff337230 */ /* 0x100fe40000004100 */
[----:B------:R-:W-:Y:S02]  /*0f80*/  HADD2.F32 R20, -RZ, R21.H1_H1 ;  /* 0x30000015ff147230 */ /* 0x000fe40000004100 */
[--C-:B------:R-:W-:Y:S02]  /*0f90*/  HADD2.F32 R15, -RZ, R16.reuse.H0_H0 ;  /* 0x20000010ff0f7230 */ /* 0x100fe40000004100 */
[----:B------:R-:W-:-:S02]  /*0fa0*/  HADD2.F32 R54, -RZ, R16.H1_H1 ;  /* 0x30000010ff367230 */ /* 0x000fc40000004100 */
[--C-:B------:R-:W-:Y:S02]  /*0fb0*/  HADD2.F32 R16, -RZ, R22.reuse.H0_H0 ;  /* 0x20000016ff107230 */ /* 0x100fe40000004100 */
[----:B------:R-:W-:Y:S02]  /*0fc0*/  HADD2.F32 R13, -RZ, R22.H1_H1 ;  /* 0x30000016ff0d7230 */ /* 0x000fe40000004100 */
[----:B------:R-:W-:Y:S01]  /*0fd0*/  FMUL.FTZ R54, R54, R55 ;  /* 0x0000003736367220 */ /* 0x000fe20000410000 */
[--C-:B------:R-:W-:Y:S02]  /*0fe0*/  HADD2.F32 R14, -RZ, R23.reuse.H0_H0 ;  /* 0x20000017ff0e7230 */ /* 0x100fe40000004100 */
[----:B------:R-:W-:Y:S02]  /*0ff0*/  HADD2.F32 R10, -RZ, R23.H1_H1 ;  /* 0x30000017ff0a7230 */ /* 0x000fe40000004100 */
[----:B------:R-:W-:Y:S02]  /*1000*/  HADD2.F32 R21, -RZ, R24.H1_H1 ;  /* 0x30000018ff157230 */ /* 0x000fe40000004100 */
[----:B------:R-:W-:-:S02]  /*1010*/  HADD2.F32 R22, -RZ, R28.H1_H1 ;  /* 0x3000001cff167230 */ /* 0x000fc40000004100 */
[----:B------:R-:W-:Y:S02]  /*1020*/  HADD2.F32 R24, -RZ, R24.H0_H0 ;  /* 0x20000018ff187230 */ /* 0x000fe40000004100 */
[----:B------:R-:W-:Y:S02]  /*1030*/  HADD2.F32 R23, -RZ, R28.H0_H0 ;  /* 0x2000001cff177230 */ /* 0x000fe40000004100 */
[----:B------:R-:W-:Y:S01]  /*1040*/  FMUL.FTZ R55, R21, R22 ;  /* 0x0000001615377220 */ /* 0x000fe20000410000 */
[----:B------:R-:W-:Y:S02]  /*1050*/  HADD2.F32 R12, -RZ, R17.H0_H0 ;  /* 0x20000011ff0c7230 */ /* 0x000fe40000004100 */
[----:B------:R-:W-:Y:S01]  /*1060*/  FFMA.FTZ R21, R15, R56, R54 ;  /* 0x000000380f157223 */ /* 0x000fe20000010036 */
[----:B------:R-:W-:Y:S02]  /*1070*/  HADD2.F32 R15, -RZ, R25.H0_H0 ;  /* 0x20000019ff0f7230 */ /* 0x000fe40000004100 */
[----:B------:R-:W-:Y:S01]  /*1080*/  FFMA.FTZ R28, R24, R23, R55 ;  /* 0x00000017181c7223 */ /* 0x000fe20000010037 */
[----:B------:R-:W-:-:S02]  /*1090*/  HADD2.F32 R22, -RZ, R29.H0_H0 ;  /* 0x2000001dff167230 */ /* 0x000fc40000004100 */
[----:B------:R-:W-:Y:S01]  /*10a0*/  FFMA.FTZ R12, R12, R51, R21 ;  /* 0x000000330c0c7223 */ /* 0x000fe20000010015 */
[----:B------:R-:W-:Y:S02]  /*10b0*/  HADD2.F32 R17, -RZ, R17.H1_H1 ;  /* 0x30000011ff117230 */ /* 0x000fe40000004100 */
[----:B------:R-:W-:Y:S02]  /*10c0*/  HADD2.F32 R25, -RZ, R25.H1_H1 ;  /* 0x30000019ff197230 */ /* 0x000fe40000004100 */
[----:B------:R-:W-:Y:S01]  /*10d0*/  FFMA.FTZ R22, R15, R22, R28 ;  /* 0x000000160f167223 */ /* 0x000fe2000001001c */
[----:B------:R-:W-:Y:S02]  /*10e0*/  HADD2.F32 R24, -RZ, R29.H1_H1 ;  /* 0x3000001dff187230 */ /* 0x000fe40000004100 */
[----:B------:R-:W-:Y:S01]  /*10f0*/  FFMA.FTZ R20, R17, R20, R12 ;  /* 0x0000001411147223 */ /* 0x000fe2000001000c */
[----:B------:R-:W-:Y:S02]  /*1100*/  HADD2.F32 R11, -RZ, R18.H0_H0 ;  /* 0x20000012ff0b7230 */ /* 0x000fe40000004100 */
[----:B------:R-:W-:-:S02]  /*1110*/  HADD2.F32 R12, -RZ, R26.H0_H0 ;  /* 0x2000001aff0c7230 */ /* 0x000fc40000004100 */
[----:B------:R-:W-:Y:S01]  /*1120*/  FFMA.FTZ R25, R25, R24, R22 ;  /* 0x0000001819197223 */ /* 0x000fe20000010016 */
[----:B------:R-:W-:Y:S02]  /*1130*/  HADD2.F32 R15, -RZ, R30.H0_H0 ;  /* 0x2000001eff0f7230 */ /* 0x000fe40000004100 */
[----:B------:R-:W-:Y:S01]  /*1140*/  FFMA.FTZ R17, R11, R16, R20 ;  /* 0x000000100b117223 */ /* 0x000fe20000010014 */
[----:B------:R-:W-:Y:S02]  /*1150*/  HADD2.F32 R26, -RZ, R26.H1_H1 ;  /* 0x3000001aff1a7230 */ /* 0x000fe40000004100 */
[----:B------:R-:W-:Y:S02]  /*1160*/  HADD2.F32 R11, -RZ, R30.H1_H1 ;  /* 0x3000001eff0b7230 */ /* 0x000fe40000004100 */
[----:B------:R-:W-:Y:S01]  /*1170*/  FFMA.FTZ R15, R12, R15, R25 ;  /* 0x0000000f0c0f7223 */ /* 0x000fe20000010019 */
[----:B------:R-:W-:-:S03]  /*1180*/  HADD2.F32 R18, -RZ, R18.H1_H1 ;  /* 0x30000012ff127230 */ /* 0x000fc60000004100 */
[----:B------:R-:W-:Y:S02]  /*1190*/  FFMA.FTZ R11, R26, R11, R15 ;  /* 0x0000000b1a0b7223 */ /* 0x000fe4000001000f */
[----:B------:R-:W-:Y:S01]  /*11a0*/  FFMA.FTZ R18, R18, R13, R17 ;  /* 0x0000000d12127223 */ /* 0x000fe20000010011 */
[--C-:B---3--:R-:W-:Y:S02]  /*11b0*/  HADD2.F32 R15, -RZ, R32.reuse.H0_H0 ;  /* 0x20000020ff0f7230 */ /* 0x108fe40000004100 */
[----:B------:R-:W-:Y:S02]  /*11c0*/  HADD2.F32 R32, -RZ, R32.H1_H1 ;  /* 0x30000020ff207230 */ /* 0x000fe40000004100 */
[--C-:B----4-:R-:W-:Y:S02]  /*11d0*/  HADD2.F32 R23, -RZ, R36.reuse.H1_H1 ;  /* 0x30000024ff177230 */ /* 0x110fe40000004100 */
[----:B------:R-:W-:Y:S02]  /*11e0*/  HADD2.F32 R22, -RZ, R36.H0_H0 ;  /* 0x20000024ff167230 */ /* 0x000fe40000004100 */
[----:B------:R-:W-:-:S02]  /*11f0*/  HADD2.F32 R17, -RZ, R40.H1_H1 ;  /* 0x30000028ff117230 */ /* 0x000fc40000004100 */
[----:B------:R-:W-:Y:S01]  /*1200*/  FMUL.FTZ R32, R32, R23 ;  /* 0x0000001720207220 */ /* 0x000fe20000410000 */
[----:B------:R-:W-:Y:S02]  /*1210*/  HADD2.F32 R24, -RZ, R44.H1_H1 ;  /* 0x3000002cff187230 */ /* 0x000fe40000004100 */
[----:B------:R-:W-:Y:S02]  /*1220*/  HADD2.F32 R40, -RZ, R40.H0_H0 ;  /* 0x20000028ff287230 */ /* 0x000fe40000004100 */
[----:B------:R-:W-:Y:S02]  /*1230*/  HADD2.F32 R23, -RZ, R44.H0_H0 ;  /* 0x2000002cff177230 */ /* 0x000fe40000004100 */
[----:B------:R-:W-:Y:S01]  /*1240*/  FMUL.FTZ R17, R17, R24 ;  /* 0x0000001811117220 */ /* 0x000fe20000410000 */
[----:B------:R-:W-:Y:S02]  /*1250*/  HADD2.F32 R21, -RZ, R33.H0_H0 ;  /* 0x20000021ff157230 */ /* 0x000fe40000004100 */
[----:B------:R-:W-:Y:S01]  /*1260*/  FFMA.FTZ R32, R15, R22, R32 ;  /* 0x000000160f207223 */ /* 0x000fe20000010020 */
[----:B------:R-:W-:-:S02]  /*1270*/  HADD2.F32 R26, -RZ, R37.H0_H0 ;  /* 0x20000025ff1a7230 */ /* 0x000fc40000004100 */
[----:B------:R-:W-:Y:S01]  /*1280*/  FFMA.FTZ R40, R40, R23, R17 ;  /* 0x0000001728287223 */ /* 0x000fe20000010011 */
[----:B------:R-:W-:Y:S02]  /*1290*/  HADD2.F32 R16, -RZ, R27.H0_H0 ;  /* 0x2000001bff107230 */ /* 0x000fe40000004100 */
[----:B------:R-:W-:Y:S02]  /*12a0*/  HADD2.F32 R13, -RZ, R31.H0_H0 ;  /* 0x2000001fff0d7230 */ /* 0x000fe40000004100 */
        /* <DEDUP_REMOVED lines=14> */
[----:B------:R-:W-:Y:S02]  /*1390*/  HADD2.F32 R15, -RZ, R42.H0_H0 ;  /* 0x2000002aff0f7230 */ /* 0x000fe40000004100 */
[----:B------:R-:W-:Y:S02]  /*13a0*/  HADD2.F32 R22, -RZ, R46.H0_H0 ;  /* 0x2000002eff167230 */ /* 0x000fe40000004100 */
[----:B------:R-:W-:Y:S01]  /*13b0*/  FFMA.FTZ R11, R11, R30, R26 ;  /* 0x0000001e0b0b7223 */ /* 0x000fe2000001001a */
[----:B------:R-:W-:Y:S02]  /*13c0*/  HADD2.F32 R34, -RZ, R34.H1_H1 ;  /* 0x30000022ff227230 */ /* 0x000fe40000004100 */
[----:B------:R-:W-:-:S02]  /*13d0*/  HADD2.F32 R13, -RZ, R38.H1_H1 ;  /* 0x30000026ff0d7230 */ /* 0x000fc40000004100 */
[----:B------:R-:W-:Y:S01]  /*13e0*/  FFMA.FTZ R14, R9, R14, R18 ;  /* 0x0000000e090e7223 */ /* 0x000fe20000010012 */
[----:B------:R-:W-:Y:S02]  /*13f0*/  HADD2.F32 R42, -RZ, R42.H1_H1 ;  /* 0x3000002aff2a7230 */ /* 0x000fe40000004100 */
[----:B------:R-:W-:Y:S01]  /*1400*/  FFMA.FTZ R15, R15, R22, R24 ;  /* 0x000000160f0f7223 */ /* 0x000fe20000010018 */
[----:B------:R-:W-:Y:S02]  /*1410*/  HADD2.F32 R17, -RZ, R46.H1_H1 ;  /* 0x3000002eff117230 */ /* 0x000fe40000004100 */
[----:B------:R-:W-:Y:S02]  /*1420*/  HADD2.F32 R19, -RZ, R19.H1_H1 ;  /* 0x30000013ff137230 */ /* 0x000fe40000004100 */
[----:B------:R-:W-:Y:S01]  /*1430*/  FFMA.FTZ R34, R34, R13, R11 ;  /* 0x0000000d22227223 */ /* 0x000fe2000001000b */
[----:B------:R-:W-:Y:S02]  /*1440*/  HADD2.F32 R9, -RZ, R35.H0_H0 ;  /* 0x20000023ff097230 */ /* 0x000fe40000004100 */
[----:B------:R-:W-:-:S02]  /*1450*/  HADD2.F32 R20, -RZ, R39.H0_H0 ;  /* 0x20000027ff147230 */ /* 0x000fc40000004100 */
[----:B------:R-:W-:Y:S01]  /*1460*/  FFMA.FTZ R42, R42, R17, R15 ;  /* 0x000000112a2a7223 */ /* 0x000fe2000001000f */
[----:B------:R-:W-:Y:S02]  /*1470*/  HADD2.F32 R11, -RZ, R43.H0_H0 ;  /* 0x2000002bff0b7230 */ /* 0x000fe40000004100 */
[----:B------:R-:W-:Y:S02]  /*1480*/  HADD2.F32 R22, -RZ, R47.H0_H0 ;  /* 0x2000002fff167230 */ /* 0x000fe40000004100 */
[----:B------:R-:W-:Y:S01]  /*1490*/  FFMA.FTZ R14, R19, R10, R14 ;  /* 0x0000000a130e7223 */ /* 0x000fe2000001000e */
[----:B------:R-:W-:Y:S02]  /*14a0*/  HADD2.F32 R35, -RZ, R35.H1_H1 ;  /* 0x30000023ff237230 */ /* 0x000fe40000004100 */
[----:B------:R-:W-:Y:S01]  /*14b0*/  FFMA.FTZ R34, R9, R20, R34 ;  /* 0x0000001409227223 */ /* 0x000fe20000010022 */
[----:B------:R-:W-:Y:S02]  /*14c0*/  HADD2.F32 R18, -RZ, R39.H1_H1 ;  /* 0x30000027ff127230 */ /* 0x000fe40000004100 */
[----:B------:R-:W-:Y:S01]  /*14d0*/  FFMA.FTZ R22, R11, R22, R42 ;  /* 0x000000160b167223 */ /* 0x000fe2000001002a */
[----:B------:R-:W-:-:S02]  /*14e0*/  HADD2.F32 R27, -RZ, R27.H1_H1 ;  /* 0x3000001bff1b7230 */ /* 0x000fc40000004100 */
[----:B------:R-:W-:Y:S02]  /*14f0*/  HADD2.F32 R12, -RZ, R31.H1_H1 ;  /* 0x3000001fff0c7230 */ /* 0x000fe40000004100 */
[----:B------:R-:W-:Y:S02]  /*1500*/  HADD2.F32 R43, -RZ, R43.H1_H1 ;  /* 0x3000002bff2b7230 */ /* 0x000fe40000004100 */
[----:B------:R-:W-:Y:S02]  /*1510*/  HADD2.F32 R20, -RZ, R47.H1_H1 ;  /* 0x3000002fff147230 */ /* 0x000fe40000004100 */
[----:B------:R-:W-:Y:S01]  /*1520*/  FFMA.FTZ R18, R35, R18, R34 ;  /* 0x0000001223127223 */ /* 0x000fe20000010022 */
[----:B------:R-:W0:Y:S01]  /*1530*/  SHFL.BFLY PT, R11, R14, 0x8, 0x1f ;  /* 0x0d001f000e0b7f89 */ /* 0x000e2200000e0000 */
[----:B------:R-:W-:Y:S01]  /*1540*/  FFMA.FTZ R16, R27, R12, R16 ;  /* 0x0000000c1b107223 */ /* 0x000fe20000010010 */
[----:B------:R-:W-:Y:S02]  /*1550*/  FFMA.FTZ R20, R43, R20, R22 ;  /* 0x000000142b147223 */ /* 0x000fe40000010016 */
[----:B------:R-:W1:Y:S04]  /*1560*/  SHFL.BFLY PT, R9, R8, 0x8, 0x1f ;  /* 0x0d001f0008097f89 */ /* 0x000e6800000e0000 */
[----:B------:R-:W2:Y:S04]  /*1570*/  SHFL.BFLY PT, R15, R18, 0x8, 0x1f ;  /* 0x0d001f00120f7f89 */ /* 0x000ea800000e0000 */
[----:B------:R-:W3:Y:S04]  /*1580*/  SHFL.BFLY PT, R13, R16, 0x8, 0x1f ;  /* 0x0d001f00100d7f89 */ /* 0x000ee800000e0000 */
[----:B------:R-:W4:Y:S01]  /*1590*/  SHFL.BFLY PT, R19, R20, 0x8, 0x1f ;  /* 0x0d001f0014137f89 */ /* 0x000f2200000e0000 */
[----:B0-----:R-:W-:Y:S01]  /*15a0*/  FADD.FTZ R12, R14, R11 ;  /* 0x0000000b0e0c7221 */ /* 0x001fe20000010000 */
[----:B-1----:R-:W-:-:S04]  /*15b0*/  FADD.FTZ R9, R8, R9 ;  /* 0x0000000908097221 */ /* 0x002fc80000010000 */
[----:B------:R-:W0:Y:S01]  /*15c0*/  SHFL.BFLY PT, R11, R12, 0x4, 0x1f ;  /* 0x0c801f000c0b7f89 */ /* 0x000e2200000e0000 */
[----:B--2---:R-:W-:-:S03]  /*15d0*/  FADD.FTZ R17, R18, R15 ;  /* 0x0000000f12117221 */ /* 0x004fc60000010000 */
[----:B------:R-:W1:Y:S01]  /*15e0*/  SHFL.BFLY PT, R10, R9, 0x4, 0x1f ;  /* 0x0c801f00090a7f89 */ /* 0x000e6200000e0000 */
[----:B---3--:R-:W-:Y:S01]  /*15f0*/  FADD.FTZ R13, R16, R13 ;  /* 0x0000000d100d7221 */ /* 0x008fe20000010000 */
[----:B----4-:R-:W-:Y:S02]  /*1600*/  FADD.FTZ R19, R20, R19 ;  /* 0x0000001314137221 */ /* 0x010fe40000010000 */
[----:B------:R-:W2:Y:S04]  /*1610*/  SHFL.BFLY PT, R16, R17, 0x4, 0x1f ;  /* 0x0c801f0011107f89 */ /* 0x000ea800000e0000 */
[----:B------:R-:W3:Y:S04]  /*1620*/  SHFL.BFLY PT, R14, R13, 0x4, 0x1f ;  /* 0x0c801f000d0e7f89 */ /* 0x000ee800000e0000 */
[----:B------:R-:W4:Y:S01]  /*1630*/  SHFL.BFLY PT, R22, R19, 0x4, 0x1f ;  /* 0x0c801f0013167f89 */ /* 0x000f2200000e0000 */
[----:B0-----:R-:W-:Y:S01]  /*1640*/  FADD.FTZ R8, R12, R11 ;  /* 0x0000000b0c087221 */ /* 0x001fe20000010000 */
[----:B-1----:R-:W-:-:S04]  /*1650*/  FADD.FTZ R10, R9, R10 ;  /* 0x0000000a090a7221 */ /* 0x002fc80000010000 */
[----:B------:R-:W0:Y:S04]  /*1660*/  SHFL.BFLY PT, R9, R8, 0x2, 0x1f ;  /* 0x0c401f0008097f89 */ /* 0x000e2800000e0000 */
[----:B------:R-:W1:Y:S01]  /*1670*/  SHFL.BFLY PT, R11, R10, 0x2, 0x1f ;  /* 0x0c401f000a0b7f89 */ /* 0x000e6200000e0000 */
[----:B--2---:R-:W-:Y:S01]  /*1680*/  FADD.FTZ R18, R17, R16 ;  /* 0x0000001011127221 */ /* 0x004fe20000010000 */
[----:B---3--:R-:W-:Y:S01]  /*1690*/  FADD.FTZ R15, R13, R14 ;  /* 0x0000000e0d0f7221 */ /* 0x008fe20000010000 */
[----:B----4-:R-:W-:-:S03]  /*16a0*/  FADD.FTZ R22, R19, R22 ;  /* 0x0000001613167221 */ /* 0x010fc60000010000 */
[----:B------:R-:W2:Y:S04]  /*16b0*/  SHFL.BFLY PT, R13, R18, 0x2, 0x1f ;  /* 0x0c401f00120d7f89 */ /* 0x000ea800000e0000 */
[----:B------:R-:W3:Y:S04]  /*16c0*/  SHFL.BFLY PT, R16, R15, 0x2, 0x1f ;  /* 0x0c401f000f107f89 */ /* 0x000ee800000e0000 */
[----:B------:R-:W4:Y:S01]  /*16d0*/  SHFL.BFLY PT, R17, R22, 0x2, 0x1f ;  /* 0x0c401f0016117f89 */ /* 0x000f2200000e0000 */
[----:B------:R-:W-:Y:S01]  /*16e0*/  IADD3 R65, PT, PT, R65, 0x4f, RZ ;  /* 0x0000004f41417810 */ /* 0x000fe20007ffe0ff */
[----:B0-----:R-:W-:Y:S01]  /*16f0*/  FADD.FTZ R14, R8, R9 ;  /* 0x00000009080e7221 */ /* 0x001fe20000010000 */
[----:B-1----:R-:W-:-:S03]  /*1700*/  FADD.FTZ R12, R10, R11 ;  /* 0x0000000b0a0c7221 */ /* 0x002fc60000010000 */
[----:B------:R-:W-:Y:S01]  /*1710*/  IMAD.HI R9, R65, 0x66666667, RZ ;  /* 0x6666666741097827 */ /* 0x000fe200078e02ff */
[----:B------:R-:W-:Y:S01]  /*1720*/  @!P0 LEA R58, P1, R50, R58, 0x2 ;  /* 0x0000003a323a8211 */ /* 0x000fe200078210ff */
[----:B------:R-:W0:Y:S03]  /*1730*/  LDC.64 R10, c[0x0][0x440] ;  /* 0x00011000ff0a7b82 */ /* 0x000e260000000a00 */
[----:B------:R-:W-:Y:S01]  /*1740*/  SHF.R.U32.HI R8, RZ, 0x1f, R9 ;  /* 0x0000001fff087819 */ /* 0x000fe20000011609 */
[----:B--2---:R-:W-:Y:S02]  /*1750*/  FADD.FTZ R19, R18, R13 ;  /* 0x0000000d12137221 */ /* 0x004fe40000010000 */
[----:B------:R-:W1:Y:S01]  /*1760*/  SHFL.BFLY PT, R13, R12, 0x1, 0x1f ;  /* 0x0c201f000c0d7f89 */ /* 0x000e6200000e0000 */
[----:B---3--:R-:W-:Y:S01]  /*1770*/  FADD.FTZ R16, R15, R16 ;  /* 0x000000100f107221 */ /* 0x008fe20000010000 */
[----:B------:R-:W-:Y:S01]  /*1780*/  LEA.HI.SX32 R8, R9, R8, 0x1b ;  /* 0x0000000809087211 */ /* 0x000fe200078fdaff */
[----:B----4-:R-:W-:Y:S01]  /*1790*/  FADD.FTZ R20, R22, R17 ;  /* 0x0000001116147221 */ /* 0x010fe20000010000 */
[----:B------:R-:W2:Y:S03]  /*17a0*/  SHFL.BFLY PT, R15, R14, 0x1, 0x1f ;  /* 0x0c201f000e0f7f89 */ /* 0x000ea600000e0000 */
[----:B------:R-:W-:-:S02]  /*17b0*/  IMAD R65, R8, 0x50, -R65 ;  /* 0x0000005008417824 */ /* 0x000fc400078e0a41 */
[----:B------:R-:W3:Y:S01]  /*17c0*/  LDC.64 R8, c[0x0][0x448] ;  /* 0x00011200ff087b82 */ /* 0x000ee20000000a00 */
[----:B------:R-:W4:Y:S04]  /*17d0*/  SHFL.BFLY PT, R17, R16, 0x1, 0x1f ;  /* 0x0c201f0010117f89 */ /* 0x000f2800000e0000 */
[----:B------:R-:W0:Y:S04]  /*17e0*/  SHFL.BFLY PT, R18, R19, 0x1, 0x1f ;  /* 0x0c201f0013127f89 */ /* 0x000e2800000e0000 */
[----:B------:R-:W0:Y:S01]  /*17f0*/  SHFL.BFLY PT, R21, R20, 0x1, 0x1f ;  /* 0x0c201f0014157f89 */ /* 0x000e2200000e0000 */
[----:B------:R-:W-:-:S02]  /*1800*/  @!P0 LEA.HI.X R59, R50, R59, R57, 0x2, P1 ;  /* 0x0000003b323b8211 */ /* 0x000fc400008f1439 */
[----:B------:R-:W-:Y:S02]  /*1810*/  MOV R50, 0x7f800000 ;  /* 0x7f80000000327802 */ /* 0x000fe40000000f00 */
[----:B------:R-:W-:Y:S02]  /*1820*/  ISETP.NE.AND P1, PT, R52, RZ, PT ;  /* 0x000000ff3400720c */ /* 0x000fe40003f25270 */
[----:B------:R-:W-:Y:S01]  /*1830*/  IADD3 R22, PT, PT, R6, 0x4f, R65 ;  /* 0x0000004f06167810 */ /* 0x000fe20007ffe041 */
[----:B------:R-:W-:Y:S01]  /*1840*/  IMAD R23, R0, 0xa00, R5 ;  /* 0x00000a0000177824 */ /* 0x000fe200078e0205 */
[----:B------:R0:W5:Y:S02]  /*1850*/  @!P0 LDG.E R50, desc[UR4][R58.64] ;  /* 0x000000043a328981 */ /* 0x000164000c1e1900 */
[----:B------:R-:W-:Y:S02]  /*1860*/  ISETP.GE.AND P0, PT, R5, R22, PT ;  /* 0x000000160500720c */ /* 0x000fe40003f06270 */
[----:B------:R-:W-:Y:S01]  /*1870*/  SHF.L.U32 R22, R2, 0x7, RZ ;  /* 0x0000000702167819 */ /* 0x000fe200000006ff */
[----:B-1----:R-:W-:Y:S01]  /*1880*/  FADD.FTZ R24, R12, R13 ;  /* 0x0000000d0c187221 */ /* 0x002fe20000010000 */
[----:B------:R-:W-:Y:S02]  /*1890*/  BSSY.RECONVERGENT B0, `(.L_x_58) ;  /* 0x0000026000007945 */ /* 0x000fe40003800200 */
[----:B------:R-:W-:Y:S01]  /*18a0*/  LEA R12, P2, R23, R22, 0x2 ;  /* 0x00000016170c7211 */ /* 0x000fe200078410ff */
[----:B--2---:R-:W-:Y:S01]  /*18b0*/  FADD.FTZ R25, R14, R15 ;  /* 0x0000000f0e197221 */ /* 0x004fe20000010000 */
[----:B------:R-:W-:Y:S01]  /*18c0*/  ISETP.GT.U32.OR P0, PT, R5, 0x4f, P0 ;  /* 0x0000004f0500780c */ /* 0x000fe20000704470 */
[----:B----4-:R-:W-:Y:S01]  /*18d0*/  FADD.FTZ R23, R16, R17 ;  /* 0x0000001110177221 */ /* 0x010fe20000010000 */
[----:B------:R-:W-:Y:S01]  /*18e0*/  LEA.HI.X.SX32 R13, R22, RZ, 0x1, P2 ;  /* 0x000000ff160d7211 */ /* 0x000fe200010f0eff */
[----:B0-----:R-:W-:Y:S01]  /*18f0*/  FADD.FTZ R18, R19, R18 ;  /* 0x0000001213127221 */ /* 0x001fe20000010000 */
[----:B------:R-:W-:Y:S01]  /*1900*/  SHF.R.S32.HI R22, RZ, 0x1f, R2 ;  /* 0x0000001fff167819 */ /* 0x000fe20000011402 */
[----:B------:R-:W-:Y:S01]  /*1910*/  FADD.FTZ R20, R20, R21 ;  /* 0x0000001514147221 */ /* 0x000fe20000010000 */
[----:B------:R-:W-:Y:S07]  /*1920*/  @P1 BRA `(.L_x_59) ;  /* 0x0000000000701947 */ /* 0x000fee0003800000 */
[----:B------:R-:W0:Y:S01]  /*1930*/  LDC.64 R16, c[0x0][0x3e8] ;  /* 0x0000fa00ff107b82 */ /* 0x000e220000000a00 */
[----:B------:R-:W1:Y:S01]  /*1940*/  LDCU.64 UR8, c[0x0][0x3f0] ;  /* 0x00007e00ff0877ac */ /* 0x000e620008000a00 */
[----:B------:R-:W-:Y:S02]  /*1950*/  IADD3 R14, P1, PT, R4, R2, RZ ;  /* 0x00000002040e7210 */ /* 0x000fe40007f3e0ff */
[----:B------:R-:W-:Y:S01]  /*1960*/  ISETP.GE.AND P2, PT, R61, R6, PT ;  /* 0x000000063d00720c */ /* 0x000fe20003f46270 */
[----:B------:R-:W2:Y:S01]  /*1970*/  LDCU.64 UR10, c[0x0][0x3d0] ;  /* 0x00007a00ff0a77ac */ /* 0x000ea20008000a00 */
[----:B------:R-:W-:Y:S02]  /*1980*/  IADD3.X R15, PT, PT, RZ, R22, RZ, P1, !PT ;  /* 0x00000016ff0f7210 */ /* 0x000fe40000ffe4ff */
[-C--:B------:R-:W-:Y:S02]  /*1990*/  ISETP.GE.AND P1, PT, R63, R6.reuse, PT ;  /* 0x000000063f00720c */ /* 0x080fe40003f26270 */
[----:B------:R-:W-:-:S02]  /*19a0*/  ISETP.GE.AND P5, PT, R7, R6, PT ;  /* 0x000000060700720c */ /* 0x000fc40003fa6270 */
[----:B------:R-:W-:Y:S02]  /*19b0*/  ISETP.GE.AND P4, PT, R49, R6, PT ;  /* 0x000000063100720c */ /* 0x000fe40003f86270 */
[----:B------:R-:W-:Y:S01]  /*19c0*/  FSEL R21, R18, RZ, !P2 ;  /* 0x000000ff12157208 */ /* 0x000fe20005000000 */
[----:B0-----:R-:W-:-:S04]  /*19d0*/  IMAD.WIDE.U32 R14, R16, UR6, R14 ;  /* 0x00000006100e7c25 */ /* 0x001fc8000f8e000e */
[----:B------:R-:W-:Y:S01]  /*19e0*/  IMAD R15, R17, UR6, R15 ;  /* 0x00000006110f7c24 */ /* 0x000fe2000f8e020f */
[----:B------:R-:W-:Y:S01]  /*19f0*/  FSEL R17, R25, RZ, !P4 ;  /* 0x000000ff19117208 */ /* 0x000fe20006000000 */
[----:B-1----:R-:W-:-:S04]  /*1a00*/  IMAD.WIDE.U32 R14, R48, UR8, R14 ;  /* 0x00000008300e7c25 */ /* 0x002fc8000f8e000e */
[----:B------:R-:W-:Y:S01]  /*1a10*/  IMAD R16, R48, UR9, R15 ;  /* 0x0000000930107c24 */ /* 0x000fe2000f8e020f */
[----:B------:R-:W-:Y:S02]  /*1a20*/  IADD3 R15, P3, PT, R7, R14, RZ ;  /* 0x0000000e070f7210 */ /* 0x000fe40007f7e0ff */
[----:B------:R-:W-:Y:S02]  /*1a30*/  FSEL R7, R24, RZ, !P5 ;  /* 0x000000ff18077208 */ /* 0x000fe40006800000 */
[----:B------:R-:W-:Y:S02]  /*1a40*/  IADD3.X R16, PT, PT, RZ, R16, RZ, P3, !PT ;  /* 0x00000010ff107210 */ /* 0x000fe40001ffe4ff */
[----:B------:R-:W-:Y:S02]  /*1a50*/  ISETP.GE.AND P3, PT, R53, R6, PT ;  /* 0x000000063500720c */ /* 0x000fe40003f66270 */
[----:B--2---:R-:W-:Y:S02]  /*1a60*/  LEA R14, P6, R15, UR10, 0x2 ;  /* 0x0000000a0f0e7c11 */ /* 0x004fe4000f8c10ff */
[----:B------:R-:W-:-:S02]  /*1a70*/  FSEL R19, R23, RZ, !P3 ;  /* 0x000000ff17137208 */ /* 0x000fc40005800000 */
[----:B------:R-:W-:Y:S02]  /*1a80*/  LEA.HI.X R15, R15, UR11, R16, 0x2, P6 ;  /* 0x0000000b0f0f7c11 */ /* 0x000fe4000b0f1410 */
[----:B------:R-:W-:-:S03]  /*1a90*/  FSEL R23, R20, RZ, !P1 ;  /* 0x000000ff14177208 */ /* 0x000fc60004800000 */
[----:B------:R0:W-:Y:S04]  /*1aa0*/  STG.E desc[UR4][R14.64], R7 ;  /* 0x000000070e007986 */ /* 0x0001e8000c101904 */
[----:B------:R0:W-:Y:S04]  /*1ab0*/  STG.E desc[UR4][R14.64+0x40], R17 ;  /* 0x000040110e007986 */ /* 0x0001e8000c101904 */
[----:B------:R0:W-:Y:S04]  /*1ac0*/  STG.E desc[UR4][R14.64+0x80], R19 ;  /* 0x000080130e007986 */ /* 0x0001e8000c101904 */
[----:B------:R0:W-:Y:S04]  /*1ad0*/  STG.E desc[UR4][R14.64+0xc0], R21 ;  /* 0x0000c0150e007986 */ /* 0x0001e8000c101904 */
[----:B------:R0:W-:Y:S02]  /*1ae0*/  STG.E desc[UR4][R14.64+0x100], R23 ;  /* 0x000100170e007986 */ /* 0x0001e4000c101904 */
.L_x_59:
[----:B------:R-:W-:Y:S05]  /*1af0*/  BSYNC.RECONVERGENT B0 ;  /* 0x0000000000007941 */ /* 0x000fea0003800200 */
.L_x_58:
[----:B------:R-:W-:Y:S04]  /*1b00*/  BSSY.RECONVERGENT B0, `(.L_x_60) ;  /* 0x0000012000007945 */ /* 0x000fe80003800200 */
[----:B------:R-:W-:Y:S05]  /*1b10*/  @P0 BRA `(.L_x_61) ;  /* 0x0000000000400947 */ /* 0x000fea0003800000 */
[----:B0-----:R-:W0:Y:S01]  /*1b20*/  LDC.64 R14, c[0x0][0x418] ;  /* 0x00010600ff0e7b82 */ /* 0x001e220000000a00 */
[----:B------:R-:W-:Y:S01]  /*1b30*/  IADD3 R7, PT, PT, R4, R5, RZ ;  /* 0x0000000504077210 */ /* 0x000fe20007ffe0ff */
[----:B------:R-:W1:Y:S03]  /*1b40*/  LDCU.64 UR8, c[0x0][0x420] ;  /* 0x00008400ff0877ac */ /* 0x000e660008000a00 */
[----:B------:R-:W-:Y:S01]  /*1b50*/  IADD3 R6, P0, PT, R7, R2, RZ ;  /* 0x0000000207067210 */ /* 0x000fe20007f1e0ff */
[C---:B-----5:R-:W-:Y:S02]  /*1b60*/  FMUL.FTZ R2, R50.reuse, 1.4426950216293334961 ;  /* 0x3fb8aa3b32027820 */ /* 0x060fe40000410000 */
[----:B------:R-:W2:Y:S01]  /*1b70*/  LDC.64 R16, c[0x0][0x410] ;  /* 0x00010400ff107b82 */ /* 0x000ea20000000a00 */
[----:B------:R-:W-:Y:S02]  /*1b80*/  IADD3.X R7, PT, PT, RZ, R22, RZ, P0, !PT ;  /* 0x00000016ff077210 */ /* 0x000fe400007fe4ff */
[----:B------:R-:W-:Y:S01]  /*1b90*/  FSETP.NEU.FTZ.AND P0, PT, R50, -INF , PT ;  /* 0xff8000003200780b */ /* 0x000fe20003f1d000 */
[----:B0-----:R-:W-:-:S04]  /*1ba0*/  IMAD.WIDE.U32 R6, R14, UR6, R6 ;  /* 0x000000060e067c25 */ /* 0x001fc8000f8e0006 */
[----:B------:R-:W-:Y:S02]  /*1bb0*/  IMAD R7, R15, UR6, R7 ;  /* 0x000000060f077c24 */ /* 0x000fe4000f8e0207 */
[----:B-1----:R-:W-:-:S04]  /*1bc0*/  IMAD.WIDE.U32 R6, R48, UR8, R6 ;  /* 0x0000000830067c25 */ /* 0x002fc8000f8e0006 */
[----:B------:R-:W-:Y:S01]  /*1bd0*/  IMAD R4, R48, UR9, R7 ;  /* 0x0000000930047c24 */ /* 0x000fe2000f8e0207 */
[----:B--2---:R-:W-:Y:S02]  /*1be0*/  LEA R14, P1, R6, R16, 0x2 ;  /* 0x00000010060e7211 */ /* 0x004fe400078210ff */
[----:B------:R-:W-:Y:S02]  /*1bf0*/  FSEL R7, R2, RZ, P0 ;  /* 0x000000ff02077208 */ /* 0x000fe40000000000 */
[----:B------:R-:W-:-:S05]  /*1c00*/  LEA.HI.X R15, R6, R17, R4, 0x2, P1 ;  /* 0x00000011060f7211 */ /* 0x000fca00008f1404 */
[----:B------:R1:W-:Y:S04]  /*1c10*/  STG.E desc[UR4][R14.64], R7 ;  /* 0x000000070e007986 */ /* 0x0003e8000c101904 */
.L_x_61:
[----:B------:R-:W-:Y:S05]  /*1c20*/  BSYNC.RECONVERGENT B0 ;  /* 0x0000000000007941 */ /* 0x000fea0003800200 */
.L_x_60:
[----:B------:R-:W2:Y:S01]  /*1c30*/  LDCU.64 UR10, c[0x0][0x458] ;  /* 0x00008b00ff0a77ac */ /* 0x000ea20008000a00 */
[----:B------:R-:W-:Y:S01]  /*1c40*/  IMAD.WIDE.U32 R12, R10, UR6, R12 ;  /* 0x000000060a0c7c25 */ /* 0x000fe2000f8e000c */
[----:B------:R-:W4:Y:S03]  /*1c50*/  LDCU.64 UR8, c[0x0][0x428] ;  /* 0x00008500ff0877ac */ /* 0x000f260008000a00 */
[----:B------:R-:W-:Y:S02]  /*1c60*/  IMAD R13, R11, UR6, R13 ;  /* 0x000000060b0d7c24 */ /* 0x000fe4000f8e020d */
[----:B01-3--:R-:W-:-:S04]  /*1c70*/  IMAD.WIDE.U32 R6, R48, R8, R12 ;  /* 0x0000000830067225 */ /* 0x00bfc800078e000c */
[----:B------:R-:W-:Y:S01]  /*1c80*/  IMAD R9, R48, R9, R7 ;  /* 0x0000000930097224 */ /* 0x000fe200078e0207 */
[----:B--2---:R-:W-:-:S04]  /*1c90*/  ISETP.NE.U32.AND P0, PT, RZ, UR10, PT ;  /* 0x0000000aff007c0c */ /* 0x004fc8000bf05070 */
[----:B------:R-:W-:Y:S02]  /*1ca0*/  ISETP.NE.AND.EX P0, PT, RZ, UR11, PT, P0 ;  /* 0x0000000bff007c0c */ /* 0x000fe4000bf05300 */
[C---:B----4-:R-:W-:Y:S02]  /*1cb0*/  LEA R8, P1, R6.reuse, UR8, 0x2 ;  /* 0x0000000806087c11 */ /* 0x050fe4000f8210ff */
        /* <DEDUP_REMOVED lines=16> */
[----:B-1----:R-:W-:-:S04]  /*1dc0*/  IMAD R0, R0, R2, R3 ;  /* 0x0000000200007224 */ /* 0x002fc800078e0203 */
[----:B--2---:R-:W-:-:S04]  /*1dd0*/  IMAD R3, R0, R7, UR6 ;  /* 0x0000000600037e24 */ /* 0x004fc8000f8e0207 */
[----:B---3--:R-:W-:-:S05]  /*1de0*/  IMAD.WIDE R2, R3, 0x4, R4 ;  /* 0x0000000403027825 */ /* 0x008fca00078e0204 */
[----:B------:R-:W-:Y:S01]  /*1df0*/  STG.E desc[UR4][R2.64], RZ ;  /* 0x000000ff02007986 */ /* 0x000fe2000c101904 */
[----:B------:R-:W-:Y:S05]  /*1e00*/  EXIT ;  /* 0x000000000000794d */ /* 0x000fea0003800000 */
.L_x_62:
        /* <DEDUP_REMOVED lines=15> */
.L_x_165:


//--------------------- .text._ZN7cutlass13device_kernelIN5flash11enable_sm90INS1_16FlashAttnBwdSm90INS1_25CollectiveMainloopBwdSm90ILi2ELi2ELi2EN4cute5tupleIJNS5_1CILi1EEES8_S8_EEENS6_IJNS7_ILi64EEENS7_ILi128EEESB_EEENS_6half_tEfNS_4arch4Sm90ELb0ELb1ELb0ELb0ELb0ELb1ELb0ELb0ELi2ELi1ELi2ELi1ELb0EEENS1_21CollectiveEpilogueBwdISC_SD_SF_Li256ELb0ELb0ELi1EEENS1_19SingleTileSchedulerILb0ELb0ELb0ELi128EEEEEEEEEvNT_6ParamsE --------------------------
	.section	.text._ZN7cutlass13device_kernelIN5flash11enable_sm90INS1_16FlashAttnBwdSm90INS1_25CollectiveMainloopBwdSm90ILi2ELi2ELi2EN4cute5tupleIJNS5_1CILi1EEES8_S8_EEENS6_IJNS7_ILi64EEENS7_ILi128EEESB_EEENS_6half_tEfNS_4arch4Sm90ELb0ELb1ELb0ELb0ELb0ELb1ELb0ELb0ELi2ELi1ELi2ELi1ELb0EEENS1_21CollectiveEpilogueBwdISC_SD_SF_Li256ELb0ELb0ELi1EEENS1_19SingleTileSchedulerILb0ELb0ELb0ELi128EEEEEEEEEvNT_6ParamsE,"ax",@progbits
	.align	128
.text._ZN7cutlass13device_kernelIN5flash11enable_sm90INS1_16FlashAttnBwdSm90INS1_25CollectiveMainloopBwdSm90ILi2ELi2ELi2EN4cute5tupleIJNS5_1CILi1EEES8_S8_EEENS6_IJNS7_ILi64EEENS7_ILi128EEESB_EEENS_6half_tEfNS_4arch4Sm90ELb0ELb1ELb0ELb0ELb0ELb1ELb0ELb0ELi2ELi1ELi2ELi1ELb0EEENS1_21CollectiveEpilogueBwdISC_SD_SF_Li256ELb0ELb0ELi1EEENS1_19SingleTileSchedulerILb0ELb0ELb0ELi128EEEEEEEEEvNT_6ParamsE:
        .type           _ZN7cutlass13device_kernelIN5flash11enable_sm90INS1_16FlashAttnBwdSm90INS1_25CollectiveMainloopBwdSm90ILi2ELi2ELi2EN4cute5tupleIJNS5_1CILi1EEES8_S8_EEENS6_IJNS7_ILi64EEENS7_ILi128EEESB_EEENS_6half_tEfNS_4arch4Sm90ELb0ELb1ELb0ELb0ELb0ELb1ELb0ELb0ELi2ELi1ELi2ELi1ELb0EEENS1_21CollectiveEpilogueBwdISC_SD_SF_Li256ELb0ELb0ELi1EEENS1_19SingleTileSchedulerILb0ELb0ELb0ELi128EEEEEEEEEvNT_6ParamsE,@function
        .size           _ZN7cutlass13device_kernelIN5flash11enable_sm90INS1_16FlashAttnBwdSm90INS1_25CollectiveMainloopBwdSm90ILi2ELi2ELi2EN4cute5tupleIJNS5_1CILi1EEES8_S8_EEENS6_IJNS7_ILi64EEENS7_ILi128EEESB_EEENS_6half_tEfNS_4arch4Sm90ELb0ELb1ELb0ELb0ELb0ELb1ELb0ELb0ELi2ELi1ELi2ELi1ELb0EEENS1_21CollectiveEpilogueBwdISC_SD_SF_Li256ELb0ELb0ELi1EEENS1_19SingleTileSchedulerILb0ELb0ELb0ELi128EEEEEEEEEvNT_6ParamsE,(.L_x_166 - _ZN7cutlass13device_kernelIN5flash11enable_sm90INS1_16FlashAttnBwdSm90INS1_25CollectiveMainloopBwdSm90ILi2ELi2ELi2EN4cute5tupleIJNS5_1CILi1EEES8_S8_EEENS6_IJNS7_ILi64EEENS7_ILi128EEESB_EEENS_6half_tEfNS_4arch4Sm90ELb0ELb1ELb0ELb0ELb0ELb1ELb0ELb0ELi2ELi1ELi2ELi1ELb0EEENS1_21CollectiveEpilogueBwdISC_SD_SF_Li256ELb0ELb0ELi1EEENS1_19SingleTileSchedulerILb0ELb0ELb0ELi128EEEEEEEEEvNT_6ParamsE)
        .other          _ZN7cutlass13device_kernelIN5flash11enable_sm90INS1_16FlashAttnBwdSm90INS1_25CollectiveMainloopBwdSm90ILi2ELi2ELi2EN4cute5tupleIJNS5_1CILi1EEES8_S8_EEENS6_IJNS7_ILi64EEENS7_ILi128EEESB_EEENS_6half_tEfNS_4arch4Sm90ELb0ELb1ELb0ELb0ELb0ELb1ELb0ELb0ELi2ELi1ELi2ELi1ELb0EEENS1_21CollectiveEpilogueBwdISC_SD_SF_Li256ELb0ELb0ELi1EEENS1_19SingleTileSchedulerILb0ELb0ELb0ELi128EEEEEEEEEvNT_6ParamsE,@"STO_CUDA_ENTRY STV_DEFAULT"
_ZN7cutlass13device_kernelIN5flash11enable_sm90INS1_16FlashAttnBwdSm90INS1_25CollectiveMainloopBwdSm90ILi2ELi2ELi2EN4cute5tupleIJNS5_1CILi1EEES8_S8_EEENS6_IJNS7_ILi64EEENS7_ILi128EEESB_EEENS_6half_tEfNS_4arch4Sm90ELb0ELb1ELb0ELb0ELb0ELb1ELb0ELb0ELi2ELi1ELi2ELi1ELb0EEENS1_21CollectiveEpilogueBwdISC_SD_SF_Li256ELb0ELb0ELi1EEENS1_19SingleTileSchedulerILb0ELb0ELb0ELi128EEEEEEEEEvNT_6ParamsE:
[----:B------:R-:W-:Y:S01]  /*0000*/  LDC R1, c[0x0][0x37c] ;  /* 0x0000df00ff017b82 */ /* 0x000fe20000000800 */
[----:B------:R-:W-:Y:S05]  /*0010*/  EXIT ;  /* 0x000000000000794d */ /* 0x000fea0003800000 */
.L_x_63:
        /* <DEDUP_REMOVED lines=14> */
.L_x_166:


//--------------------- .text._ZN7cutlass13device_kernelIN5flash11enable_sm90INS1_16FlashAttnBwdSm90INS1_25CollectiveMainloopBwdSm90ILi2ELi2ELi2EN4cute5tupleIJNS5_1CILi1EEES8_S8_EEENS6_IJNS7_ILi64EEENS7_ILi128EEESB_EEENS_6half_tEfNS_4arch4Sm90ELb0ELb1ELb0ELb0ELb1ELb1ELb0ELb0ELi2ELi1ELi2ELi1ELb0EEENS1_21CollectiveEpilogueBwdISC_SD_SF_Li256ELb0ELb0ELi1EEENS1_19SingleTileSchedulerILb0ELb0ELb0ELi128EEEEEEEEEvNT_6ParamsE --------------------------
	.section	.text._ZN7cutlass13device_kernelIN5flash11enable_sm90INS1_16FlashAttnBwdSm90INS1_25CollectiveMainloopBwdSm90ILi2ELi2ELi2EN4cute5tupleIJNS5_1CILi1EEES8_S8_EEENS6_IJNS7_ILi64EEENS7_ILi128EEESB_EEENS_6half_tEfNS_4arch4Sm90ELb0ELb1ELb0ELb0ELb1ELb1ELb0ELb0ELi2ELi1ELi2ELi1ELb0EEENS1_21CollectiveEpilogueBwdISC_SD_SF_Li256ELb0ELb0ELi1EEENS1_19SingleTileSchedulerILb0ELb0ELb0ELi128EEEEEEEEEvNT_6ParamsE,"ax",@progbits
	.align	128
.text._ZN7cutlass13device_kernelIN5flash11enable_sm90INS1_16FlashAttnBwdSm90INS1_25CollectiveMainloopBwdSm90ILi2ELi2ELi2EN4cute5tupleIJNS5_1CILi1EEES8_S8_EEENS6_IJNS7_ILi64EEENS7_ILi128EEESB_EEENS_6half_tEfNS_4arch4Sm90ELb0ELb1ELb0ELb0ELb1ELb1ELb0ELb0ELi2ELi1ELi2ELi1ELb0EEENS1_21CollectiveEpilogueBwdISC_SD_SF_Li256ELb0ELb0ELi1EEENS1_19SingleTileSchedulerILb0ELb0ELb0ELi128EEEEEEEEEvNT_6ParamsE:
        .type           _ZN7cutlass13device_kernelIN5flash11enable_sm90INS1_16FlashAttnBwdSm90INS1_25CollectiveMainloopBwdSm90ILi2ELi2ELi2EN4cute5tupleIJNS5_1CILi1EEES8_S8_EEENS6_IJNS7_ILi64EEENS7_ILi128EEESB_EEENS_6half_tEfNS_4arch4Sm90ELb0ELb1ELb0ELb0ELb1ELb1ELb0ELb0ELi2ELi1ELi2ELi1ELb0EEENS1_21CollectiveEpilogueBwdISC_SD_SF_Li256ELb0ELb0ELi1EEENS1_19SingleTileSchedulerILb0ELb0ELb0ELi128EEEEEEEEEvNT_6ParamsE,@function
        .size           _ZN7cutlass13device_kernelIN5flash11enable_sm90INS1_16FlashAttnBwdSm90INS1_25CollectiveMainloopBwdSm90ILi2ELi2ELi2EN4cute5tupleIJNS5_1CILi1EEES8_S8_EEENS6_IJNS7_ILi64EEENS7_ILi128EEESB_EEENS_6half_tEfNS_4arch4Sm90ELb0ELb1ELb0ELb0ELb1ELb1ELb0ELb0ELi2ELi1ELi2ELi1ELb0EEENS1_21CollectiveEpilogueBwdISC_SD_SF_Li256ELb0ELb0ELi1EEENS1_19SingleTileSchedulerILb0ELb0ELb0ELi128EEEEEEEEEvNT_6ParamsE,(.L_x_167 - _ZN7cutlass13device_kernelIN5flash11enable_sm90INS1_16FlashAttnBwdSm90INS1_25CollectiveMainloopBwdSm90ILi2ELi2ELi2EN4cute5tupleIJNS5_1CILi1EEES8_S8_EEENS6_IJNS7_ILi64EEENS7_ILi128EEESB_EEENS_6half_tEfNS_4arch4Sm90ELb0ELb1ELb0ELb0ELb1ELb1ELb0ELb0ELi2ELi1ELi2ELi1ELb0EEENS1_21CollectiveEpilogueBwdISC_SD_SF_Li256ELb0ELb0ELi1EEENS1_19SingleTileSchedulerILb0ELb0ELb0ELi128EEEEEEEEEvNT_6ParamsE)
        .other          _ZN7cutlass13device_kernelIN5flash11enable_sm90INS1_16FlashAttnBwdSm90INS1_25CollectiveMainloopBwdSm90ILi2ELi2ELi2EN4cute5tupleIJNS5_1CILi1EEES8_S8_EEENS6_IJNS7_ILi64EEENS7_ILi128EEESB_EEENS_6half_tEfNS_4arch4Sm90ELb0ELb1ELb0ELb0ELb1ELb1ELb0ELb0ELi2ELi1ELi2ELi1ELb0EEENS1_21CollectiveEpilogueBwdISC_SD_SF_Li256ELb0ELb0ELi1EEENS1_19SingleTileSchedulerILb0ELb0ELb0ELi128EEEEEEEEEvNT_6ParamsE,@"STO_CUDA_ENTRY STV_DEFAULT"
_ZN7cutlass13device_kernelIN5flash11enable_sm90INS1_16FlashAttnBwdSm90INS1_25CollectiveMainloopBwdSm90ILi2ELi2ELi2EN4cute5tupleIJNS5_1CILi1EEES8_S8_EEENS6_IJNS7_ILi64EEENS7_ILi128EEESB_EEENS_6half_tEfNS_4arch4Sm90ELb0ELb1ELb0ELb0ELb1ELb1ELb0ELb0ELi2ELi1ELi2ELi1ELb0EEENS1_21CollectiveEpilogueBwdISC_SD_SF_Li256ELb0ELb0ELi1EEENS1_19SingleTileSchedulerILb0ELb0ELb0ELi128EEEEEEEEEvNT_6ParamsE:
[----:B------:R-:W-:Y:S01]  /*0000*/  LDC R1, c[0x0][0x37c] ;  /* 0x0000df00ff017b82 */ /* 0x000fe20000000800 */
[----:B------:R-:W-:Y:S05]  /*0010*/  EXIT ;  /* 0x000000000000794d */ /* 0x000fea0003800000 */
.L_x_64:
        /* <DEDUP_REMOVED lines=14> */
.L_x_167:


//--------------------- .text._ZN7cutlass13device_kernelIN5flash11enable_sm90INS1_16FlashAttnBwdSm90INS1_25CollectiveMainloopBwdSm90ILi2ELi2ELi2EN4cute5tupleIJNS5_1CILi1EEES8_S8_EEENS6_IJNS7_ILi64EEENS7_ILi128EEESB_EEENS_6half_tEfNS_4arch4Sm90ELb0ELb1ELb0ELb0ELb0ELb1ELb0ELb0ELi2ELi1ELi2ELi1ELb0EEENS1_24CollectiveEpilogueBwdGQAISC_fSF_Li256ELb0ELb0EEENS1_19SingleTileSchedulerILb0ELb0ELb0ELi128EEEEEEEEEvNT_6ParamsE --------------------------
	.section	.text._ZN7cutlass13device_kernelIN5flash11enable_sm90INS1_16FlashAttnBwdSm90INS1_25CollectiveMainloopBwdSm90ILi2ELi2ELi2EN4cute5tupleIJNS5_1CILi1EEES8_S8_EEENS6_IJNS7_ILi64EEENS7_ILi128EEESB_EEENS_6half_tEfNS_4arch4Sm90ELb0ELb1ELb0ELb0ELb0ELb1ELb0ELb0ELi2ELi1ELi2ELi1ELb0EEENS1_24CollectiveEpilogueBwdGQAISC_fSF_Li256ELb0ELb0EEENS1_19SingleTileSchedulerILb0ELb0ELb0ELi128EEEEEEEEEvNT_6ParamsE,"ax",@progbits
	.align	128
.text._ZN7cutlass13device_kernelIN5flash11enable_sm90INS1_16FlashAttnBwdSm90INS1_25CollectiveMainloopBwdSm90ILi2ELi2ELi2EN4cute5tupleIJNS5_1CILi1EEES8_S8_EEENS6_IJNS7_ILi64EEENS7_ILi128EEESB_EEENS_6half_tEfNS_4arch4Sm90ELb0ELb1ELb0ELb0ELb0ELb1ELb0ELb0ELi2ELi1ELi2ELi1ELb0EEENS1_24CollectiveEpilogueBwdGQAISC_fSF_Li256ELb0ELb0EEENS1_19SingleTileSchedulerILb0ELb0ELb0ELi128EEEEEEEEEvNT_6ParamsE:
        .type           _ZN7cutlass13device_kernelIN5flash11enable_sm90INS1_16FlashAttnBwdSm90INS1_25CollectiveMainloopBwdSm90ILi2ELi2ELi2EN4cute5tupleIJNS5_1CILi1EEES8_S8_EEENS6_IJNS7_ILi64EEENS7_ILi128EEESB_EEENS_6half_tEfNS_4arch4Sm90ELb0ELb1ELb0ELb0ELb0ELb1ELb0ELb0ELi2ELi1ELi2ELi1ELb0EEENS1_24CollectiveEpilogueBwdGQAISC_fSF_Li256ELb0ELb0EEENS1_19SingleTileSchedulerILb0ELb0ELb0ELi128EEEEEEEEEvNT_6ParamsE,@function
        .size           _ZN7cutlass13device_kernelIN5flash11enable_sm90INS1_16FlashAttnBwdSm90INS1_25CollectiveMainloopBwdSm90ILi2ELi2ELi2EN4cute5tupleIJNS5_1CILi1EEES8_S8_EEENS6_IJNS7_ILi64EEENS7_ILi128EEESB_EEENS_6half_tEfNS_4arch4Sm90ELb0ELb1ELb0ELb0ELb0ELb1ELb0ELb0ELi2ELi1ELi2ELi1ELb0EEENS1_24CollectiveEpilogueBwdGQAISC_fSF_Li256ELb0ELb0EEENS1_19SingleTileSchedulerILb0ELb0ELb0ELi128EEEEEEEEEvNT_6ParamsE,(.L_x_168 - _ZN7cutlass13device_kernelIN5flash11enable_sm90INS1_16FlashAttnBwdSm90INS1_25CollectiveMainloopBwdSm90ILi2ELi2ELi2EN4cute5tupleIJNS5_1CILi1EEES8_S8_EEENS6_IJNS7_ILi64EEENS7_ILi128EEESB_EEENS_6half_tEfNS_4arch4Sm90ELb0ELb1ELb0ELb0ELb0ELb1ELb0ELb0ELi2ELi1ELi2ELi1ELb0EEENS1_24CollectiveEpilogueBwdGQAISC_fSF_Li256ELb0ELb0EEENS1_19SingleTileSchedulerILb0ELb0ELb0ELi128EEEEEEEEEvNT_6ParamsE)
        .other          _ZN7cutlass13device_kernelIN5flash11enable_sm90INS1_16FlashAttnBwdSm90INS1_25CollectiveMainloopBwdSm90ILi2ELi2ELi2EN4cute5tupleIJNS5_1CILi1EEES8_S8_EEENS6_IJNS7_ILi64EEENS7_ILi128EEESB_EEENS_6half_tEfNS_4arch4Sm90ELb0ELb1ELb0ELb0ELb0ELb1ELb0ELb0ELi2ELi1ELi2ELi1ELb0EEENS1_24CollectiveEpilogueBwdGQAISC_fSF_Li256ELb0ELb0EEENS1_19SingleTileSchedulerILb0ELb0ELb0ELi128EEEEEEEEEvNT_6ParamsE,@"STO_CUDA_ENTRY STV_DEFAULT"
_ZN7cutlass13device_kernelIN5flash11enable_sm90INS1_16FlashAttnBwdSm90INS1_25CollectiveMainloopBwdSm90ILi2ELi2ELi2EN4cute5tupleIJNS5_1CILi1EEES8_S8_EEENS6_IJNS7_ILi64EEENS7_ILi128EEESB_EEENS_6half_tEfNS_4arch4Sm90ELb0ELb1ELb0ELb0ELb0ELb1ELb0ELb0ELi2ELi1ELi2ELi1ELb0EEENS1_24CollectiveEpilogueBwdGQAISC_fSF_Li256ELb0ELb0EEENS1_19SingleTileSchedulerILb0ELb0ELb0ELi128EEEEEEEEEvNT_6ParamsE:
[----:B------:R-:W-:Y:S01]  /*0000*/  LDC R1, c[0x0][0x37c] ;  /* 0x0000df00ff017b82 */ /* 0x000fe20000000800 */
[----:B------:R-:W-:Y:S05]  /*0010*/  EXIT ;  /* 0x000000000000794d */ /* 0x000fea0003800000 */
.L_x_65:
        /* <DEDUP_REMOVED lines=14> */
.L_x_168:


//--------------------- .text._ZN7cutlass13device_kernelIN5flash11enable_sm90INS1_16FlashAttnBwdSm90INS1_25CollectiveMainloopBwdSm90ILi2ELi2ELi2EN4cute5tupleIJNS5_1CILi1EEES8_S8_EEENS6_IJNS7_ILi64EEENS7_ILi128EEESB_EEENS_6half_tEfNS_4arch4Sm90ELb0ELb1ELb0ELb0ELb1ELb1ELb0ELb0ELi2ELi1ELi2ELi1ELb0EEENS1_24CollectiveEpilogueBwdGQAISC_fSF_Li256ELb0ELb1EEENS1_19SingleTileSchedulerILb0ELb0ELb0ELi128EEEEEEEEEvNT_6ParamsE --------------------------
	.section	.text._ZN7cutlass13device_kernelIN5flash11enable_sm90INS1_16FlashAttnBwdSm90INS1_25CollectiveMainloopBwdSm90ILi2ELi2ELi2EN4cute5tupleIJNS5_1CILi1EEES8_S8_EEENS6_IJNS7_ILi64EEENS7_ILi128EEESB_EEENS_6half_tEfNS_4arch4Sm90ELb0ELb1ELb0ELb0ELb1ELb1ELb0ELb0ELi2ELi1ELi2ELi1ELb0EEENS1_24CollectiveEpilogueBwdGQAISC_fSF_Li256ELb0ELb1EEENS1_19SingleTileSchedulerILb0ELb0ELb0ELi128EEEEEEEEEvNT_6ParamsE,"ax",@progbits
	.align	128
.text._ZN7cutlass13device_kernelIN5flash11enable_sm90INS1_16FlashAttnBwdSm90INS1_25CollectiveMainloopBwdSm90ILi2ELi2ELi2EN4cute5tupleIJNS5_1CILi1EEES8_S8_EEENS6_IJNS7_ILi64EEENS7_ILi128EEESB_EEENS_6half_tEfNS_4arch4Sm90ELb0ELb1ELb0ELb0ELb1ELb1ELb0ELb0ELi2ELi1ELi2ELi1ELb0EEENS1_24CollectiveEpilogueBwdGQAISC_fSF_Li256ELb0ELb1EEENS1_19SingleTileSchedulerILb0ELb0ELb0ELi128EEEEEEEEEvNT_6ParamsE:
        .type           _ZN7cutlass13device_kernelIN5flash11enable_sm90INS1_16FlashAttnBwdSm90INS1_25CollectiveMainloopBwdSm90ILi2ELi2ELi2EN4cute5tupleIJNS5_1CILi1EEES8_S8_EEENS6_IJNS7_ILi64EEENS7_ILi128EEESB_EEENS_6half_tEfNS_4arch4Sm90ELb0ELb1ELb0ELb0ELb1ELb1ELb0ELb0ELi2ELi1ELi2ELi1ELb0EEENS1_24CollectiveEpilogueBwdGQAISC_fSF_Li256ELb0ELb1EEENS1_19SingleTileSchedulerILb0ELb0ELb0ELi128EEEEEEEEEvNT_6ParamsE,@function
        .size           _ZN7cutlass13device_kernelIN5flash11enable_sm90INS1_16FlashAttnBwdSm90INS1_25CollectiveMainloopBwdSm90ILi2ELi2ELi2EN4cute5tupleIJNS5_1CILi1EEES8_S8_EEENS6_IJNS7_ILi64EEENS7_ILi128EEESB_EEENS_6half_tEfNS_4arch4Sm90ELb0ELb1ELb0ELb0ELb1ELb1ELb0ELb0ELi2ELi1ELi2ELi1ELb0EEENS1_24CollectiveEpilogueBwdGQAISC_fSF_Li256ELb0ELb1EEENS1_19SingleTileSchedulerILb0ELb0ELb0ELi128EEEEEEEEEvNT_6ParamsE,(.L_x_169 - _ZN7cutlass13device_kernelIN5flash11enable_sm90INS1_16FlashAttnBwdSm90INS1_25CollectiveMainloopBwdSm90ILi2ELi2ELi2EN4cute5tupleIJNS5_1CILi1EEES8_S8_EEENS6_IJNS7_ILi64EEENS7_ILi128EEESB_EEENS_6half_tEfNS_4arch4Sm90ELb0ELb1ELb0ELb0ELb1ELb1ELb0ELb0ELi2ELi1ELi2ELi1ELb0EEENS1_24CollectiveEpilogueBwdGQAISC_fSF_Li256ELb0ELb1EEENS1_19SingleTileSchedulerILb0ELb0ELb0ELi128EEEEEEEEEvNT_6ParamsE)
        .other          _ZN7cutlass13device_kernelIN5flash11enable_sm90INS1_16FlashAttnBwdSm90INS1_25CollectiveMainloopBwdSm90ILi2ELi2ELi2EN4cute5tupleIJNS5_1CILi1EEES8_S8_EEENS6_IJNS7_ILi64EEENS7_ILi128EEESB_EEENS_6half_tEfNS_4arch4Sm90ELb0ELb1ELb0ELb0ELb1ELb1ELb0ELb0ELi2ELi1ELi2ELi1ELb0EEENS1_24CollectiveEpilogueBwdGQAISC_fSF_Li256ELb0ELb1EEENS1_19SingleTileSchedulerILb0ELb0ELb0ELi128EEEEEEEEEvNT_6ParamsE,@"STO_CUDA_ENTRY STV_DEFAULT"
_ZN7cutlass13device_kernelIN5flash11enable_sm90INS1_16FlashAttnBwdSm90INS1_25CollectiveMainloopBwdSm90ILi2ELi2ELi2EN4cute5tupleIJNS5_1CILi1EEES8_S8_EEENS6_IJNS7_ILi64EEENS7_ILi128EEESB_EEENS_6half_tEfNS_4arch4Sm90ELb0ELb1ELb0ELb0ELb1ELb1ELb0ELb0ELi2ELi1ELi2ELi1ELb0EEENS1_24CollectiveEpilogueBwdGQAISC_fSF_Li256ELb0ELb1EEENS1_19SingleTileSchedulerILb0ELb0ELb0ELi128EEEEEEEEEvNT_6ParamsE:
[----:B------:R-:W-:Y:S01]  /*0000*/  LDC R1, c[0x0][0x37c] ;  /* 0x0000df00ff017b82 */ /* 0x000fe20000000800 */
[----:B------:R-:W-:Y:S05]  /*0010*/  EXIT ;  /* 0x000000000000794d */ /* 0x000fea0003800000 */
.L_x_66:
        /* <DEDUP_REMOVED lines=14> */
.L_x_169:


//--------------------- .text._ZN7cutlass13device_kernelIN5flash11enable_sm90INS1_16FlashAttnBwdSm90INS1_25CollectiveMainloopBwdSm90ILi2ELi2ELi2EN4cute5tupleIJNS5_1CILi1EEES8_S8_EEENS6_IJNS7_ILi64EEENS7_ILi128EEESB_EEENS_6half_tEfNS_4arch4Sm90ELb0ELb1ELb0ELb1ELb0ELb1ELb0ELb0ELi2ELi1ELi2ELi1ELb0EEENS1_21CollectiveEpilogueBwdISC_SD_SF_Li256ELb1ELb0ELi1EEENS1_19SingleTileSchedulerILb1ELb0ELb0ELi128EEEEEEEEEvNT_6ParamsE --------------------------
	.section	.text._ZN7cutlass13device_kernelIN5flash11enable_sm90INS1_16FlashAttnBwdSm90INS1_25CollectiveMainloopBwdSm90ILi2ELi2ELi2EN4cute5tupleIJNS5_1CILi1EEES8_S8_EEENS6_IJNS7_ILi64EEENS7_ILi128EEESB_EEENS_6half_tEfNS_4arch4Sm90ELb0ELb1ELb0ELb1ELb0ELb1ELb0ELb0ELi2ELi1ELi2ELi1ELb0EEENS1_21CollectiveEpilogueBwdISC_SD_SF_Li256ELb1ELb0ELi1EEENS1_19SingleTileSchedulerILb1ELb0ELb0ELi128EEEEEEEEEvNT_6ParamsE,"ax",@progbits
	.align	128
.text._ZN7cutlass13device_kernelIN5flash11enable_sm90INS1_16FlashAttnBwdSm90INS1_25CollectiveMainloopBwdSm90ILi2ELi2ELi2EN4cute5tupleIJNS5_1CILi1EEES8_S8_EEENS6_IJNS7_ILi64EEENS7_ILi128EEESB_EEENS_6half_tEfNS_4arch4Sm90ELb0ELb1ELb0ELb1ELb0ELb1ELb0ELb0ELi2ELi1ELi2ELi1ELb0EEENS1_21CollectiveEpilogueBwdISC_SD_SF_Li256ELb1ELb0ELi1EEENS1_19SingleTileSchedulerILb1ELb0ELb0ELi128EEEEEEEEEvNT_6ParamsE:
        .type           _ZN7cutlass13device_kernelIN5flash11enable_sm90INS1_16FlashAttnBwdSm90INS1_25CollectiveMainloopBwdSm90ILi2ELi2ELi2EN4cute5tupleIJNS5_1CILi1EEES8_S8_EEENS6_IJNS7_ILi64EEENS7_ILi128EEESB_EEENS_6half_tEfNS_4arch4Sm90ELb0ELb1ELb0ELb1ELb0ELb1ELb0ELb0ELi2ELi1ELi2ELi1ELb0EEENS1_21CollectiveEpilogueBwdISC_SD_SF_Li256ELb1ELb0ELi1EEENS1_19SingleTileSchedulerILb1ELb0ELb0ELi128EEEEEEEEEvNT_6ParamsE,@function
        .size           _ZN7cutlass13device_kernelIN5flash11enable_sm90INS1_16FlashAttnBwdSm90INS1_25CollectiveMainloopBwdSm90ILi2ELi2ELi2EN4cute5tupleIJNS5_1CILi1EEES8_S8_EEENS6_IJNS7_ILi64EEENS7_ILi128EEESB_EEENS_6half_tEfNS_4arch4Sm90ELb0ELb1ELb0ELb1ELb0ELb1ELb0ELb0ELi2ELi1ELi2ELi1ELb0EEENS1_21CollectiveEpilogueBwdISC_SD_SF_Li256ELb1ELb0ELi1EEENS1_19SingleTileSchedulerILb1ELb0ELb0ELi128EEEEEEEEEvNT_6ParamsE,(.L_x_170 - _ZN7cutlass13device_kernelIN5flash11enable_sm90INS1_16FlashAttnBwdSm90INS1_25CollectiveMainloopBwdSm90ILi2ELi2ELi2EN4cute5tupleIJNS5_1CILi1EEES8_S8_EEENS6_IJNS7_ILi64EEENS7_ILi128EEESB_EEENS_6half_tEfNS_4arch4Sm90ELb0ELb1ELb0ELb1ELb0ELb1ELb0ELb0ELi2ELi1ELi2ELi1ELb0EEENS1_21CollectiveEpilogueBwdISC_SD_SF_Li256ELb1ELb0ELi1EEENS1_19SingleTileSchedulerILb1ELb0ELb0ELi128EEEEEEEEEvNT_6ParamsE)
        .other          _ZN7cutlass13device_kernelIN5flash11enable_sm90INS1_16FlashAttnBwdSm90INS1_25CollectiveMainloopBwdSm90ILi2ELi2ELi2EN4cute5tupleIJNS5_1CILi1EEES8_S8_EEENS6_IJNS7_ILi64EEENS7_ILi128EEESB_EEENS_6half_tEfNS_4arch4Sm90ELb0ELb1ELb0ELb1ELb0ELb1ELb0ELb0ELi2ELi1ELi2ELi1ELb0EEENS1_21CollectiveEpilogueBwdISC_SD_SF_Li256ELb1ELb0ELi1EEENS1_19SingleTileSchedulerILb1ELb0ELb0ELi128EEEEEEEEEvNT_6ParamsE,@"STO_CUDA_ENTRY STV_DEFAULT"
_ZN7cutlass13device_kernelIN5flash11enable_sm90INS1_16FlashAttnBwdSm90INS1_25CollectiveMainloopBwdSm90ILi2ELi2ELi2EN4cute5tupleIJNS5_1CILi1EEES8_S8_EEENS6_IJNS7_ILi64EEENS7_ILi128EEESB_EEENS_6half_tEfNS_4arch4Sm90ELb0ELb1ELb0ELb1ELb0ELb1ELb0ELb0ELi2ELi1ELi2ELi1ELb0EEENS1_21CollectiveEpilogueBwdISC_SD_SF_Li256ELb1ELb0ELi1EEENS1_19SingleTileSchedulerILb1ELb0ELb0ELi128EEEEEEEEEvNT_6ParamsE:
[----:B------:R-:W-:Y:S01]  /*0000*/  LDC R1, c[0x0][0x37c] ;  /* 0x0000df00ff017b82 */ /* 0x000fe20000000800 */
[----:B------:R-:W-:Y:S05]  /*0010*/  EXIT ;  /* 0x000000000000794d */ /* 0x000fea0003800000 */
.L_x_67:
        /* <DEDUP_REMOVED lines=14> */
.L_x_170:


//--------------------- .text._ZN7cutlass13device_kernelIN5flash11enable_sm90INS1_16FlashAttnBwdSm90INS1_25CollectiveMainloopBwdSm90ILi2ELi2ELi2EN4cute5tupleIJNS5_1CILi1EEES8_S8_EEENS6_IJNS7_ILi64EEENS7_ILi128EEESB_EEENS_6half_tEfNS_4arch4Sm90ELb0ELb1ELb0ELb1ELb1ELb1ELb0ELb0ELi2ELi1ELi2ELi1ELb0EEENS1_21CollectiveEpilogueBwdISC_SD_SF_Li256ELb1ELb0ELi1EEENS1_19SingleTileSchedulerILb1ELb0ELb0ELi128EEEEEEEEEvNT_6ParamsE --------------------------
	.section	.text._ZN7cutlass13device_kernelIN5flash11enable_sm90INS1_16FlashAttnBwdSm90INS1_25CollectiveMainloopBwdSm90ILi2ELi2ELi2EN4cute5tupleIJNS5_1CILi1EEES8_S8_EEENS6_IJNS7_ILi64EEENS7_ILi128EEESB_EEENS_6half_tEfNS_4arch4Sm90ELb0ELb1ELb0ELb1ELb1ELb1ELb0ELb0ELi2ELi1ELi2ELi1ELb0EEENS1_21CollectiveEpilogueBwdISC_SD_SF_Li256ELb1ELb0ELi1EEENS1_19SingleTileSchedulerILb1ELb0ELb0ELi128EEEEEEEEEvNT_6ParamsE,"ax",@progbits
	.align	128
.text._ZN7cutlass13device_kernelIN5flash11enable_sm90INS1_16FlashAttnBwdSm90INS1_25CollectiveMainloopBwdSm90ILi2ELi2ELi2EN4cute5tupleIJNS5_1CILi1EEES8_S8_EEENS6_IJNS7_ILi64EEENS7_ILi128EEESB_EEENS_6half_tEfNS_4arch4Sm90ELb0ELb1ELb0ELb1ELb1ELb1ELb0ELb0ELi2ELi1ELi2ELi1ELb0EEENS1_21CollectiveEpilogueBwdISC_SD_SF_Li256ELb1ELb0ELi1EEENS1_19SingleTileSchedulerILb1ELb0ELb0ELi128EEEEEEEEEvNT_6ParamsE:
        .type           _ZN7cutlass13device_kernelIN5flash11enable_sm90INS1_16FlashAttnBwdSm90INS1_25CollectiveMainloopBwdSm90ILi2ELi2ELi2EN4cute5tupleIJNS5_1CILi1EEES8_S8_EEENS6_IJNS7_ILi64EEENS7_ILi128EEESB_EEENS_6half_tEfNS_4arch4Sm90ELb0ELb1ELb0ELb1ELb1ELb1ELb0ELb0ELi2ELi1ELi2ELi1ELb0EEENS1_21CollectiveEpilogueBwdISC_SD_SF_Li256ELb1ELb0ELi1EEENS1_19SingleTileSchedulerILb1ELb0ELb0ELi128EEEEEEEEEvNT_6ParamsE,@function
        .size           _ZN7cutlass13device_kernelIN5flash11enable_sm90INS1_16FlashAttnBwdSm90INS1_25CollectiveMainloopBwdSm90ILi2ELi2ELi2EN4cute5tupleIJNS5_1CILi1EEES8_S8_EEENS6_IJNS7_ILi64EEENS7_ILi128EEESB_EEENS_6half_tEfNS_4arch4Sm90ELb0ELb1ELb0ELb1ELb1ELb1ELb0ELb0ELi2ELi1ELi2ELi1ELb0EEENS1_21CollectiveEpilogueBwdISC_SD_SF_Li256ELb1ELb0ELi1EEENS1_19SingleTileSchedulerILb1ELb0ELb0ELi128EEEEEEEEEvNT_6ParamsE,(.L_x_171 - _ZN7cutlass13device_kernelIN5flash11enable_sm90INS1_16FlashAttnBwdSm90INS1_25CollectiveMainloopBwdSm90ILi2ELi2ELi2EN4cute5tupleIJNS5_1CILi1EEES8_S8_EEENS6_IJNS7_ILi64EEENS7_ILi128EEESB_EEENS_6half_tEfNS_4arch4Sm90ELb0ELb1ELb0ELb1ELb1ELb1ELb0ELb0ELi2ELi1ELi2ELi1ELb0EEENS1_21CollectiveEpilogueBwdISC_SD_SF_Li256ELb1ELb0ELi1EEENS1_19SingleTileSchedulerILb1ELb0ELb0ELi128EEEEEEEEEvNT_6ParamsE)
        .other          _ZN7cutlass13device_kernelIN5flash11enable_sm90INS1_16FlashAttnBwdSm90INS1_25CollectiveMainloopBwdSm90ILi2ELi2ELi2EN4cute5tupleIJNS5_1CILi1EEES8_S8_EEENS6_IJNS7_ILi64EEENS7_ILi128EEESB_EEENS_6half_tEfNS_4arch4Sm90ELb0ELb1ELb0ELb1ELb1ELb1ELb0ELb0ELi2ELi1ELi2ELi1ELb0EEENS1_21CollectiveEpilogueBwdISC_SD_SF_Li256ELb1ELb0ELi1EEENS1_19SingleTileSchedulerILb1ELb0ELb0ELi128EEEEEEEEEvNT_6ParamsE,@"STO_CUDA_ENTRY STV_DEFAULT"
_ZN7cutlass13device_kernelIN5flash11enable_sm90INS1_16FlashAttnBwdSm90INS1_25CollectiveMainloopBwdSm90ILi2ELi2ELi2EN4cute5tupleIJNS5_1CILi1EEES8_S8_EEENS6_IJNS7_ILi64EEENS7_ILi128EEESB_EEENS_6half_tEfNS_4arch4Sm90ELb0ELb1ELb0ELb1ELb1ELb1ELb0ELb0ELi2ELi1ELi2ELi1ELb0EEENS1_21CollectiveEpilogueBwdISC_SD_SF_Li256ELb1ELb0ELi1EEENS1_19SingleTileSchedulerILb1ELb0ELb0ELi128EEEEEEEEEvNT_6ParamsE:
[----:B------:R-:W-:Y:S01]  /*0000*/  LDC R1, c[0x0][0x37c] ;  /* 0x0000df00ff017b82 */ /* 0x000fe20000000800 */
[----:B------:R-:W-:Y:S05]  /*0010*/  EXIT ;  /* 0x000000000000794d */ /* 0x000fea0003800000 */
.L_x_68:
        /* <DEDUP_REMOVED lines=14> */
.L_x_171:


//--------------------- .text._ZN7cutlass13device_kernelIN5flash11enable_sm90INS1_16FlashAttnBwdSm90INS1_25CollectiveMainloopBwdSm90ILi2ELi2ELi2EN4cute5tupleIJNS5_1CILi1EEES8_S8_EEENS6_IJNS7_ILi64EEENS7_ILi128EEESB_EEENS_6half_tEfNS_4arch4Sm90ELb0ELb1ELb0ELb1ELb0ELb1ELb0ELb0ELi2ELi1ELi2ELi1ELb0EEENS1_24CollectiveEpilogueBwdGQAISC_fSF_Li256ELb1ELb0EEENS1_19SingleTileSchedulerILb1ELb0ELb0ELi128EEEEEEEEEvNT_6ParamsE --------------------------
	.section	.text._ZN7cutlass13device_kernelIN5flash11enable_sm90INS1_16FlashAttnBwdSm90INS1_25CollectiveMainloopBwdSm90ILi2ELi2ELi2EN4cute5tupleIJNS5_1CILi1EEES8_S8_EEENS6_IJNS7_ILi64EEENS7_ILi128EEESB_EEENS_6half_tEfNS_4arch4Sm90ELb0ELb1ELb0ELb1ELb0ELb1ELb0ELb0ELi2ELi1ELi2ELi1ELb0EEENS1_24CollectiveEpilogueBwdGQAISC_fSF_Li256ELb1ELb0EEENS1_19SingleTileSchedulerILb1ELb0ELb0ELi128EEEEEEEEEvNT_6ParamsE,"ax",@progbits
	.align	128
.text._ZN7cutlass13device_kernelIN5flash11enable_sm90INS1_16FlashAttnBwdSm90INS1_25CollectiveMainloopBwdSm90ILi2ELi2ELi2EN4cute5tupleIJNS5_1CILi1EEES8_S8_EEENS6_IJNS7_ILi64EEENS7_ILi128EEESB_EEENS_6half_tEfNS_4arch4Sm90ELb0ELb1ELb0ELb1ELb0ELb1ELb0ELb0ELi2ELi1ELi2ELi1ELb0EEENS1_24CollectiveEpilogueBwdGQAISC_fSF_Li256ELb1ELb0EEENS1_19SingleTileSchedulerILb1ELb0ELb0ELi128EEEEEEEEEvNT_6ParamsE:
        .type           _ZN7cutlass13device_kernelIN5flash11enable_sm90INS1_16FlashAttnBwdSm90INS1_25CollectiveMainloopBwdSm90ILi2ELi2ELi2EN4cute5tupleIJNS5_1CILi1EEES8_S8_EEENS6_IJNS7_ILi64EEENS7_ILi128EEESB_EEENS_6half_tEfNS_4arch4Sm90ELb0ELb1ELb0ELb1ELb0ELb1ELb0ELb0ELi2ELi1ELi2ELi1ELb0EEENS1_24CollectiveEpilogueBwdGQAISC_fSF_Li256ELb1ELb0EEENS1_19SingleTileSchedulerILb1ELb0ELb0ELi128EEEEEEEEEvNT_6ParamsE,@function
        .size           _ZN7cutlass13device_kernelIN5flash11enable_sm90INS1_16FlashAttnBwdSm90INS1_25CollectiveMainloopBwdSm90ILi2ELi2ELi2EN4cute5tupleIJNS5_1CILi1EEES8_S8_EEENS6_IJNS7_ILi64EEENS7_ILi128EEESB_EEENS_6half_tEfNS_4arch4Sm90ELb0ELb1ELb0ELb1ELb0ELb1ELb0ELb0ELi2ELi1ELi2ELi1ELb0EEENS1_24CollectiveEpilogueBwdGQAISC_fSF_Li256ELb1ELb0EEENS1_19SingleTileSchedulerILb1ELb0ELb0ELi128EEEEEEEEEvNT_6ParamsE,(.L_x_172 - _ZN7cutlass13device_kernelIN5flash11enable_sm90INS1_16FlashAttnBwdSm90INS1_25CollectiveMainloopBwdSm90ILi2ELi2ELi2EN4cute5tupleIJNS5_1CILi1EEES8_S8_EEENS6_IJNS7_ILi64EEENS7_ILi128EEESB_EEENS_6half_tEfNS_4arch4Sm90ELb0ELb1ELb0ELb1ELb0ELb1ELb0ELb0ELi2ELi1ELi2ELi1ELb0EEENS1_24CollectiveEpilogueBwdGQAISC_fSF_Li256ELb1ELb0EEENS1_19SingleTileSchedulerILb1ELb0ELb0ELi128EEEEEEEEEvNT_6ParamsE)
        .other          _ZN7cutlass13device_kernelIN5flash11enable_sm90INS1_16FlashAttnBwdSm90INS1_25CollectiveMainloopBwdSm90ILi2ELi2ELi2EN4cute5tupleIJNS5_1CILi1EEES8_S8_EEENS6_IJNS7_ILi64EEENS7_ILi128EEESB_EEENS_6half_tEfNS_4arch4Sm90ELb0ELb1ELb0ELb1ELb0ELb1ELb0ELb0ELi2ELi1ELi2ELi1ELb0EEENS1_24CollectiveEpilogueBwdGQAISC_fSF_Li256ELb1ELb0EEENS1_19SingleTileSchedulerILb1ELb0ELb0ELi128EEEEEEEEEvNT_6ParamsE,@"STO_CUDA_ENTRY STV_DEFAULT"
_ZN7cutlass13device_kernelIN5flash11enable_sm90INS1_16FlashAttnBwdSm90INS1_25CollectiveMainloopBwdSm90ILi2ELi2ELi2EN4cute5tupleIJNS5_1CILi1EEES8_S8_EEENS6_IJNS7_ILi64EEENS7_ILi128EEESB_EEENS_6half_tEfNS_4arch4Sm90ELb0ELb1ELb0ELb1ELb0ELb1ELb0ELb0ELi2ELi1ELi2ELi1ELb0EEENS1_24CollectiveEpilogueBwdGQAISC_fSF_Li256ELb1ELb0EEENS1_19SingleTileSchedulerILb1ELb0ELb0ELi128EEEEEEEEEvNT_6ParamsE:
[----:B------:R-:W-:Y:S01]  /*0000*/  LDC R1, c[0x0][0x37c] ;  /* 0x0000df00ff017b82 */ /* 0x000fe20000000800 */
[----:B------:R-:W-:Y:S05]  /*0010*/  EXIT ;  /* 0x000000000000794d */ /* 0x000fea0003800000 */
.L_x_69:
        /* <DEDUP_REMOVED lines=14> */
.L_x_172:


//--------------------- .text._ZN7cutlass13device_kernelIN5flash11enable_sm90INS1_16FlashAttnBwdSm90INS1_25CollectiveMainloopBwdSm90ILi2ELi2ELi2EN4cute5tupleIJNS5_1CILi1EEES8_S8_EEENS6_IJNS7_ILi64EEENS7_ILi128EEESB_EEENS_6half_tEfNS_4arch4Sm90ELb0ELb1ELb0ELb1ELb1ELb1ELb0ELb0ELi2ELi1ELi2ELi1ELb0EEENS1_24CollectiveEpilogueBwdGQAISC_fSF_Li256ELb1ELb1EEENS1_19SingleTileSchedulerILb1ELb0ELb0ELi128EEEEEEEEEvNT_6ParamsE --------------------------
	.section	.text._ZN7cutlass13device_kernelIN5flash11enable_sm90INS1_16FlashAttnBwdSm90INS1_25CollectiveMainloopBwdSm90ILi2ELi2ELi2EN4cute5tupleIJNS5_1CILi1EEES8_S8_EEENS6_IJNS7_ILi64EEENS7_ILi128EEESB_EEENS_6half_tEfNS_4arch4Sm90ELb0ELb1ELb0ELb1ELb1ELb1ELb0ELb0ELi2ELi1ELi2ELi1ELb0EEENS1_24CollectiveEpilogueBwdGQAISC_fSF_Li256ELb1ELb1EEENS1_19SingleTileSchedulerILb1ELb0ELb0ELi128EEEEEEEEEvNT_6ParamsE,"ax",@progbits
	.align	128
.text._ZN7cutlass13device_kernelIN5flash11enable_sm90INS1_16FlashAttnBwdSm90INS1_25CollectiveMainloopBwdSm90ILi2ELi2ELi2EN4cute5tupleIJNS5_1CILi1EEES8_S8_EEENS6_IJNS7_ILi64EEENS7_ILi128EEESB_EEENS_6half_tEfNS_4arch4Sm90ELb0ELb1ELb0ELb1ELb1ELb1ELb0ELb0ELi2ELi1ELi2ELi1ELb0EEENS1_24CollectiveEpilogueBwdGQAISC_fSF_Li256ELb1ELb1EEENS1_19SingleTileSchedulerILb1ELb0ELb0ELi128EEEEEEEEEvNT_6ParamsE:
        .type           _ZN7cutlass13device_kernelIN5flash11enable_sm90INS1_16FlashAttnBwdSm90INS1_25CollectiveMainloopBwdSm90ILi2ELi2ELi2EN4cute5tupleIJNS5_1CILi1EEES8_S8_EEENS6_IJNS7_ILi64EEENS7_ILi128EEESB_EEENS_6half_tEfNS_4arch4Sm90ELb0ELb1ELb0ELb1ELb1ELb1ELb0ELb0ELi2ELi1ELi2ELi1ELb0EEENS1_24CollectiveEpilogueBwdGQAISC_fSF_Li256ELb1ELb1EEENS1_19SingleTileSchedulerILb1ELb0ELb0ELi128EEEEEEEEEvNT_6ParamsE,@function
        .size           _ZN7cutlass13device_kernelIN5flash11enable_sm90INS1_16FlashAttnBwdSm90INS1_25CollectiveMainloopBwdSm90ILi2ELi2ELi2EN4cute5tupleIJNS5_1CILi1EEES8_S8_EEENS6_IJNS7_ILi64EEENS7_ILi128EEESB_EEENS_6half_tEfNS_4arch4Sm90ELb0ELb1ELb0ELb1ELb1ELb1ELb0ELb0ELi2ELi1ELi2ELi1ELb0EEENS1_24CollectiveEpilogueBwdGQAISC_fSF_Li256ELb1ELb1EEENS1_19SingleTileSchedulerILb1ELb0ELb0ELi128EEEEEEEEEvNT_6ParamsE,(.L_x_173 - _ZN7cutlass13device_kernelIN5flash11enable_sm90INS1_16FlashAttnBwdSm90INS1_25CollectiveMainloopBwdSm90ILi2ELi2ELi2EN4cute5tupleIJNS5_1CILi1EEES8_S8_EEENS6_IJNS7_ILi64EEENS7_ILi128EEESB_EEENS_6half_tEfNS_4arch4Sm90ELb0ELb1ELb0ELb1ELb1ELb1ELb0ELb0ELi2ELi1ELi2ELi1ELb0EEENS1_24CollectiveEpilogueBwdGQAISC_fSF_Li256ELb1ELb1EEENS1_19SingleTileSchedulerILb1ELb0ELb0ELi128EEEEEEEEEvNT_6ParamsE)
        .other          _ZN7cutlass13device_kernelIN5flash11enable_sm90INS1_16FlashAttnBwdSm90INS1_25CollectiveMainloopBwdSm90ILi2ELi2ELi2EN4cute5tupleIJNS5_1CILi1EEES8_S8_EEENS6_IJNS7_ILi64EEENS7_ILi128EEESB_EEENS_6half_tEfNS_4arch4Sm90ELb0ELb1ELb0ELb1ELb1ELb1ELb0ELb0ELi2ELi1ELi2ELi1ELb0EEENS1_24CollectiveEpilogueBwdGQAISC_fSF_Li256ELb1ELb1EEENS1_19SingleTileSchedulerILb1ELb0ELb0ELi128EEEEEEEEEvNT_6ParamsE,@"STO_CUDA_ENTRY STV_DEFAULT"
_ZN7cutlass13device_kernelIN5flash11enable_sm90INS1_16FlashAttnBwdSm90INS1_25CollectiveMainloopBwdSm90ILi2ELi2ELi2EN4cute5tupleIJNS5_1CILi1EEES8_S8_EEENS6_IJNS7_ILi64EEENS7_ILi128EEESB_EEENS_6half_tEfNS_4arch4Sm90ELb0ELb1ELb0ELb1ELb1ELb1ELb0ELb0ELi2ELi1ELi2ELi1ELb0EEENS1_24CollectiveEpilogueBwdGQAISC_fSF_Li256ELb1ELb1EEENS1_19SingleTileSchedulerILb1ELb0ELb0ELi128EEEEEEEEEvNT_6ParamsE:
[----:B------:R-:W-:Y:S01]  /*0000*/  LDC R1, c[0x0][0x37c] ;  /* 0x0000df00ff017b82 */ /* 0x000fe20000000800 */
[----:B------:R-:W-:Y:S05]  /*0010*/  EXIT ;  /* 0x000000000000794d */ /* 0x000fea0003800000 */
.L_x_70:
        /* <DEDUP_REMOVED lines=14> */
.L_x_173:


//--------------------- .text._ZN7cutlass13device_kernelIN5flash11enable_sm90INS1_16FlashAttnBwdSm90INS1_25CollectiveMainloopBwdSm90ILi2ELi2ELi2EN4cute5tupleIJNS5_1CILi1EEES8_S8_EEENS6_IJNS7_ILi64EEENS7_ILi128EEESB_EEENS_6half_tEfNS_4arch4Sm90ELb1ELb0ELb0ELb0ELb0ELb1ELb0ELb0ELi2ELi1ELi2ELi1ELb0EEENS1_21CollectiveEpilogueBwdISC_SD_SF_Li256ELb0ELb0ELi1EEENS1_25SingleTileBwdLPTSchedulerILb0ELi128ELb0EEEEEEEEEvNT_6ParamsE --------------------------
	.section	.text._ZN7cutlass13device_kernelIN5flash11enable_sm90INS1_16FlashAttnBwdSm90INS1_25CollectiveMainloopBwdSm90ILi2ELi2ELi2EN4cute5tupleIJNS5_1CILi1EEES8_S8_EEENS6_IJNS7_ILi64EEENS7_ILi128EEESB_EEENS_6half_tEfNS_4arch4Sm90ELb1ELb0ELb0ELb0ELb0ELb1ELb0ELb0ELi2ELi1ELi2ELi1ELb0EEENS1_21CollectiveEpilogueBwdISC_SD_SF_Li256ELb0ELb0ELi1EEENS1_25SingleTileBwdLPTSchedulerILb0ELi128ELb0EEEEEEEEEvNT_6ParamsE,"ax",@progbits
	.align	128
.text._ZN7cutlass13device_kernelIN5flash11enable_sm90INS1_16FlashAttnBwdSm90INS1_25CollectiveMainloopBwdSm90ILi2ELi2ELi2EN4cute5tupleIJNS5_1CILi1EEES8_S8_EEENS6_IJNS7_ILi64EEENS7_ILi128EEESB_EEENS_6half_tEfNS_4arch4Sm90ELb1ELb0ELb0ELb0ELb0ELb1ELb0ELb0ELi2ELi1ELi2ELi1ELb0EEENS1_21CollectiveEpilogueBwdISC_SD_SF_Li256ELb0ELb0ELi1EEENS1_25SingleTileBwdLPTSchedulerILb0ELi128ELb0EEEEEEEEEvNT_6ParamsE:
        .type           _ZN7cutlass13device_kernelIN5flash11enable_sm90INS1_16FlashAttnBwdSm90INS1_25CollectiveMainloopBwdSm90ILi2ELi2ELi2EN4cute5tupleIJNS5_1CILi1EEES8_S8_EEENS6_IJNS7_ILi64EEENS7_ILi128EEESB_EEENS_6half_tEfNS_4arch4Sm90ELb1ELb0ELb0ELb0ELb0ELb1ELb0ELb0ELi2ELi1ELi2ELi1ELb0EEENS1_21CollectiveEpilogueBwdISC_SD_SF_Li256ELb0ELb0ELi1EEENS1_25SingleTileBwdLPTSchedulerILb0ELi128ELb0EEEEEEEEEvNT_6ParamsE,@function
        .size           _ZN7cutlass13device_kernelIN5flash11enable_sm90INS1_16FlashAttnBwdSm90INS1_25CollectiveMainloopBwdSm90ILi2ELi2ELi2EN4cute5tupleIJNS5_1CILi1EEES8_S8_EEENS6_IJNS7_ILi64EEENS7_ILi128EEESB_EEENS_6half_tEfNS_4arch4Sm90ELb1ELb0ELb0ELb0ELb0ELb1ELb0ELb0ELi2ELi1ELi2ELi1ELb0EEENS1_21CollectiveEpilogueBwdISC_SD_SF_Li256ELb0ELb0ELi1EEENS1_25SingleTileBwdLPTSchedulerILb0ELi128ELb0EEEEEEEEEvNT_6ParamsE,(.L_x_174 - _ZN7cutlass13device_kernelIN5flash11enable_sm90INS1_16FlashAttnBwdSm90INS1_25CollectiveMainloopBwdSm90ILi2ELi2ELi2EN4cute5tupleIJNS5_1CILi1EEES8_S8_EEENS6_IJNS7_ILi64EEENS7_ILi128EEESB_EEENS_6half_tEfNS_4arch4Sm90ELb1ELb0ELb0ELb0ELb0ELb1ELb0ELb0ELi2ELi1ELi2ELi1ELb0EEENS1_21CollectiveEpilogueBwdISC_SD_SF_Li256ELb0ELb0ELi1EEENS1_25SingleTileBwdLPTSchedulerILb0ELi128ELb0EEEEEEEEEvNT_6ParamsE)
        .other          _ZN7cutlass13device_kernelIN5flash11enable_sm90INS1_16FlashAttnBwdSm90INS1_25CollectiveMainloopBwdSm90ILi2ELi2ELi2EN4cute5tupleIJNS5_1CILi1EEES8_S8_EEENS6_IJNS7_ILi64EEENS7_ILi128EEESB_EEENS_6half_tEfNS_4arch4Sm90ELb1ELb0ELb0ELb0ELb0ELb1ELb0ELb0ELi2ELi1ELi2ELi1ELb0EEENS1_21CollectiveEpilogueBwdISC_SD_SF_Li256ELb0ELb0ELi1EEENS1_25SingleTileBwdLPTSchedulerILb0ELi128ELb0EEEEEEEEEvNT_6ParamsE,@"STO_CUDA_ENTRY STV_DEFAULT"
_ZN7cutlass13device_kernelIN5flash11enable_sm90INS1_16FlashAttnBwdSm90INS1_25CollectiveMainloopBwdSm90ILi2ELi2ELi2EN4cute5tupleIJNS5_1CILi1EEES8_S8_EEENS6_IJNS7_ILi64EEENS7_ILi128EEESB_EEENS_6half_tEfNS_4arch4Sm90ELb1ELb0ELb0ELb0ELb0ELb1ELb0ELb0ELi2ELi1ELi2ELi1ELb0EEENS1_21CollectiveEpilogueBwdISC_SD_SF_Li256ELb0ELb0ELi1EEENS1_25SingleTileBwdLPTSchedulerILb0ELi128ELb0EEEEEEEEEvNT_6ParamsE:
[----:B------:R-:W-:Y:S01]  /*0000*/  LDC R1, c[0x0][0x37c] ;  /* 0x0000df00ff017b82 */ /* 0x000fe20000000800 */
[----:B------:R-:W-:Y:S05]  /*0010*/  EXIT ;  /* 0x000000000000794d */ /* 0x000fea0003800000 */
.L_x_71:
        /* <DEDUP_REMOVED lines=14> */
.L_x_174:


//--------------------- .text._ZN7cutlass13device_kernelIN5flash11enable_sm90INS1_16FlashAttnBwdSm90INS1_25CollectiveMainloopBwdSm90ILi2ELi2ELi2EN4cute5tupleIJNS5_1CILi1EEES8_S8_EEENS6_IJNS7_ILi64EEENS7_ILi128EEESB_EEENS_6half_tEfNS_4arch4Sm90ELb1ELb0ELb0ELb0ELb1ELb1ELb0ELb0ELi2ELi1ELi2ELi1ELb0EEENS1_21CollectiveEpilogueBwdISC_SD_SF_Li256ELb0ELb0ELi1EEENS1_25SingleTileBwdLPTSchedulerILb0ELi128ELb1EEEEEEEEEvNT_6ParamsE --------------------------
	.section	.text._ZN7cutlass13device_kernelIN5flash11enable_sm90INS1_16FlashAttnBwdSm90INS1_25CollectiveMainloopBwdSm90ILi2ELi2ELi2EN4cute5tupleIJNS5_1CILi1EEES8_S8_EEENS6_IJNS7_ILi64EEENS7_ILi128EEESB_EEENS_6half_tEfNS_4arch4Sm90ELb1ELb0ELb0ELb0ELb1ELb1ELb0ELb0ELi2ELi1ELi2ELi1ELb0EEENS1_21CollectiveEpilogueBwdISC_SD_SF_Li256ELb0ELb0ELi1EEENS1_25SingleTileBwdLPTSchedulerILb0ELi128ELb1EEEEEEEEEvNT_6ParamsE,"ax",@progbits
	.align	128
.text._ZN7cutlass13device_kernelIN5flash11enable_sm90INS1_16FlashAttnBwdSm90INS1_25CollectiveMainloopBwdSm90ILi2ELi2ELi2EN4cute5tupleIJNS5_1CILi1EEES8_S8_EEENS6_IJNS7_ILi64EEENS7_ILi128EEESB_EEENS_6half_tEfNS_4arch4Sm90ELb1ELb0ELb0ELb0ELb1ELb1ELb0ELb0ELi2ELi1ELi2ELi1ELb0EEENS1_21CollectiveEpilogueBwdISC_SD_SF_Li256ELb0ELb0ELi1EEENS1_25SingleTileBwdLPTSchedulerILb0ELi128ELb1EEEEEEEEEvNT_6ParamsE:
        .type           _ZN7cutlass13device_kernelIN5flash11enable_sm90INS1_16FlashAttnBwdSm90INS1_25CollectiveMainloopBwdSm90ILi2ELi2ELi2EN4cute5tupleIJNS5_1CILi1EEES8_S8_EEENS6_IJNS7_ILi64EEENS7_ILi128EEESB_EEENS_6half_tEfNS_4arch4Sm90ELb1ELb0ELb0ELb0ELb1ELb1ELb0ELb0ELi2ELi1ELi2ELi1ELb0EEENS1_21CollectiveEpilogueBwdISC_SD_SF_Li256ELb0ELb0ELi1EEENS1_25SingleTileBwdLPTSchedulerILb0ELi128ELb1EEEEEEEEEvNT_6ParamsE,@function
        .size           _ZN7cutlass13device_kernelIN5flash11enable_sm90INS1_16FlashAttnBwdSm90INS1_25CollectiveMainloopBwdSm90ILi2ELi2ELi2EN4cute5tupleIJNS5_1CILi1EEES8_S8_EEENS6_IJNS7_ILi64EEENS7_ILi128EEESB_EEENS_6half_tEfNS_4arch4Sm90ELb1ELb0ELb0ELb0ELb1ELb1ELb0ELb0ELi2ELi1ELi2ELi1ELb0EEENS1_21CollectiveEpilogueBwdISC_SD_SF_Li256ELb0ELb0ELi1EEENS1_25SingleTileBwdLPTSchedulerILb0ELi128ELb1EEEEEEEEEvNT_6ParamsE,(.L_x_175 - _ZN7cutlass13device_kernelIN5flash11enable_sm90INS1_16FlashAttnBwdSm90INS1_25CollectiveMainloopBwdSm90ILi2ELi2ELi2EN4cute5tupleIJNS5_1CILi1EEES8_S8_EEENS6_IJNS7_ILi64EEENS7_ILi128EEESB_EEENS_6half_tEfNS_4arch4Sm90ELb1ELb0ELb0ELb0ELb1ELb1ELb0ELb0ELi2ELi1ELi2ELi1ELb0EEENS1_21CollectiveEpilogueBwdISC_SD_SF_Li256ELb0ELb0ELi1EEENS1_25SingleTileBwdLPTSchedulerILb0ELi128ELb1EEEEEEEEEvNT_6ParamsE)
        .other          _ZN7cutlass13device_kernelIN5flash11enable_sm90INS1_16FlashAttnBwdSm90INS1_25CollectiveMainloopBwdSm90ILi2ELi2ELi2EN4cute5tupleIJNS5_1CILi1EEES8_S8_EEENS6_IJNS7_ILi64EEENS7_ILi128EEESB_EEENS_6half_tEfNS_4arch4Sm90ELb1ELb0ELb0ELb0ELb1ELb1ELb0ELb0ELi2ELi1ELi2ELi1ELb0EEENS1_21CollectiveEpilogueBwdISC_SD_SF_Li256ELb0ELb0ELi1EEENS1_25SingleTileBwdLPTSchedulerILb0ELi128ELb1EEEEEEEEEvNT_6ParamsE,@"STO_CUDA_ENTRY STV_DEFAULT"
_ZN7cutlass13device_kernelIN5flash11enable_sm90INS1_16FlashAttnBwdSm90INS1_25CollectiveMainloopBwdSm90ILi2ELi2ELi2EN4cute5tupleIJNS5_1CILi1EEES8_S8_EEENS6_IJNS7_ILi64EEENS7_ILi128EEESB_EEENS_6half_tEfNS_4arch4Sm90ELb1ELb0ELb0ELb0ELb1ELb1ELb0ELb0ELi2ELi1ELi2ELi1ELb0EEENS1_21CollectiveEpilogueBwdISC_SD_SF_Li256ELb0ELb0ELi1EEENS1_25SingleTileBwdLPTSchedulerILb0ELi128ELb1EEEEEEEEEvNT_6ParamsE:
[----:B------:R-:W-:Y:S01]  /*0000*/  LDC R1, c[0x0][0x37c] ;  /* 0x0000df00ff017b82 */ /* 0x000fe20000000800 */
[----:B------:R-:W-:Y:S05]  /*0010*/  EXIT ;  /* 0x000000000000794d */ /* 0x000fea0003800000 */
.L_x_72:
        /* <DEDUP_REMOVED lines=14> */
.L_x_175:


//--------------------- .text._ZN7cutlass13device_kernelIN5flash11enable_sm90INS1_16FlashAttnBwdSm90INS1_25CollectiveMainloopBwdSm90ILi2ELi2ELi2EN4cute5tupleIJNS5_1CILi1EEES8_S8_EEENS6_IJNS7_ILi64EEENS7_ILi128EEESB_EEENS_6half_tEfNS_4arch4Sm90ELb1ELb0ELb0ELb0ELb0ELb1ELb0ELb0ELi2ELi1ELi2ELi1ELb0EEENS1_24CollectiveEpilogueBwdGQAISC_fSF_Li256ELb0ELb0EEENS1_25SingleTileBwdLPTSchedulerILb0ELi128ELb0EEEEEEEEEvNT_6ParamsE --------------------------
	.section	.text._ZN7cutlass13device_kernelIN5flash11enable_sm90INS1_16FlashAttnBwdSm90INS1_25CollectiveMainloopBwdSm90ILi2ELi2ELi2EN4cute5tupleIJNS5_1CILi1EEES8_S8_EEENS6_IJNS7_ILi64EEENS7_ILi128EEESB_EEENS_6half_tEfNS_4arch4Sm90ELb1ELb0ELb0ELb0ELb0ELb1ELb0ELb0ELi2ELi1ELi2ELi1ELb0EEENS1_24CollectiveEpilogueBwdGQAISC_fSF_Li256ELb0ELb0EEENS1_25SingleTileBwdLPTSchedulerILb0ELi128ELb0EEEEEEEEEvNT_6ParamsE,"ax",@progbits
	.align	128
.text._ZN7cutlass13device_kernelIN5flash11enable_sm90INS1_16FlashAttnBwdSm90INS1_25CollectiveMainloopBwdSm90ILi2ELi2ELi2EN4cute5tupleIJNS5_1CILi1EEES8_S8_EEENS6_IJNS7_ILi64EEENS7_ILi128EEESB_EEENS_6half_tEfNS_4arch4Sm90ELb1ELb0ELb0ELb0ELb0ELb1ELb0ELb0ELi2ELi1ELi2ELi1ELb0EEENS1_24CollectiveEpilogueBwdGQAISC_fSF_Li256ELb0ELb0EEENS1_25SingleTileBwdLPTSchedulerILb0ELi128ELb0EEEEEEEEEvNT_6ParamsE:
        .type           _ZN7cutlass13device_kernelIN5flash11enable_sm90INS1_16FlashAttnBwdSm90INS1_25CollectiveMainloopBwdSm90ILi2ELi2ELi2EN4cute5tupleIJNS5_1CILi1EEES8_S8_EEENS6_IJNS7_ILi64EEENS7_ILi128EEESB_EEENS_6half_tEfNS_4arch4Sm90ELb1ELb0ELb0ELb0ELb0ELb1ELb0ELb0ELi2ELi1ELi2ELi1ELb0EEENS1_24CollectiveEpilogueBwdGQAISC_fSF_Li256ELb0ELb0EEENS1_25SingleTileBwdLPTSchedulerILb0ELi128ELb0EEEEEEEEEvNT_6ParamsE,@function
        .size           _ZN7cutlass13device_kernelIN5flash11enable_sm90INS1_16FlashAttnBwdSm90INS1_25CollectiveMainloopBwdSm90ILi2ELi2ELi2EN4cute5tupleIJNS5_1CILi1EEES8_S8_EEENS6_IJNS7_ILi64EEENS7_ILi128EEESB_EEENS_6half_tEfNS_4arch4Sm90ELb1ELb0ELb0ELb0ELb0ELb1ELb0ELb0ELi2ELi1ELi2ELi1ELb0EEENS1_24CollectiveEpilogueBwdGQAISC_fSF_Li256ELb0ELb0EEENS1_25SingleTileBwdLPTSchedulerILb0ELi128ELb0EEEEEEEEEvNT_6ParamsE,(.L_x_176 - _ZN7cutlass13device_kernelIN5flash11enable_sm90INS1_16FlashAttnBwdSm90INS1_25CollectiveMainloopBwdSm90ILi2ELi2ELi2EN4cute5tupleIJNS5_1CILi1EEES8_S8_EEENS6_IJNS7_ILi64EEENS7_ILi128EEESB_EEENS_6half_tEfNS_4arch4Sm90ELb1ELb0ELb0ELb0ELb0ELb1ELb0ELb0ELi2ELi1ELi2ELi1ELb0EEENS1_24CollectiveEpilogueBwdGQAISC_fSF_Li256ELb0ELb0EEENS1_25SingleTileBwdLPTSchedulerILb0ELi128ELb0EEEEEEEEEvNT_6ParamsE)
        .other          _ZN7cutlass13device_kernelIN5flash11enable_sm90INS1_16FlashAttnBwdSm90INS1_25CollectiveMainloopBwdSm90ILi2ELi2ELi2EN4cute5tupleIJNS5_1CILi1EEES8_S8_EEENS6_IJNS7_ILi64EEENS7_ILi128EEESB_EEENS_6half_tEfNS_4arch4Sm90ELb1ELb0ELb0ELb0ELb0ELb1ELb0ELb0ELi2ELi1ELi2ELi1ELb0EEENS1_24CollectiveEpilogueBwdGQAISC_fSF_Li256ELb0ELb0EEENS1_25SingleTileBwdLPTSchedulerILb0ELi128ELb0EEEEEEEEEvNT_6ParamsE,@"STO_CUDA_ENTRY STV_DEFAULT"
_ZN7cutlass13device_kernelIN5flash11enable_sm90INS1_16FlashAttnBwdSm90INS1_25CollectiveMainloopBwdSm90ILi2ELi2ELi2EN4cute5tupleIJNS5_1CILi1EEES8_S8_EEENS6_IJNS7_ILi64EEENS7_ILi128EEESB_EEENS_6half_tEfNS_4arch4Sm90ELb1ELb0ELb0ELb0ELb0ELb1ELb0ELb0ELi2ELi1ELi2ELi1ELb0EEENS1_24CollectiveEpilogueBwdGQAISC_fSF_Li256ELb0ELb0EEENS1_25SingleTileBwdLPTSchedulerILb0ELi128ELb0EEEEEEEEEvNT_6ParamsE:
[----:B------:R-:W-:Y:S01]  /*0000*/  LDC R1, c[0x0][0x37c] ;  /* 0x0000df00ff017b82 */ /* 0x000fe20000000800 */
[----:B------:R-:W-:Y:S05]  /*0010*/  EXIT ;  /* 0x000000000000794d */ /* 0x000fea0003800000 */
.L_x_73:
        /* <DEDUP_REMOVED lines=14> */
.L_x_176:


//--------------------- .text._ZN7cutlass13device_kernelIN5flash11enable_sm90INS1_16FlashAttnBwdSm90INS1_25CollectiveMainloopBwdSm90ILi2ELi2ELi2EN4cute5tupleIJNS5_1CILi1EEES8_S8_EEENS6_IJNS7_ILi64EEENS7_ILi128EEESB_EEENS_6half_tEfNS_4arch4Sm90ELb1ELb0ELb0ELb0ELb1ELb1ELb0ELb0ELi2ELi1ELi2ELi1ELb0EEENS1_24CollectiveEpilogueBwdGQAISC_fSF_Li256ELb0ELb1EEENS1_25SingleTileBwdLPTSchedulerILb0ELi128ELb1EEEEEEEEEvNT_6ParamsE --------------------------
	.section	.text._ZN7cutlass13device_kernelIN5flash11enable_sm90INS1_16FlashAttnBwdSm90INS1_25CollectiveMainloopBwdSm90ILi2ELi2ELi2EN4cute5tupleIJNS5_1CILi1EEES8_S8_EEENS6_IJNS7_ILi64EEENS7_ILi128EEESB_EEENS_6half_tEfNS_4arch4Sm90ELb1ELb0ELb0ELb0ELb1ELb1ELb0ELb0ELi2ELi1ELi2ELi1ELb0EEENS1_24CollectiveEpilogueBwdGQAISC_fSF_Li256ELb0ELb1EEENS1_25SingleTileBwdLPTSchedulerILb0ELi128ELb1EEEEEEEEEvNT_6ParamsE,"ax",@progbits
	.align	128
.text._ZN7cutlass13device_kernelIN5flash11enable_sm90INS1_16FlashAttnBwdSm90INS1_25CollectiveMainloopBwdSm90ILi2ELi2ELi2EN4cute5tupleIJNS5_1CILi1EEES8_S8_EEENS6_IJNS7_ILi64EEENS7_ILi128EEESB_EEENS_6half_tEfNS_4arch4Sm90ELb1ELb0ELb0ELb0ELb1ELb1ELb0ELb0ELi2ELi1ELi2ELi1ELb0EEENS1_24CollectiveEpilogueBwdGQAISC_fSF_Li256ELb0ELb1EEENS1_25SingleTileBwdLPTSchedulerILb0ELi128ELb1EEEEEEEEEvNT_6ParamsE:
        .type           _ZN7cutlass13device_kernelIN5flash11enable_sm90INS1_16FlashAttnBwdSm90INS1_25CollectiveMainloopBwdSm90ILi2ELi2ELi2EN4cute5tupleIJNS5_1CILi1EEES8_S8_EEENS6_IJNS7_ILi64EEENS7_ILi128EEESB_EEENS_6half_tEfNS_4arch4Sm90ELb1ELb0ELb0ELb0ELb1ELb1ELb0ELb0ELi2ELi1ELi2ELi1ELb0EEENS1_24CollectiveEpilogueBwdGQAISC_fSF_Li256ELb0ELb1EEENS1_25SingleTileBwdLPTSchedulerILb0ELi128ELb1EEEEEEEEEvNT_6ParamsE,@function
        .size           _ZN7cutlass13device_kernelIN5flash11enable_sm90INS1_16FlashAttnBwdSm90INS1_25CollectiveMainloopBwdSm90ILi2ELi2ELi2EN4cute5tupleIJNS5_1CILi1EEES8_S8_EEENS6_IJNS7_ILi64EEENS7_ILi128EEESB_EEENS_6half_tEfNS_4arch4Sm90ELb1ELb0ELb0ELb0ELb1ELb1ELb0ELb0ELi2ELi1ELi2ELi1ELb0EEENS1_24CollectiveEpilogueBwdGQAISC_fSF_Li256ELb0ELb1EEENS1_25SingleTileBwdLPTSchedulerILb0ELi128ELb1EEEEEEEEEvNT_6ParamsE,(.L_x_177 - _ZN7cutlass13device_kernelIN5flash11enable_sm90INS1_16FlashAttnBwdSm90INS1_25CollectiveMainloopBwdSm90ILi2ELi2ELi2EN4cute5tupleIJNS5_1CILi1EEES8_S8_EEENS6_IJNS7_ILi64EEENS7_ILi128EEESB_EEENS_6half_tEfNS_4arch4Sm90ELb1ELb0ELb0ELb0ELb1ELb1ELb0ELb0ELi2ELi1ELi2ELi1ELb0EEENS1_24CollectiveEpilogueBwdGQAISC_fSF_Li256ELb0ELb1EEENS1_25SingleTileBwdLPTSchedulerILb0ELi128ELb1EEEEEEEEEvNT_6ParamsE)
        .other          _ZN7cutlass13device_kernelIN5flash11enable_sm90INS1_16FlashAttnBwdSm90INS1_25CollectiveMainloopBwdSm90ILi2ELi2ELi2EN4cute5tupleIJNS5_1CILi1EEES8_S8_EEENS6_IJNS7_ILi64EEENS7_ILi128EEESB_EEENS_6half_tEfNS_4arch4Sm90ELb1ELb0ELb0ELb0ELb1ELb1ELb0ELb0ELi2ELi1ELi2ELi1ELb0EEENS1_24CollectiveEpilogueBwdGQAISC_fSF_Li256ELb0ELb1EEENS1_25SingleTileBwdLPTSchedulerILb0ELi128ELb1EEEEEEEEEvNT_6ParamsE,@"STO_CUDA_ENTRY STV_DEFAULT"
_ZN7cutlass13device_kernelIN5flash11enable_sm90INS1_16FlashAttnBwdSm90INS1_25CollectiveMainloopBwdSm90ILi2ELi2ELi2EN4cute5tupleIJNS5_1CILi1EEES8_S8_EEENS6_IJNS7_ILi64EEENS7_ILi128EEESB_EEENS_6half_tEfNS_4arch4Sm90ELb1ELb0ELb0ELb0ELb1ELb1ELb0ELb0ELi2ELi1ELi2ELi1ELb0EEENS1_24CollectiveEpilogueBwdGQAISC_fSF_Li256ELb0ELb1EEENS1_25SingleTileBwdLPTSchedulerILb0ELi128ELb1EEEEEEEEEvNT_6ParamsE:
[----:B------:R-:W-:Y:S01]  /*0000*/  LDC R1, c[0x0][0x37c] ;  /* 0x0000df00ff017b82 */ /* 0x000fe20000000800 */
[----:B------:R-:W-:Y:S05]  /*0010*/  EXIT ;  /* 0x000000000000794d */ /* 0x000fea0003800000 */
.L_x_74:
        /* <DEDUP_REMOVED lines=14> */
.L_x_177:


//--------------------- .text._ZN7cutlass13device_kernelIN5flash22FlashAttnBwdPreprocessIN4cute5tupleIJNS3_1CILi64EEENS5_ILi128EEEEEENS_6half_tEfNS_4arch4Sm90ELb1ELb0EEEEEvNT_6ParamsE --------------------------
	.section	.text._ZN7cutlass13device_kernelIN5flash22FlashAttnBwdPreprocessIN4cute5tupleIJNS3_1CILi64EEENS5_ILi128EEEEEENS_6half_tEfNS_4arch4Sm90ELb1ELb0EEEEEvNT_6ParamsE,"ax",@progbits
	.align	128
.text._ZN7cutlass13device_kernelIN5flash22FlashAttnBwdPreprocessIN4cute5tupleIJNS3_1CILi64EEENS5_ILi128EEEEEENS_6half_tEfNS_4arch4Sm90ELb1ELb0EEEEEvNT_6ParamsE:
        .type           _ZN7cutlass13device_kernelIN5flash22FlashAttnBwdPreprocessIN4cute5tupleIJNS3_1CILi64EEENS5_ILi128EEEEEENS_6half_tEfNS_4arch4Sm90ELb1ELb0EEEEEvNT_6ParamsE,@function
        .size           _ZN7cutlass13device_kernelIN5flash22FlashAttnBwdPreprocessIN4cute5tupleIJNS3_1CILi64EEENS5_ILi128EEEEEENS_6half_tEfNS_4arch4Sm90ELb1ELb0EEEEEvNT_6ParamsE,(.L_x_178 - _ZN7cutlass13device_kernelIN5flash22FlashAttnBwdPreprocessIN4cute5tupleIJNS3_1CILi64EEENS5_ILi128EEEEEENS_6half_tEfNS_4arch4Sm90ELb1ELb0EEEEEvNT_6ParamsE)
        .other          _ZN7cutlass13device_kernelIN5flash22FlashAttnBwdPreprocessIN4cute5tupleIJNS3_1CILi64EEENS5_ILi128EEEEEENS_6half_tEfNS_4arch4Sm90ELb1ELb0EEEEEvNT_6ParamsE,@"STO_CUDA_ENTRY STV_DEFAULT"
_ZN7cutlass13device_kernelIN5flash22FlashAttnBwdPreprocessIN4cute5tupleIJNS3_1CILi64EEENS5_ILi128EEEEEENS_6half_tEfNS_4arch4Sm90ELb1ELb0EEEEEvNT_6ParamsE:
[----:B------:R-:W-:Y:S01]  /*0000*/  LDC R1, c[0x0][0x37c] ;  /* 0x0000df00ff017b82 */ /* 0x000fe20000000800 */
[----:B------:R-:W0:Y:S07]  /*0010*/  S2R R0, SR_TID.X ;  /* 0x0000000000007919 */ /* 0x000e2e0000002100 */
[----:B------:R-:W1:Y:S01]  /*0020*/  S2UR UR11, SR_CTAID.X ;  /* 0x00000000000b79c3 */ /* 0x000e620000002500 */
[----:B------:R-:W2:Y:S01]  /*0030*/  LDCU UR7, c[0x0][0x388] ;  /* 0x00007100ff0777ac */ /* 0x000ea20008000800 */
[----:B------:R-:W-:Y:S01]  /*0040*/  HFMA2 R41, -RZ, RZ, 0, 0 ;  /* 0x00000000ff297431 */ /* 0x000fe200000001ff */
[----:B------:R-:W3:Y:S01]  /*0050*/  S2R R4, SR_CTAID.Z ;  /* 0x0000000000047919 */ /* 0x000ee20000002700 */
[----:B------:R-:W4:Y:S04]  /*0060*/  LDCU UR4, c[0x0][0x38c] ;  /* 0x00007180ff0477ac */ /* 0x000f280008000800 */
[----:B------:R-:W3:Y:S01]  /*0070*/  S2UR UR14, SR_CTAID.Y ;  /* 0x00000000000e79c3 */ /* 0x000ee20000002600 */
[----:B------:R-:W3:Y:S07]  /*0080*/  LDCU.64 UR12, c[0x0][0x358] ;  /* 0x00006b00ff0c77ac */ /* 0x000eee0008000a00 */
[----:B------:R-:W3:Y:S01]  /*0090*/  LDC.64 R14, c[0x0][0x3a0] ;  /* 0x0000e800ff0e7b82 */ /* 0x000ee20000000a00 */
[----:B-1----:R-:W-:-:S07]  /*00a0*/  USHF.L.U32 UR6, UR11, 0x6, URZ ;  /* 0x000000060b067899 */ /* 0x002fce00080006ff */
[----:B------:R-:W1:Y:S01]  /*00b0*/  LDC.64 R22, c[0x0][0x3a8] ;  /* 0x0000ea00ff167b82 */ /* 0x000e620000000a00 */
[----:B--2---:R-:W-:Y:S01]  /*00c0*/  UIADD3 UR10, UPT, UPT, -UR6, UR7, URZ ;  /* 0x00000007060a7290 */ /* 0x004fe2000fffe1ff */
[----:B0-----:R-:W-:Y:S02]  /*00d0*/  SHF.L.U32 R40, R0, 0x3, RZ ;  /* 0x0000000300287819 */ /* 0x001fe400000006ff */
[----:B------:R-:W-:-:S04]  /*00e0*/  SHF.R.U32.HI R2, RZ, 0x4, R0 ;  /* 0x00000004ff027819 */ /* 0x000fc80000011600 */
[----:B------:R-:W0:Y:S01]  /*00f0*/  LDC.64 R20, c[0x0][0x3c0] ;  /* 0x0000f000ff147b82 */ /* 0x000e220000000a00 */
[----:B------:R-:W-:Y:S02]  /*0100*/  LOP3.LUT R40, R40, 0x78, RZ, 0xc0, !PT ;  /* 0x0000007828287812 */ /* 0x000fe400078ec0ff */
[----:B------:R-:W-:Y:S02]  /*0110*/  IADD3 R3, PT, PT, R2, 0x10, RZ ;  /* 0x0000001002037810 */ /* 0x000fe40007ffe0ff */
[----:B----4-:R-:W-:Y:S01]  /*0120*/  ISETP.GE.AND P0, PT, R40, UR4, PT ;  /* 0x0000000428007c0c */ /* 0x010fe2000bf06270 */
[----:B------:R-:W-:Y:S01]  /*0130*/  UIMAD.WIDE.U32 UR4, UR11, 0x40, URZ ;  /* 0x000000400b0478a5 */ /* 0x000fe2000f8e00ff */
[----:B---3--:R-:W-:Y:S01]  /*0140*/  IMAD.WIDE.U32 R8, R14, UR14, R40 ;  /* 0x0000000e0e087c25 */ /* 0x008fe2000f8e0028 */
[----:B------:R-:W2:Y:S01]  /*0150*/  LDC.64 R12, c[0x0][0x3c8] ;  /* 0x0000f200ff0c7b82 */ /* 0x000ea20000000a00 */
[----:B------:R-:W-:Y:S02]  /*0160*/  ISETP.GE.OR P1, PT, R3, UR10, P0 ;  /* 0x0000000a03007c0c */ /* 0x000fe40008726670 */
[C---:B------:R-:W-:Y:S01]  /*0170*/  ISETP.GE.OR P2, PT, R2.reuse, UR10, P0 ;  /* 0x0000000a02007c0c */ /* 0x040fe20008746670 */
[----:B------:R-:W-:Y:S01]  /*0180*/  IMAD R9, R15, UR14, R9 ;  /* 0x0000000e0f097c24 */ /* 0x000fe2000f8e0209 */
[----:B------:R-:W-:-:S02]  /*0190*/  LOP3.LUT R7, R2, UR4, RZ, 0xfc, !PT ;  /* 0x0000000402077c12 */ /* 0x000fc4000f8efcff */
[----:B------:R-:W-:Y:S01]  /*01a0*/  IADD3 R6, PT, PT, R2, 0x30, RZ ;  /* 0x0000003002067810 */ /* 0x000fe20007ffe0ff */
[----:B------:R-:W3:Y:S01]  /*01b0*/  LDC.64 R14, c[0x0][0x3b8] ;  /* 0x0000ee00ff0e7b82 */ /* 0x000ee20000000a00 */
[----:B-1----:R-:W-:-:S04]  /*01c0*/  IMAD.WIDE.U32 R28, R4, R22, R8 ;  /* 0x00000016041c7225 */ /* 0x002fc800078e0008 */
[----:B------:R-:W-:Y:S01]  /*01d0*/  IMAD R29, R4, R23, R29 ;  /* 0x00000017041d7224 */ /* 0x000fe200078e021d */
[C---:B------:R-:W-:Y:S02]  /*01e0*/  @!P1 IADD3 R19, P3, PT, R7.reuse, 0x10, RZ ;  /* 0x0000001007139810 */ /* 0x040fe40007f7e0ff */
[----:B------:R-:W1:Y:S01]  /*01f0*/  @!P1 LDC.64 R16, c[0x0][0x398] ;  /* 0x0000e600ff109b82 */ /* 0x000e620000000a00 */
[----:B0-----:R-:W-:Y:S01]  /*0200*/  IMAD.WIDE.U32 R10, R20, UR14, R40 ;  /* 0x0000000e140a7c25 */ /* 0x001fe2000f8e0028 */
[----:B------:R-:W-:Y:S02]  /*0210*/  @!P1 IADD3.X R5, PT, PT, RZ, UR5, RZ, P3, !PT ;  /* 0x00000005ff059c10 */ /* 0x000fe40009ffe4ff */
[----:B------:R-:W-:Y:S01]  /*0220*/  @!P1 IADD3 R25, P4, PT, R7, 0x10, RZ ;  /* 0x0000001007199810 */ /* 0x000fe20007f9e0ff */
[----:B------:R-:W-:-:S03]  /*0230*/  IMAD R11, R21, UR14, R11 ;  /* 0x0000000e150b7c24 */ /* 0x000fc6000f8e020b */
[----:B------:R-:W0:Y:S01]  /*0240*/  @!P1 LDC.64 R52, c[0x0][0x380] ;  /* 0x0000e000ff349b82 */ /* 0x000e220000000a00 */
[C---:B--2---:R-:W-:Y:S01]  /*0250*/  IMAD.WIDE.U32 R26, R4.reuse, R12, R10 ;  /* 0x0000000c041a7225 */ /* 0x044fe200078e000a */
[----:B------:R-:W-:Y:S02]  /*0260*/  @!P1 IADD3.X R23, PT, PT, RZ, UR5, RZ, P4, !PT ;  /* 0x00000005ff179c10 */ /* 0x000fe4000a7fe4ff */
[----:B------:R-:W-:Y:S01]  /*0270*/  @!P2 MOV R12, R28 ;  /* 0x0000001c000ca202 */ /* 0x000fe20000000f00 */
[----:B------:R-:W-:Y:S01]  /*0280*/  IMAD R27, R4, R13, R27 ;  /* 0x0000000d041b7224 */ /* 0x000fe200078e021b */
[----:B------:R-:W-:Y:S02]  /*0290*/  @!P2 MOV R13, R29 ;  /* 0x0000001d000da202 */ /* 0x000fe40000000f00 */
[----:B------:R-:W2:Y:S01]  /*02a0*/  LDC.64 R50, c[0x0][0x3b0] ;  /* 0x0000ec00ff327b82 */ /* 0x000ea20000000a00 */
[----:B---3--:R-:W-:Y:S02]  /*02b0*/  @!P1 IMAD R18, R23, R14, RZ ;  /* 0x0000000e17129224 */ /* 0x008fe400078e02ff */
[----:B-1----:R-:W-:Y:S01]  /*02c0*/  @!P1 IMAD R8, R5, R16, RZ ;  /* 0x0000001005089224 */ /* 0x002fe200078e02ff */
[----:B------:R-:W-:-:S04]  /*02d0*/  IADD3 R5, PT, PT, R2, 0x20, RZ ;  /* 0x0000002002057810 */ /* 0x000fc80007ffe0ff */
[----:B------:R-:W1:Y:S01]  /*02e0*/  LDC.64 R10, c[0x0][0x3b8] ;  /* 0x0000ee00ff0a7b82 */ /* 0x000e620000000a00 */
[----:B------:R-:W-:Y:S01]  /*02f0*/  @!P1 IMAD R21, R19, R17, R8 ;  /* 0x0000001113159224 */ /* 0x000fe200078e0208 */
[----:B------:R-:W-:Y:S01]  /*0300*/  ISETP.GE.OR P3, PT, R5, UR10, P0 ;  /* 0x0000000a05007c0c */ /* 0x000fe20008766670 */
[----:B------:R-:W-:Y:S01]  /*0310*/  @!P1 IMAD.WIDE.U32 R16, R19, R16, R28 ;  /* 0x0000001013109225 */ /* 0x000fe200078e001c */
[----:B------:R-:W-:-:S04]  /*0320*/  ISETP.GE.OR P0, PT, R6, UR10, P0 ;  /* 0x0000000a06007c0c */ /* 0x000fc80008706670 */
[----:B------:R-:W3:Y:S01]  /*0330*/  @!P2 LDC.64 R8, c[0x0][0x398] ;  /* 0x0000e600ff08ab82 */ /* 0x000ee20000000a00 */
[----:B------:R-:W-:Y:S01]  /*0340*/  @!P1 IMAD R19, R25, R15, R18 ;  /* 0x0000000f19139224 */ /* 0x000fe200078e0212 */
[----:B------:R-:W-:Y:S01]  /*0350*/  @!P1 IADD3 R17, PT, PT, R17, R21, RZ ;  /* 0x0000001511119210 */ /* 0x000fe20007ffe0ff */
[----:B------:R-:W-:Y:S01]  /*0360*/  @!P1 IMAD.WIDE.U32 R14, R25, R14, R26 ;  /* 0x0000000e190e9225 */ /* 0x000fe200078e001a */
[----:B0-----:R-:W-:-:S04]  /*0370*/  @!P1 LEA R52, P4, R16, R52, 0x1 ;  /* 0x0000003410349211 */ /* 0x001fc800078808ff */
[----:B------:R-:W0:Y:S01]  /*0380*/  @!P2 LDC.64 R44, c[0x0][0x380] ;  /* 0x0000e000ff2cab82 */ /* 0x000e220000000a00 */
[----:B------:R-:W-:Y:S02]  /*0390*/  @!P1 LEA.HI.X R53, R16, R53, R17, 0x1, P4 ;  /* 0x0000003510359211 */ /* 0x000fe400020f0c11 */
[----:B------:R-:W-:Y:S02]  /*03a0*/  @!P1 IADD3 R15, PT, PT, R15, R19, RZ ;  /* 0x000000130f0f9210 */ /* 0x000fe40007ffe0ff */
[----:B--2---:R-:W-:Y:S02]  /*03b0*/  @!P1 LEA R50, P4, R14, R50, 0x1 ;  /* 0x000000320e329211 */ /* 0x004fe400078808ff */
[----:B------:R-:W-:Y:S01]  /*03c0*/  @!P2 MOV R16, R26 ;  /* 0x0000001a0010a202 */ /* 0x000fe20000000f00 */
[----:B------:R-:W2:Y:S01]  /*03d0*/  LDC.64 R22, c[0x0][0x3b0] ;  /* 0x0000ec00ff167b82 */ /* 0x000ea20000000a00 */
[----:B------:R-:W-:Y:S01]  /*03e0*/  @!P2 MOV R17, R27 ;  /* 0x0000001b0011a202 */ /* 0x000fe20000000f00 */
[----:B-1----:R-:W-:Y:S01]  /*03f0*/  @!P2 IMAD R20, R10, UR5, RZ ;  /* 0x000000050a14ac24 */ /* 0x002fe2000f8e02ff */
[----:B------:R-:W-:-:S02]  /*0400*/  @!P1 LEA.HI.X R51, R14, R51, R15, 0x1, P4 ;  /* 0x000000330e339211 */ /* 0x000fc400020f0c0f */
[C---:B------:R-:W-:Y:S01]  /*0410*/  @!P3 IADD3 R15, P4, PT, R7.reuse, 0x20, RZ ;  /* 0x00000020070fb810 */ /* 0x040fe20007f9e0ff */
[C---:B------:R-:W-:Y:S01]  /*0420*/  @!P2 IMAD R31, R7.reuse, R11, R20 ;  /* 0x0000000b071fa224 */ /* 0x040fe200078e0214 */
[----:B------:R-:W-:Y:S01]  /*0430*/  @!P3 MOV R32, R28 ;  /* 0x0000001c0020b202 */ /* 0x000fe20000000f00 */
[----:B------:R-:W1:Y:S01]  /*0440*/  @!P3 LDC.64 R38, c[0x0][0x398] ;  /* 0x0000e600ff26bb82 */ /* 0x000e620000000a00 */
[----:B---3--:R-:W-:Y:S01]  /*0450*/  @!P2 IMAD R18, R8, UR5, RZ ;  /* 0x000000050812ac24 */ /* 0x008fe2000f8e02ff */
[----:B------:R-:W-:Y:S01]  /*0460*/  @!P3 IADD3.X R19, PT, PT, RZ, UR5, RZ, P4, !PT ;  /* 0x00000005ff13bc10 */ /* 0x000fe2000a7fe4ff */
[C---:B------:R-:W-:Y:S01]  /*0470*/  @!P2 IMAD.WIDE.U32 R12, R7.reuse, R8, R12 ;  /* 0x00000008070ca225 */ /* 0x040fe200078e000c */
[----:B------:R-:W-:Y:S02]  /*0480*/  @!P3 MOV R33, R29 ;  /* 0x0000001d0021b202 */ /* 0x000fe40000000f00 */
[----:B------:R-:W-:Y:S01]  /*0490*/  @!P3 MOV R24, R26 ;  /* 0x0000001a0018b202 */ /* 0x000fe20000000f00 */
[C---:B------:R-:W-:Y:S01]  /*04a0*/  @!P2 IMAD R21, R7.reuse, R9, R18 ;  /* 0x000000090715a224 */ /* 0x040fe200078e0212 */
[----:B------:R-:W3:Y:S01]  /*04b0*/  @!P0 LDC.64 R36, c[0x0][0x398] ;  /* 0x0000e600ff248b82 */ /* 0x000ee20000000a00 */
[C---:B------:R-:W-:Y:S01]  /*04c0*/  @!P0 IADD3 R9, P5, PT, R7.reuse, 0x30, RZ ;  /* 0x0000003007098810 */ /* 0x040fe20007fbe0ff */
[----:B------:R-:W-:Y:S01]  /*04d0*/  @!P2 IMAD.WIDE.U32 R16, R7, R10, R16 ;  /* 0x0000000a0710a225 */ /* 0x000fe200078e0010 */
[----:B0-----:R-:W-:-:S02]  /*04e0*/  @!P2 LEA R44, P4, R12, R44, 0x1 ;  /* 0x0000002c0c2ca211 */ /* 0x001fc400078808ff */
[----:B------:R-:W-:Y:S02]  /*04f0*/  @!P0 IADD3.X R11, PT, PT, RZ, UR5, RZ, P5, !PT ;  /* 0x00000005ff0b8c10 */ /* 0x000fe4000affe4ff */
[----:B------:R-:W-:Y:S01]  /*0500*/  @!P2 IADD3 R10, PT, PT, R13, R21, RZ ;  /* 0x000000150d0aa210 */ /* 0x000fe20007ffe0ff */
[----:B------:R-:W0:Y:S01]  /*0510*/  @!P3 LDC.64 R46, c[0x0][0x380] ;  /* 0x0000e000ff2ebb82 */ /* 0x000e220000000a00 */
[----:B------:R-:W-:Y:S02]  /*0520*/  @!P2 IADD3 R8, PT, PT, R17, R31, RZ ;  /* 0x0000001f1108a210 */ /* 0x000fe40007ffe0ff */
[----:B------:R-:W-:Y:S02]  /*0530*/  @!P2 LEA.HI.X R45, R12, R45, R10, 0x1, P4 ;  /* 0x0000002d0c2da211 */ /* 0x000fe400020f0c0a */
[----:B------:R-:W-:Y:S02]  /*0540*/  CS2R R12, SRZ ;  /* 0x00000000000c7805 */ /* 0x000fe4000001ff00 */
[----:B--2---:R-:W-:-:S02]  /*0550*/  @!P2 LEA R22, P5, R16, R22, 0x1 ;  /* 0x000000161016a211 */ /* 0x004fc400078a08ff */
[----:B------:R-:W-:Y:S01]  /*0560*/  @!P3 MOV R25, R27 ;  /* 0x0000001b0019b202 */ /* 0x000fe20000000f00 */
[-C--:B-1----:R-:W-:Y:S01]  /*0570*/  @!P3 IMAD R14, R19, R38.reuse, RZ ;  /* 0x00000026130eb224 */ /* 0x082fe200078e02ff */
[----:B------:R-:W1:Y:S01]  /*0580*/  LDC.64 R34, c[0x0][0x3b8] ;  /* 0x0000ee00ff227b82 */ /* 0x000e620000000a00 */
[----:B------:R-:W-:Y:S01]  /*0590*/  @!P2 LEA.HI.X R23, R16, R23, R8, 0x1, P5 ;  /* 0x000000171017a211 */ /* 0x000fe200028f0c08 */
[----:B------:R-:W-:-:S04]  /*05a0*/  @!P3 IMAD.WIDE.U32 R32, R15, R38, R32 ;  /* 0x000000260f20b225 */ /* 0x000fc800078e0020 */
[----:B------:R-:W-:Y:S01]  /*05b0*/  @!P3 IMAD R39, R15, R39, R14 ;  /* 0x000000270f27b224 */ /* 0x000fe200078e020e */
[----:B------:R-:W-:Y:S01]  /*05c0*/  CS2R R14, SRZ ;  /* 0x00000000000e7805 */ /* 0x000fe2000001ff00 */
[-C--:B---3--:R-:W-:Y:S01]  /*05d0*/  @!P0 IMAD R10, R11, R36.reuse, RZ ;  /* 0x000000240b0a8224 */ /* 0x088fe200078e02ff */
[----:B------:R-:W2:Y:S01]  /*05e0*/  LDC.64 R30, c[0x0][0x3b8] ;  /* 0x0000ee00ff1e7b82 */ /* 0x000ea20000000a00 */
[----:B------:R-:W-:-:S03]  /*05f0*/  @!P0 IMAD.WIDE.U32 R28, R9, R36, R28 ;  /* 0x00000024091c8225 */ /* 0x000fc600078e001c */
[----:B------:R3:W4:Y:S01]  /*0600*/  @!P2 LDG.E.128 R12, desc[UR12][R22.64] ;  /* 0x0000000c160ca981 */ /* 0x000722000c1e1d00 */
[----:B------:R-:W-:Y:S01]  /*0610*/  @!P0 IMAD R37, R9, R37, R10 ;  /* 0x0000002509258224 */ /* 0x000fe200078e020a */
[----:B------:R-:W-:Y:S02]  /*0620*/  CS2R R8, SRZ ;  /* 0x0000000000087805 */ /* 0x000fe4000001ff00 */
[----:B------:R-:W-:Y:S01]  /*0630*/  CS2R R10, SRZ ;  /* 0x00000000000a7805 */ /* 0x000fe2000001ff00 */
[----:B------:R-:W2:Y:S01]  /*0640*/  @!P0 LDC.64 R42, c[0x0][0x380] ;  /* 0x0000e000ff2a8b82 */ /* 0x000ea20000000a00 */
[----:B------:R-:W-:Y:S02]  /*0650*/  CS2R R16, SRZ ;  /* 0x0000000000107805 */ /* 0x000fe4000001ff00 */
[----:B------:R-:W-:Y:S02]  /*0660*/  CS2R R18, SRZ ;  /* 0x0000000000127805 */ /* 0x000fe4000001ff00 */
[----:B------:R0:W4:Y:S03]  /*0670*/  @!P2 LDG.E.128 R8, desc[UR12][R44.64] ;  /* 0x0000000c2c08a981 */ /* 0x000126000c1e1d00 */
[----:B------:R-:W2:Y:S01]  /*0680*/  LDC.64 R48, c[0x0][0x3b0] ;  /* 0x0000ec00ff307b82 */ /* 0x000ea20000000a00 */
[----:B------:R-:W-:-:S02]  /*0690*/  @!P3 IADD3 R41, P2, PT, R7, 0x20, RZ ;  /* 0x000000200729b810 */ /* 0x000fc40007f5e0ff */
[----:B------:R-:W-:Y:S02]  /*06a0*/  CS2R R20, SRZ ;  /* 0x0000000000147805 */ /* 0x000fe4000001ff00 */
[----:B---3--:R-:W-:Y:S01]  /*06b0*/  CS2R R22, SRZ ;  /* 0x0000000000167805 */ /* 0x008fe2000001ff00 */
[----:B------:R-:W3:Y:S02]  /*06c0*/  @!P1 LDG.E.128 R16, desc[UR12][R52.64] ;  /* 0x0000000c34109981 */ /* 0x000ee4000c1e1d00 */
[----:B0-----:R-:W0:Y:S01]  /*06d0*/  LDC.64 R44, c[0x0][0x3b0] ;  /* 0x0000ec00ff2c7b82 */ /* 0x001e220000000a00 */
[----:B------:R-:W-:Y:S02]  /*06e0*/  @!P3 IADD3.X R36, PT, PT, RZ, UR5, RZ, P2, !PT ;  /* 0x00000005ff24bc10 */ /* 0x000fe400097fe4ff */
[----:B------:R1:W3:Y:S01]  /*06f0*/  @!P1 LDG.E.128 R20, desc[UR12][R50.64] ;  /* 0x0000000c32149981 */ /* 0x0002e2000c1e1d00 */
[----:B------:R-:W-:Y:S02]  /*0700*/  @!P0 IADD3 R7, P2, PT, R7, 0x30, RZ ;  /* 0x0000003007078810 */ /* 0x000fe40007f5e0ff */
[----:B------:R-:W-:-:S02]  /*0710*/  @!P3 IADD3 R33, PT, PT, R33, R39, RZ ;  /* 0x000000272121b210 */ /* 0x000fc40007ffe0ff */
[----:B------:R-:W-:Y:S02]  /*0720*/  @!P3 LEA R46, P1, R32, R46, 0x1 ;  /* 0x0000002e202eb211 */ /* 0x000fe400078208ff */
[----:B------:R-:W-:Y:S01]  /*0730*/  @!P0 IADD3.X R39, PT, PT, RZ, UR5, RZ, P2, !PT ;  /* 0x00000005ff278c10 */ /* 0x000fe200097fe4ff */
[-C--:B-1----:R-:W-:Y:S01]  /*0740*/  @!P3 IMAD R36, R36, R34.reuse, RZ ;  /* 0x000000222424b224 */ /* 0x082fe200078e02ff */
[----:B------:R-:W-:Y:S01]  /*0750*/  @!P3 LEA.HI.X R47, R32, R47, R33, 0x1, P1 ;  /* 0x0000002f202fb211 */ /* 0x000fe200008f0c21 */
[----:B------:R-:W-:Y:S01]  /*0760*/  @!P3 IMAD.WIDE.U32 R24, R41, R34, R24 ;  /* 0x000000222918b225 */ /* 0x000fe200078e0018 */
[----:B------:R-:W-:Y:S01]  /*0770*/  @!P0 IADD3 R37, PT, PT, R29, R37, RZ ;  /* 0x000000251d258210 */ /* 0x000fe20007ffe0ff */
[----:B------:R-:W1:Y:S02]  /*0780*/  LDC.64 R50, c[0x0][0x400] ;  /* 0x00010000ff327b82 */ /* 0x000e640000000a00 */
[----:B--2---:R-:W-:Y:S02]  /*0790*/  @!P0 IMAD R32, R39, R30, RZ ;  /* 0x0000001e27208224 */ /* 0x004fe400078e02ff */
[----:B------:R-:W-:Y:S01]  /*07a0*/  @!P3 IMAD R35, R41, R35, R36 ;  /* 0x000000232923b224 */ /* 0x000fe200078e0224 */
[----:B------:R-:W-:Y:S01]  /*07b0*/  @!P0 LEA R42, P1, R28, R42, 0x1 ;  /* 0x0000002a1c2a8211 */ /* 0x000fe200078208ff */
[----:B------:R-:W-:-:S02]  /*07c0*/  @!P0 IMAD R31, R7, R31, R32 ;  /* 0x0000001f071f8224 */ /* 0x000fc400078e0220 */
[----:B------:R-:W-:Y:S01]  /*07d0*/  @!P0 IMAD.WIDE.U32 R32, R7, R30, R26 ;  /* 0x0000001e07208225 */ /* 0x000fe200078e001a */
[----:B------:R-:W-:Y:S02]  /*07e0*/  @!P3 IADD3 R35, PT, PT, R25, R35, RZ ;  /* 0x000000231923b210 */ /* 0x000fe40007ffe0ff */
[----:B------:R-:W-:Y:S02]  /*07f0*/  @!P3 LEA R48, P2, R24, R48, 0x1 ;  /* 0x000000301830b211 */ /* 0x000fe400078408ff */
[----:B------:R-:W-:Y:S02]  /*0800*/  @!P0 LEA.HI.X R43, R28, R43, R37, 0x1, P1 ;  /* 0x0000002b1c2b8211 */ /* 0x000fe400008f0c25 */
[----:B------:R-:W-:Y:S02]  /*0810*/  @!P0 IADD3 R7, PT, PT, R33, R31, RZ ;  /* 0x0000001f21078210 */ /* 0x000fe40007ffe0ff */
[----:B0-----:R-:W-:Y:S02]  /*0820*/  @!P0 LEA R44, P1, R32, R44, 0x1 ;  /* 0x0000002c202c8211 */ /* 0x001fe400078208ff */
[----:B------:R-:W-:-:S02]  /*0830*/  CS2R R26, SRZ ;  /* 0x00000000001a7805 */ /* 0x000fc4000001ff00 */
[----:B------:R-:W-:Y:S02]  /*0840*/  @!P3 LEA.HI.X R49, R24, R49, R35, 0x1, P2 ;  /* 0x000000311831b211 */ /* 0x000fe400010f0c23 */
[----:B------:R-:W-:Y:S02]  /*0850*/  CS2R R24, SRZ ;  /* 0x0000000000187805 */ /* 0x000fe4000001ff00 */
[----:B------:R-:W-:Y:S02]  /*0860*/  CS2R R28, SRZ ;  /* 0x00000000001c7805 */ /* 0x000fe4000001ff00 */
[----:B------:R-:W-:Y:S02]  /*0870*/  CS2R R30, SRZ ;  /* 0x00000000001e7805 */ /* 0x000fe4000001ff00 */
[----:B------:R-:W-:Y:S02]  /*0880*/  @!P0 LEA.HI.X R45, R32, R45, R7, 0x1, P1 ;  /* 0x0000002d202d8211 */ /* 0x000fe400008f0c07 */
[----:B------:R-:W-:-:S02]  /*0890*/  CS2R R32, SRZ ;  /* 0x0000000000207805 */ /* 0x000fc4000001ff00 */
[----:B------:R-:W-:Y:S02]  /*08a0*/  CS2R R34, SRZ ;  /* 0x0000000000227805 */ /* 0x000fe4000001ff00 */
[----:B------:R-:W-:Y:S02]  /*08b0*/  CS2R R36, SRZ ;  /* 0x0000000000247805 */ /* 0x000fe4000001ff00 */
[----:B------:R-:W-:Y:S01]  /*08c0*/  CS2R R38, SRZ ;  /* 0x0000000000267805 */ /* 0x000fe2000001ff00 */
[----:B------:R-:W2:Y:S04]  /*08d0*/  @!P3 LDG.E.128 R24, desc[UR12][R46.64] ;  /* 0x0000000c2e18b981 */ /* 0x000ea8000c1e1d00 */
[----:B------:R0:W2:Y:S04]  /*08e0*/  @!P3 LDG.E.128 R28, desc[UR12][R48.64] ;  /* 0x0000000c301cb981 */ /* 0x0000a8000c1e1d00 */
[----:B------:R1:W2:Y:S04]  /*08f0*/  @!P0 LDG.E.128 R32, desc[UR12][R42.64] ;  /* 0x0000000c2a208981 */ /* 0x0002a8000c1e1d00 */
[----:B------:R4:W2:Y:S01]  /*0900*/  @!P0 LDG.E.128 R36, desc[UR12][R44.64] ;  /* 0x0000000c2c248981 */ /* 0x0008a2000c1e1d00 */
[C---:B------:R-:W-:Y:S01]  /*0910*/  ISETP.GE.AND P0, PT, R0.reuse, UR10, PT ;  /* 0x0000000a00007c0c */ /* 0x040fe2000bf06270 */
[----:B0-----:R-:W0:Y:S03]  /*0920*/  LDC.64 R48, c[0x0][0x408] ;  /* 0x00010200ff307b82 */ /* 0x001e260000000a00 */
[----:B------:R-:W-:-:S13]  /*0930*/  ISETP.GT.U32.OR P0, PT, R0, 0x3f, P0 ;  /* 0x0000003f0000780c */ /* 0x000fda0000704470 */
[----:B------:R-:W0:Y:S01]  /*0940*/  @!P0 LDC.64 R46, c[0x0][0x3f8] ;  /* 0x0000fe00ff2e8b82 */ /* 0x000e220000000a00 */
[----:B------:R-:W-:Y:S02]  /*0950*/  @!P0 IADD3 R52, PT, PT, R0, UR6, RZ ;  /* 0x0000000600348c10 */ /* 0x000fe4000fffe0ff */
[----:B------:R-:W-:-:S03]  /*0960*/  @!P0 MOV R53, RZ ;  /* 0x000000ff00358202 */ /* 0x000fc60000000f00 */
[----:B-1----:R-:W-:-:S04]  /*0970*/  @!P0 IMAD.WIDE.U32 R52, R50, UR14, R52 ;  /* 0x0000000e32348c25 */ /* 0x002fc8000f8e0034 */
[----:B------:R-:W-:Y:S02]  /*0980*/  @!P0 IMAD R53, R51, UR14, R53 ;  /* 0x0000000e33358c24 */ /* 0x000fe4000f8e0235 */
[----:B0-----:R-:W-:-:S04]  /*0990*/  @!P0 IMAD.WIDE.U32 R42, R4, R48, R52 ;  /* 0x00000030042a8225 */ /* 0x001fc800078e0034 */
[----:B------:R-:W-:Y:S01]  /*09a0*/  @!P0 IMAD R49, R4, R49, R43 ;  /* 0x0000003104318224 */ /* 0x000fe200078e022b */
[----:B------:R-:W-:Y:S02]  /*09b0*/  MOV R48, 0x7f800000 ;  /* 0x7f80000000307802 */ /* 0x000fe40000000f00 */
[----:B------:R-:W-:-:S04]  /*09c0*/  @!P0 LEA R46, P1, R42, R46, 0x2 ;  /* 0x0000002e2a2e8211 */ /* 0x000fc800078210ff */
[----:B------:R-:W-:-:S05]  /*09d0*/  @!P0 LEA.HI.X R47, R42, R47, R49, 0x2, P1 ;  /* 0x0000002f2a2f8211 */ /* 0x000fca00008f1431 */
[----:B------:R0:W5:Y:S01]  /*09e0*/  @!P0 LDG.E R48, desc[UR12][R46.64] ;  /* 0x0000000c2e308981 */ /* 0x000162000c1e1900 */
[----:B------:R-:W-:Y:S01]  /*09f0*/  ISETP.NE.AND P0, PT, R40, RZ, PT ;  /* 0x000000ff2800720c */ /* 0x000fe20003f05270 */
[----:B------:R-:W-:Y:S01]  /*0a00*/  BSSY.RECONVERGENT B0, `(.L_x_75) ;  /* 0x000009b000007945 */ /* 0x000fe20003800200 */
[--C-:B----4-:R-:W-:Y:S02]  /*0a10*/  HADD2.F32 R45, -RZ, R12.reuse.H1_H1 ;  /* 0x3000000cff2d7230 */ /* 0x110fe40000004100 */
[----:B------:R-:W-:Y:S02]  /*0a20*/  HADD2.F32 R44, -RZ, R12.H0_H0 ;  /* 0x2000000cff2c7230 */ /* 0x000fe40000004100 */
[----:B0-----:R-:W-:Y:S02]  /*0a30*/  HADD2.F32 R46, -RZ, R14.H0_H0 ;  /* 0x2000000eff2e7230 */ /* 0x001fe40000004100 */
[--C-:B------:R-:W-:Y:S02]  /*0a40*/  HADD2.F32 R7, -RZ, R8.reuse.H0_H0 ;  /* 0x20000008ff077230 */ /* 0x100fe40000004100 */
[----:B------:R-:W-:-:S02]  /*0a50*/  HADD2.F32 R8, -RZ, R8.H1_H1 ;  /* 0x30000008ff087230 */ /* 0x000fc40000004100 */
[----:B------:R-:W-:Y:S02]  /*0a60*/  HADD2.F32 R50, -RZ, R14.H1_H1 ;  /* 0x3000000eff327230 */ /* 0x000fe40000004100 */
[----:B---3--:R-:W-:Y:S02]  /*0a70*/  HADD2.F32 R49, -RZ, R16.H1_H1 ;  /* 0x30000010ff317230 */ /* 0x008fe40000004100 */
[----:B------:R-:W-:Y:S01]  /*0a80*/  FMUL.FTZ R8, R8, R45 ;  /* 0x0000002d08087220 */ /* 0x000fe20000410000 */
[--C-:B------:R-:W-:Y:S02]  /*0a90*/  HADD2.F32 R47, -RZ, R15.reuse.H0_H0 ;  /* 0x2000000fff2f7230 */ /* 0x100fe40000004100 */
[----:B------:R-:W-:Y:S02]  /*0aa0*/  HADD2.F32 R52, -RZ, R20.H1_H1 ;  /* 0x30000014ff347230 */ /* 0x000fe40000004100 */
[----:B------:R-:W-:Y:S02]  /*0ab0*/  HADD2.F32 R14, -RZ, R15.H1_H1 ;  /* 0x3000000fff0e7230 */ /* 0x000fe40000004100 */
[----:B------:R-:W-:-:S02]  /*0ac0*/  HADD2.F32 R16, -RZ, R16.H0_H0 ;  /* 0x20000010ff107230 */ /* 0x000fc40000004100 */
[----:B------:R-:W-:Y:S01]  /*0ad0*/  FMUL.FTZ R49, R49, R52 ;  /* 0x0000003431317220 */ /* 0x000fe20000410000 */
[----:B------:R-:W-:Y:S02]  /*0ae0*/  HADD2.F32 R15, -RZ, R20.H0_H0 ;  /* 0x20000014ff0f7230 */ /* 0x000fe40000004100 */
[----:B------:R-:W-:Y:S01]  /*0af0*/  FFMA.FTZ R44, R7, R44, R8 ;  /* 0x0000002c072c7223 */ /* 0x000fe20000010008 */
[----:B------:R-:W-:Y:S02]  /*0b00*/  HADD2.F32 R41, -RZ, R9.H0_H0 ;  /* 0x20000009ff297230 */ /* 0x000fe40000004100 */
[----:B------:R-:W-:Y:S02]  /*0b10*/  HADD2.F32 R12, -RZ, R13.H0_H0 ;  /* 0x2000000dff0c7230 */ /* 0x000fe40000004100 */
[----:B------:R-:W-:Y:S01]  /*0b20*/  FFMA.FTZ R16, R16, R15, R49 ;  /* 0x0000000f10107223 */ /* 0x000fe20000010031 */
[----:B------:R-:W-:Y:S02]  /*0b30*/  HADD2.F32 R7, -RZ, R17.H0_H0 ;  /* 0x20000011ff077230 */ /* 0x000fe40000004100 */
[----:B------:R-:W-:-:S02]  /*0b40*/  HADD2.F32 R8, -RZ, R21.H0_H0 ;  /* 0x20000015ff087230 */ /* 0x000fc40000004100 */
[----:B------:R-:W-:Y:S01]  /*0b50*/  FFMA.FTZ R41, R41, R12, R44 ;  /* 0x0000000c29297223 */ /* 0x000fe2000001002c */
[----:B------:R-:W-:Y:S02]  /*0b60*/  HADD2.F32 R42, -RZ, R9.H1_H1 ;  /* 0x30000009ff2a7230 */ /* 0x000fe40000004100 */
[----:B------:R-:W-:Y:S02]  /*0b70*/  HADD2.F32 R13, -RZ, R13.H1_H1 ;  /* 0x3000000dff0d7230 */ /* 0x000fe40000004100 */
[----:B------:R-:W-:Y:S01]  /*0b80*/  FFMA.FTZ R16, R7, R8, R16 ;  /* 0x0000000807107223 */ /* 0x000fe20000010010 */
[----:B------:R-:W-:Y:S02]  /*0b90*/  HADD2.F32 R17, -RZ, R17.H1_H1 ;  /* 0x30000011ff117230 */ /* 0x000fe40000004100 */
[----:B------:R-:W-:Y:S02]  /*0ba0*/  HADD2.F32 R12, -RZ, R21.H1_H1 ;  /* 0x30000015ff0c7230 */ /* 0x000fe40000004100 */
[----:B------:R-:W-:Y:S01]  /*0bb0*/  FFMA.FTZ R42, R42, R13, R41 ;  /* 0x0000000d2a2a7223 */ /* 0x000fe20000010029 */
[----:B------:R-:W-:-:S02]  /*0bc0*/  HADD2.F32 R9, -RZ, R10.H0_H0 ;  /* 0x2000000aff097230 */ /* 0x000fc40000004100 */
[----:B------:R-:W-:Y:S02]  /*0bd0*/  HADD2.F32 R7, -RZ, R18.H0_H0 ;  /* 0x20000012ff077230 */ /* 0x000fe40000004100 */
[----:B------:R-:W-:Y:S01]  /*0be0*/  FFMA.FTZ R12, R17, R12, R16 ;  /* 0x0000000c110c7223 */ /* 0x000fe20000010010 */
[----:B------:R-:W-:Y:S02]  /*0bf0*/  HADD2.F32 R8, -RZ, R22.H0_H0 ;  /* 0x20000016ff087230 */ /* 0x000fe40000004100 */
[----:B------:R-:W-:Y:S01]  /*0c00*/  FFMA.FTZ R42, R9, R46, R42 ;  /* 0x0000002e092a7223 */ /* 0x000fe2000001002a */
[----:B------:R-:W-:Y:S02]  /*0c10*/  HADD2.F32 R43, -RZ, R10.H1_H1 ;  /* 0x3000000aff2b7230 */ /* 0x000fe40000004100 */
[----:B------:R-:W-:Y:S01]  /*0c20*/  FFMA.FTZ R13, R7, R8, R12 ;  /* 0x00000008070d7223 */ /* 0x000fe2000001000c */
[--C-:B------:R-:W-:Y:S02]  /*0c30*/  HADD2.F32 R7, -RZ, R23.reuse.H0_H0 ;  /* 0x20000017ff077230 */ /* 0x100fe40000004100 */
[----:B------:R-:W-:Y:S01]  /*0c40*/  FFMA.FTZ R43, R43, R50, R42 ;  /* 0x000000322b2b7223 */ /* 0x000fe2000001002a */
[----:B------:R-:W-:-:S02]  /*0c50*/  HADD2.F32 R8, -RZ, R23.H1_H1 ;  /* 0x30000017ff087230 */ /* 0x000fc40000004100 */
[--C-:B--2---:R-:W-:Y:S02]  /*0c60*/  HADD2.F32 R17, -RZ, R24.reuse.H0_H0 ;  /* 0x20000018ff117230 */ /* 0x104fe40000004100 */
[----:B------:R-:W-:Y:S02]  /*0c70*/  HADD2.F32 R24, -RZ, R24.H1_H1 ;  /* 0x30000018ff187230 */ /* 0x000fe40000004100 */
[--C-:B------:R-:W-:Y:S02]  /*0c80*/  HADD2.F32 R23, -RZ, R28.reuse.H1_H1 ;  /* 0x3000001cff177230 */ /* 0x100fe40000004100 */
[----:B------:R-:W-:Y:S02]  /*0c90*/  HADD2.F32 R42, -RZ, R28.H0_H0 ;  /* 0x2000001cff2a7230 */ /* 0x000fe40000004100 */
[----:B------:R-:W-:Y:S02]  /*0ca0*/  HADD2.F32 R21, -RZ, R32.H1_H1 ;  /* 0x30000020ff157230 */ /* 0x000fe40000004100 */
[----:B------:R-:W-:Y:S01]  /*0cb0*/  FMUL.FTZ R24, R24, R23 ;  /* 0x0000001718187220 */ /* 0x000fe20000410000 */
[----:B------:R-:W-:-:S02]  /*0cc0*/  HADD2.F32 R28, -RZ, R36.H1_H1 ;  /* 0x30000024ff1c7230 */ /* 0x000fc40000004100 */
[----:B------:R-:W-:Y:S02]  /*0cd0*/  HADD2.F32 R18, -RZ, R18.H1_H1 ;  /* 0x30000012ff127230 */ /* 0x000fe40000004100 */
[----:B------:R-:W-:Y:S02]  /*0ce0*/  HADD2.F32 R9, -RZ, R22.H1_H1 ;  /* 0x30000016ff097230 */ /* 0x000fe40000004100 */
[----:B------:R-:W-:Y:S01]  /*0cf0*/  FMUL.FTZ R21, R21, R28 ;  /* 0x0000001c15157220 */ /* 0x000fe20000410000 */
[----:B------:R-:W-:Y:S02]  /*0d00*/  HADD2.F32 R32, -RZ, R32.H0_H0 ;  /* 0x20000020ff207230 */ /* 0x000fe40000004100 */
[----:B------:R-:W-:Y:S02]  /*0d10*/  HADD2.F32 R23, -RZ, R36.H0_H0 ;  /* 0x20000024ff177230 */ /* 0x000fe40000004100 */
[----:B------:R-:W-:Y:S01]  /*0d20*/  FFMA.FTZ R42, R17, R42, R24 ;  /* 0x0000002a112a7223 */ /* 0x000fe20000010018 */
[----:B------:R-:W-:-:S02]  /*0d30*/  HADD2.F32 R15, -RZ, R25.H0_H0 ;  /* 0x20000019ff0f7230 */ /* 0x000fc40000004100 */
[----:B------:R-:W-:Y:S02]  /*0d40*/  HADD2.F32 R44, -RZ, R29.H0_H0 ;  /* 0x2000001dff2c7230 */ /* 0x000fe40000004100 */
[----:B------:R-:W-:Y:S01]  /*0d50*/  FFMA.FTZ R9, R18, R9, R13 ;  /* 0x0000000912097223 */ /* 0x000fe2000001000d */
[----:B------:R-:W-:Y:S02]  /*0d60*/  HADD2.F32 R12, -RZ, R19.H0_H0 ;  /* 0x20000013ff0c7230 */ /* 0x000fe40000004100 */
        /* <DEDUP_REMOVED lines=18> */
[----:B------:R-:W-:Y:S02]  /*0e90*/  HADD2.F32 R13, -RZ, R30.H1_H1 ;  /* 0x3000001eff0d7230 */ /* 0x000fe40000004100 */
[----:B------:R-:W-:Y:S01]  /*0ea0*/  FFMA.FTZ R15, R15, R22, R24 ;  /* 0x000000160f0f7223 */ /* 0x000fe20000010018 */
[----:B------:R-:W-:-:S02]  /*0eb0*/  HADD2.F32 R34, -RZ, R34.H1_H1 ;  /* 0x30000022ff227230 */ /* 0x000fc40000004100 */
[----:B------:R-:W-:Y:S02]  /*0ec0*/  HADD2.F32 R17, -RZ, R38.H1_H1 ;  /* 0x30000026ff117230 */ /* 0x000fe40000004100 */
[----:B------:R-:W-:Y:S01]  /*0ed0*/  FFMA.FTZ R26, R26, R13, R9 ;  /* 0x0000000d1a1a7223 */ /* 0x000fe20000010009 */
[----:B------:R-:W-:Y:S02]  /*0ee0*/  HADD2.F32 R7, -RZ, R27.H0_H0 ;  /* 0x2000001bff077230 */ /* 0x000fe40000004100 */
[----:B------:R-:W-:Y:S02]  /*0ef0*/  HADD2.F32 R18, -RZ, R31.H0_H0 ;  /* 0x2000001fff127230 */ /* 0x000fe40000004100 */
[----:B------:R-:W-:Y:S01]  /*0f00*/  FFMA.FTZ R34, R34, R17, R15 ;  /* 0x0000001122227223 */ /* 0x000fe2000001000f */
[----:B------:R-:W-:Y:S02]  /*0f10*/  HADD2.F32 R10, -RZ, R11.H0_H0 ;  /* 0x2000000bff0a7230 */ /* 0x000fe40000004100 */
[----:B------:R-:W-:-:S02]  /*0f20*/  HADD2.F32 R9, -RZ, R35.H0_H0 ;  /* 0x20000023ff097230 */ /* 0x000fc40000004100 */
[----:B------:R-:W-:Y:S02]  /*0f30*/  HADD2.F32 R20, -RZ, R39.H0_H0 ;  /* 0x20000027ff147230 */ /* 0x000fe40000004100 */
[----:B------:R-:W-:Y:S01]  /*0f40*/  FFMA.FTZ R26, R7, R18, R26 ;  /* 0x00000012071a7223 */ /* 0x000fe2000001001a */
[----:B------:R-:W-:Y:S02]  /*0f50*/  HADD2.F32 R11, -RZ, R11.H1_H1 ;  /* 0x3000000bff0b7230 */ /* 0x000fe40000004100 */
[----:B------:R-:W-:Y:S01]  /*0f60*/  FFMA.FTZ R10, R10, R47, R43 ;  /* 0x0000002f0a0a7223 */ /* 0x000fe2000001002b */
[----:B------:R-:W-:Y:S02]  /*0f70*/  HADD2.F32 R19, -RZ, R19.H1_H1 ;  /* 0x30000013ff137230 */ /* 0x000fe40000004100 */
[----:B------:R-:W-:Y:S01]  /*0f80*/  FFMA.FTZ R20, R9, R20, R34 ;  /* 0x0000001409147223 */ /* 0x000fe20000010022 */
[----:B------:R-:W-:Y:S02]  /*0f90*/  HADD2.F32 R27, -RZ, R27.H1_H1 ;  /* 0x3000001bff1b7230 */ /* 0x000fe40000004100 */
[----:B------:R-:W-:-:S02]  /*0fa0*/  HADD2.F32 R16, -RZ, R31.H1_H1 ;  /* 0x3000001fff107230 */ /* 0x000fc40000004100 */
[----:B------:R-:W-:Y:S02]  /*0fb0*/  HADD2.F32 R35, -RZ, R35.H1_H1 ;  /* 0x30000023ff237230 */ /* 0x000fe40000004100 */
[----:B------:R-:W-:Y:S02]  /*0fc0*/  HADD2.F32 R18, -RZ, R39.H1_H1 ;  /* 0x30000027ff127230 */ /* 0x000fe40000004100 */
[----:B------:R-:W-:Y:S01]  /*0fd0*/  FFMA.FTZ R10, R11, R14, R10 ;  /* 0x0000000e0b0a7223 */ /* 0x000fe2000001000a */
[----:B------:R-:W-:Y:S01]  /*0fe0*/  FFMA.FTZ R12, R19, R8, R12 ;  /* 0x00000008130c7223 */ /* 0x000fe2000001000c */
[----:B------:R-:W-:Y:S01]  /*0ff0*/  FFMA.FTZ R16, R27, R16, R26 ;  /* 0x000000101b107223 */ /* 0x000fe2000001001a */
[----:B------:R-:W-:Y:S02]  /*1000*/  FFMA.FTZ R20, R35, R18, R20 ;  /* 0x0000001223147223 */ /* 0x000fe40000010014 */
[----:B------:R-:W0:Y:S04]  /*1010*/  SHFL.BFLY PT, R7, R10, 0x8, 0x1f ;  /* 0x0d001f000a077f89 */ /* 0x000e2800000e0000 */
[----:B------:R-:W1:Y:S04]  /*1020*/  SHFL.BFLY PT, R9, R12, 0x8, 0x1f ;  /* 0x0d001f000c097f89 */ /* 0x000e6800000e0000 */
[----:B------:R-:W2:Y:S04]  /*1030*/  SHFL.BFLY PT, R13, R16, 0x8, 0x1f ;  /* 0x0d001f00100d7f89 */ /* 0x000ea800000e0000 */
[----:B------:R-:W3:Y:S01]  /*1040*/  SHFL.BFLY PT, R17, R20, 0x8, 0x1f ;  /* 0x0d001f0014117f89 */ /* 0x000ee200000e0000 */
[----:B0-----:R-:W-:Y:S01]  /*1050*/  FADD.FTZ R7, R10, R7 ;  /* 0x000000070a077221 */ /* 0x001fe20000010000 */
[----:B-1----:R-:W-:Y:S01]  /*1060*/  FADD.FTZ R11, R12, R9 ;  /* 0x000000090c0b7221 */ /* 0x002fe20000010000 */
[----:B--2---:R-:W-:Y:S01]  /*1070*/  FADD.FTZ R15, R16, R13 ;  /* 0x0000000d100f7221 */ /* 0x004fe20000010000 */
[----:B---3--:R-:W-:-:S02]  /*1080*/  FADD.FTZ R19, R20, R17 ;  /* 0x0000001114137221 */ /* 0x008fc40000010000 */
        /* <DEDUP_REMOVED lines=23> */
[----:B---3--:R-:W-:Y:S01]  /*1200*/  FADD.FTZ R15, R7, R8 ;  /* 0x00000008070f7221 */ /* 0x008fe20000010000 */
[----:B------:R-:W-:Y:S06]  /*1210*/  @P0 BRA `(.L_x_76) ;  /* 0x0000000000640947 */ /* 0x000fec0003800000 */
[----:B------:R-:W0:Y:S01]  /*1220*/  LDCU.64 UR8, c[0x0][0x3e8] ;  /* 0x00007d00ff0877ac */ /* 0x000e220008000a00 */
[----:B------:R-:W1:Y:S01]  /*1230*/  LDC.64 R10, c[0x0][0x3f0] ;  /* 0x0000fc00ff0a7b82 */ /* 0x000e620000000a00 */
[----:B------:R-:W-:Y:S01]  /*1240*/  ISETP.GE.AND P0, PT, R6, UR10, PT ;  /* 0x0000000a06007c0c */ /* 0x000fe2000bf06270 */
[----:B------:R-:W-:Y:S01]  /*1250*/  UMOV UR4, UR6 ;  /* 0x0000000600047c82 */ /* 0x000fe20008000000 */
[----:B------:R-:W-:Y:S01]  /*1260*/  UMOV UR5, URZ ;  /* 0x000000ff00057c82 */ /* 0x000fe20008000000 */
[----:B------:R-:W2:Y:S01]  /*1270*/  LDCU.64 UR16, c[0x0][0x3d0] ;  /* 0x00007a00ff1077ac */ /* 0x000ea20008000a00 */
[----:B------:R-:W-:Y:S02]  /*1280*/  ISETP.GE.AND P3, PT, R2, UR10, PT ;  /* 0x0000000a02007c0c */ /* 0x000fe4000bf66270 */
[----:B------:R-:W-:Y:S02]  /*1290*/  ISETP.GE.AND P2, PT, R3, UR10, PT ;  /* 0x0000000a03007c0c */ /* 0x000fe4000bf46270 */
[----:B------:R-:W-:Y:S01]  /*12a0*/  FSEL R3, R14, RZ, !P3 ;  /* 0x000000ff0e037208 */ /* 0x000fe20005800000 */
[----:B0-----:R-:W-:-:S04]  /*12b0*/  UIMAD.WIDE.U32 UR4, UR14, UR8, UR4 ;  /* 0x000000080e0472a5 */ /* 0x001fc8000f8e0004 */
[----:B------:R-:W-:-:S06]  /*12c0*/  UIMAD UR5, UR14, UR9, UR5 ;  /* 0x000000090e0572a4 */ /* 0x000fcc000f8e0205 */
[----:B-1----:R-:W-:-:S04]  /*12d0*/  IMAD.WIDE.U32 R8, R4, R10, UR4 ;  /* 0x0000000404087e25 */ /* 0x002fc8000f8e000a */
[----:B------:R-:W-:Y:S01]  /*12e0*/  IMAD R7, R4, R11, R9 ;  /* 0x0000000b04077224 */ /* 0x000fe200078e0209 */
[----:B------:R-:W-:Y:S02]  /*12f0*/  IADD3 R8, P1, PT, R2, R8, RZ ;  /* 0x0000000802087210 */ /* 0x000fe40007f3e0ff */
[----:B------:R-:W-:Y:S02]  /*1300*/  FSEL R11, R15, RZ, !P0 ;  /* 0x000000ff0f0b7208 */ /* 0x000fe40004000000 */
[----:B------:R-:W-:Y:S02]  /*1310*/  IADD3.X R7, PT, PT, RZ, R7, RZ, P1, !PT ;  /* 0x00000007ff077210 */ /* 0x000fe40000ffe4ff */
[C---:B--2---:R-:W-:Y:S02]  /*1320*/  LEA R6, P4, R8.reuse, UR16, 0x2 ;  /* 0x0000001008067c11 */ /* 0x044fe4000f8810ff */
[----:B------:R-:W-:Y:S02]  /*1330*/  ISETP.GE.AND P1, PT, R5, UR10, PT ;  /* 0x0000000a05007c0c */ /* 0x000fe4000bf26270 */
[----:B------:R-:W-:-:S02]  /*1340*/  LEA.HI.X R7, R8, UR17, R7, 0x2, P4 ;  /* 0x0000001108077c11 */ /* 0x000fc4000a0f1407 */
[----:B------:R-:W-:Y:S02]  /*1350*/  FSEL R5, R12, RZ, !P2 ;  /* 0x000000ff0c057208 */ /* 0x000fe40005000000 */
[----:B------:R-:W-:Y:S01]  /*1360*/  FSEL R9, R16, RZ, !P1 ;  /* 0x000000ff10097208 */ /* 0x000fe20004800000 */
[----:B------:R0:W-:Y:S04]  /*1370*/  STG.E desc[UR12][R6.64], R3 ;  /* 0x0000000306007986 */ /* 0x0001e8000c10190c */
[----:B------:R0:W-:Y:S04]  /*1380*/  STG.E desc[UR12][R6.64+0x40], R5 ;  /* 0x0000400506007986 */ /* 0x0001e8000c10190c */
[----:B------:R0:W-:Y:S04]  /*1390*/  STG.E desc[UR12][R6.64+0x80], R9 ;  /* 0x0000800906007986 */ /* 0x0001e8000c10190c */
[----:B------:R0:W-:Y:S02]  /*13a0*/  STG.E desc[UR12][R6.64+0xc0], R11 ;  /* 0x0000c00b06007986 */ /* 0x0001e4000c10190c */
.L_x_76:
[----:B------:R-:W-:Y:S05]  /*13b0*/  BSYNC.RECONVERGENT B0 ;  /* 0x0000000000007941 */ /* 0x000fea0003800200 */
.L_x_75:
[----:B------:R-:W-:Y:S01]  /*13c0*/  UIADD3 UR4, UPT, UPT, UR7, 0x3f, URZ ;  /* 0x0000003f07047890 */ /* 0x000fe2000fffe0ff */
[----:B0-----:R-:W0:Y:S01]  /*13d0*/  LDC.64 R10, c[0x0][0x440] ;  /* 0x00011000ff0a7b82 */ /* 0x001e220000000a00 */
[----:B------:R-:W-:Y:S02]  /*13e0*/  BSSY.RECONVERGENT B0, `(.L_x_77) ;  /* 0x0000019000007945 */ /* 0x000fe40003800200 */
[----:B------:R-:W-:-:S04]  /*13f0*/  USHF.R.S32.HI UR5, URZ, 0x1f, UR4 ;  /* 0x0000001fff057899 */ /* 0x000fc80008011404 */
[----:B------:R-:W-:Y:S01]  /*1400*/  ULEA.HI UR5, UR5, UR4, URZ, 0x6 ;  /* 0x0000000405057291 */ /* 0x000fe2000f8f30ff */
[----:B------:R-:W1:Y:S03]  /*1410*/  LDC.64 R12, c[0x0][0x448] ;  /* 0x00011200ff0c7b82 */ /* 0x000e660000000a00 */
[----:B------:R-:W-:-:S04]  /*1420*/  ULOP3.LUT UR5, UR5, 0xffffffc0, URZ, 0xc0, !UPT ;  /* 0xffffffc005057892 */ /* 0x000fc8000f8ec0ff */
[----:B------:R-:W-:-:S04]  /*1430*/  UIADD3 UR5, UPT, UPT, UR6, UR4, -UR5 ;  /* 0x0000000406057290 */ /* 0x000fc8000fffe805 */
[----:B------:R-:W-:-:S06]  /*1440*/  UIADD3 UR5, UPT, UPT, UR4, -UR5, URZ ;  /* 0x8000000504057290 */ /* 0x000fcc000fffe0ff */
[----:B------:R-:W-:-:S04]  /*1450*/  ISETP.GE.AND P0, PT, R0, UR5, PT ;  /* 0x0000000500007c0c */ /* 0x000fc8000bf06270 */
[----:B------:R-:W-:-:S13]  /*1460*/  ISETP.GT.U32.OR P0, PT, R0, 0x3f, P0 ;  /* 0x0000003f0000780c */ /* 0x000fda0000704470 */
[----:B------:R-:W-:Y:S05]  /*1470*/  @P0 BRA `(.L_x_78) ;  /* 0x00000000003c0947 */ /* 0x000fea0003800000 */
[----:B------:R-:W2:Y:S01]  /*1480*/  LDC.64 R6, c[0x0][0x418] ;  /* 0x00010600ff067b82 */ /* 0x000ea20000000a00 */
[----:B------:R-:W3:Y:S01]  /*1490*/  LDCU.64 UR4, c[0x0][0x420] ;  /* 0x00008400ff0477ac */ /* 0x000ee20008000a00 */
[----:B------:R-:W-:Y:S01]  /*14a0*/  IADD3 R2, PT, PT, R0, UR6, RZ ;  /* 0x0000000600027c10 */ /* 0x000fe2000fffe0ff */
[----:B------:R-:W-:Y:S02]  /*14b0*/  HFMA2 R3, -RZ, RZ, 0, 0 ;  /* 0x00000000ff037431 */ /* 0x000fe400000001ff */
[C---:B-----5:R-:W-:Y:S01]  /*14c0*/  FMUL.FTZ R5, R48.reuse, 1.4426950216293334961 ;  /* 0x3fb8aa3b30057820 */ /* 0x060fe20000410000 */
[----:B------:R-:W-:Y:S02]  /*14d0*/  FSETP.NEU.FTZ.AND P0, PT, R48, -INF , PT ;  /* 0xff8000003000780b */ /* 0x000fe40003f1d000 */
[----:B------:R-:W4:Y:S02]  /*14e0*/  LDC.64 R8, c[0x0][0x410] ;  /* 0x00010400ff087b82 */ /* 0x000f240000000a00 */
[----:B------:R-:W-:Y:S01]  /*14f0*/  FSEL R5, R5, RZ, P0 ;  /* 0x000000ff05057208 */ /* 0x000fe20000000000 */
[----:B--2---:R-:W-:-:S04]  /*1500*/  IMAD.WIDE.U32 R2, R6, UR14, R2 ;  /* 0x0000000e06027c25 */ /* 0x004fc8000f8e0002 */
[----:B------:R-:W-:Y:S02]  /*1510*/  IMAD R3, R7, UR14, R3 ;  /* 0x0000000e07037c24 */ /* 0x000fe4000f8e0203 */
[----:B---3--:R-:W-:-:S04]  /*1520*/  IMAD.WIDE.U32 R2, R4, UR4, R2 ;  /* 0x0000000404027c25 */ /* 0x008fc8000f8e0002 */
[----:B------:R-:W-:Y:S01]  /*1530*/  IMAD R3, R4, UR5, R3 ;  /* 0x0000000504037c24 */ /* 0x000fe2000f8e0203 */
[----:B----4-:R-:W-:-:S04]  /*1540*/  LEA R6, P1, R2, R8, 0x2 ;  /* 0x0000000802067211 */ /* 0x010fc800078210ff */
[----:B------:R-:W-:-:S05]  /*1550*/  LEA.HI.X R7, R2, R9, R3, 0x2, P1 ;  /* 0x0000000902077211 */ /* 0x000fca00008f1403 */
[----:B------:R2:W-:Y:S04]  /*1560*/  STG.E desc[UR12][R6.64], R5 ;  /* 0x0000000506007986 */ /* 0x0005e8000c10190c */
.L_x_78:
[----:B------:R-:W-:Y:S05]  /*1570*/  BSYNC.RECONVERGENT B0 ;  /* 0x0000000000007941 */ /* 0x000fea0003800200 */
.L_x_77:
[----:B------:R-:W-:Y:S01]  /*1580*/  USHF.L.U32 UR4, UR11, 0xd, URZ ;  /* 0x0000000d0b047899 */ /* 0x000fe200080006ff */
[----:B------:R-:W-:Y:S01]  /*1590*/  SHF.L.U32 R2, R0, 0x2, RZ ;  /* 0x0000000200027819 */ /* 0x000fe200000006ff */
[----:B------:R-:W3:Y:S01]  /*15a0*/  LDCU.64 UR8, c[0x0][0x458] ;  /* 0x00008b00ff0877ac */ /* 0x000ee20008000a00 */
[----:B------:R-:W-:-:S03]  /*15b0*/  MOV R3, RZ ;  /* 0x000000ff00037202 */ /* 0x000fc60000000f00 */
[----:B------:R-:W-:-:S05]  /*15c0*/  LOP3.LUT R2, R2, UR4, RZ, 0xfc, !PT ;  /* 0x0000000402027c12 */ /* 0x000fca000f8efcff */
[----:B------:R-:W2:Y:S01]  /*15d0*/  LDCU.64 UR4, c[0x0][0x428] ;  /* 0x00008500ff0477ac */ /* 0x000ea20008000a00 */
[----:B0-----:R-:W-:-:S04]  /*15e0*/  IMAD.WIDE.U32 R2, R10, UR14, R2 ;  /* 0x0000000e0a027c25 */ /* 0x001fc8000f8e0002 */
[----:B------:R-:W-:Y:S01]  /*15f0*/  IMAD R3, R11, UR14, R3 ;  /* 0x0000000e0b037c24 */ /* 0x000fe2000f8e0203 */
[----:B---3--:R-:W-:Y:S01]  /*1600*/  ISETP.NE.U32.AND P0, PT, RZ, UR8, PT ;  /* 0x00000008ff007c0c */ /* 0x008fe2000bf05070 */
[----:B-1----:R-:W-:-:S03]  /*1610*/  IMAD.WIDE.U32 R2, R4, R12, R2 ;  /* 0x0000000c04027225 */ /* 0x002fc600078e0002 */
[----:B------:R-:W-:Y:S01]  /*1620*/  ISETP.NE.AND.EX P0, PT, RZ, UR9, PT, P0 ;  /* 0x00000009ff007c0c */ /* 0x000fe2000bf05300 */
[----:B------:R-:W-:-:S03]  /*1630*/  IMAD R3, R4, R13, R3 ;  /* 0x0000000d04037224 */ /* 0x000fc600078e0203 */
[----:B------:R-:W-:Y:S02]  /*1640*/  ISETP.NE.OR P0, PT, R0, RZ, !P0 ;  /* 0x000000ff0000720c */ /* 0x000fe40004705670 */
[----:B--2---:R-:W-:-:S04]  /*1650*/  LEA R6, P1, R2, UR4, 0x2 ;  /* 0x0000000402067c11 */ /* 0x004fc8000f8210ff */
        /* <DEDUP_REMOVED lines=11> */
[----:B0-----:R-:W0:Y:S08]  /*1710*/  LDC R7, c[0x0][0x390] ;  /* 0x0000e400ff077b82 */ /* 0x001e300000000800 */
[----:B------:R-:W2:Y:S01]  /*1720*/  LDC.64 R2, c[0x0][0x458] ;  /* 0x00011600ff027b82 */ /* 0x000ea20000000a00 */
[----:B-1----:R-:W-:-:S04]  /*1730*/  IMAD R4, R5, UR11, R4 ;  /* 0x0000000b05047c24 */ /* 0x002fc8000f8e0204 */
[----:B0-----:R-:W-:-:S04]  /*1740*/  IMAD R5, R4, R7, UR14 ;  /* 0x0000000e04057e24 */ /* 0x001fc8000f8e0207 */
[----:B--2---:R-:W-:-:S05]  /*1750*/  IMAD.WIDE R2, R5, 0x4, R2 ;  /* 0x0000000405027825 */ /* 0x004fca00078e0202 */
[----:B------:R-:W-:Y:S01]  /*1760*/  STG.E desc[UR12][R2.64], RZ ;  /* 0x000000ff02007986 */ /* 0x000fe2000c10190c */
[----:B------:R-:W-:Y:S05]  /*1770*/  EXIT ;  /* 0x000000000000794d */ /* 0x000fea0003800000 */
.L_x_79:
        /* <DEDUP_REMOVED lines=16> */
.L_x_178:


//--------------------- .text._ZN7cutlass13device_kernelIN5flash11enable_sm90INS1_16FlashAttnBwdSm90INS1_25CollectiveMainloopBwdSm90ILi2ELi2ELi2EN4cute5tupleIJNS5_1CILi1EEES8_S8_EEENS6_IJNS7_ILi64EEENS7_ILi128EEESB_EEENS_6half_tEfNS_4arch4Sm90ELb1ELb0ELb0ELb1ELb0ELb1ELb0ELb0ELi2ELi1ELi2ELi1ELb0EEENS1_21CollectiveEpilogueBwdISC_SD_SF_Li256ELb1ELb0ELi1EEENS1_25SingleTileBwdLPTSchedulerILb1ELi128ELb0EEEEEEEEEvNT_6ParamsE --------------------------
	.section	.text._ZN7cutlass13device_kernelIN5flash11enable_sm90INS1_16FlashAttnBwdSm90INS1_25CollectiveMainloopBwdSm90ILi2ELi2ELi2EN4cute5tupleIJNS5_1CILi1EEES8_S8_EEENS6_IJNS7_ILi64EEENS7_ILi128EEESB_EEENS_6half_tEfNS_4arch4Sm90ELb1ELb0ELb0ELb1ELb0ELb1ELb0ELb0ELi2ELi1ELi2ELi1ELb0EEENS1_21CollectiveEpilogueBwdISC_SD_SF_Li256ELb1ELb0ELi1EEENS1_25SingleTileBwdLPTSchedulerILb1ELi128ELb0EEEEEEEEEvNT_6ParamsE,"ax",@progbits
	.align	128
.text._ZN7cutlass13device_kernelIN5flash11enable_sm90INS1_16FlashAttnBwdSm90INS1_25CollectiveMainloopBwdSm90ILi2ELi2ELi2EN4cute5tupleIJNS5_1CILi1EEES8_S8_EEENS6_IJNS7_ILi64EEENS7_ILi128EEESB_EEENS_6half_tEfNS_4arch4Sm90ELb1ELb0ELb0ELb1ELb0ELb1ELb0ELb0ELi2ELi1ELi2ELi1ELb0EEENS1_21CollectiveEpilogueBwdISC_SD_SF_Li256ELb1ELb0ELi1EEENS1_25SingleTileBwdLPTSchedulerILb1ELi128ELb0EEEEEEEEEvNT_6ParamsE:
        .type           _ZN7cutlass13device_kernelIN5flash11enable_sm90INS1_16FlashAttnBwdSm90INS1_25CollectiveMainloopBwdSm90ILi2ELi2ELi2EN4cute5tupleIJNS5_1CILi1EEES8_S8_EEENS6_IJNS7_ILi64EEENS7_ILi128EEESB_EEENS_6half_tEfNS_4arch4Sm90ELb1ELb0ELb0ELb1ELb0ELb1ELb0ELb0ELi2ELi1ELi2ELi1ELb0EEENS1_21CollectiveEpilogueBwdISC_SD_SF_Li256ELb1ELb0ELi1EEENS1_25SingleTileBwdLPTSchedulerILb1ELi128ELb0EEEEEEEEEvNT_6ParamsE,@function
        .size           _ZN7cutlass13device_kernelIN5flash11enable_sm90INS1_16FlashAttnBwdSm90INS1_25CollectiveMainloopBwdSm90ILi2ELi2ELi2EN4cute5tupleIJNS5_1CILi1EEES8_S8_EEENS6_IJNS7_ILi64EEENS7_ILi128EEESB_EEENS_6half_tEfNS_4arch4Sm90ELb1ELb0ELb0ELb1ELb0ELb1ELb0ELb0ELi2ELi1ELi2ELi1ELb0EEENS1_21CollectiveEpilogueBwdISC_SD_SF_Li256ELb1ELb0ELi1EEENS1_25SingleTileBwdLPTSchedulerILb1ELi128ELb0EEEEEEEEEvNT_6ParamsE,(.L_x_179 - _ZN7cutlass13device_kernelIN5flash11enable_sm90INS1_16FlashAttnBwdSm90INS1_25CollectiveMainloopBwdSm90ILi2ELi2ELi2EN4cute5tupleIJNS5_1CILi1EEES8_S8_EEENS6_IJNS7_ILi64EEENS7_ILi128EEESB_EEENS_6half_tEfNS_4arch4Sm90ELb1ELb0ELb0ELb1ELb0ELb1ELb0ELb0ELi2ELi1ELi2ELi1ELb0EEENS1_21CollectiveEpilogueBwdISC_SD_SF_Li256ELb1ELb0ELi1EEENS1_25SingleTileBwdLPTSchedulerILb1ELi128ELb0EEEEEEEEEvNT_6ParamsE)
        .other          _ZN7cutlass13device_kernelIN5flash11enable_sm90INS1_16FlashAttnBwdSm90INS1_25CollectiveMainloopBwdSm90ILi2ELi2ELi2EN4cute5tupleIJNS5_1CILi1EEES8_S8_EEENS6_IJNS7_ILi64EEENS7_ILi128EEESB_EEENS_6half_tEfNS_4arch4Sm90ELb1ELb0ELb0ELb1ELb0ELb1ELb0ELb0ELi2ELi1ELi2ELi1ELb0EEENS1_21CollectiveEpilogueBwdISC_SD_SF_Li256ELb1ELb0ELi1EEENS1_25SingleTileBwdLPTSchedulerILb1ELi128ELb0EEEEEEEEEvNT_6ParamsE,@"STO_CUDA_ENTRY STV_DEFAULT"
_ZN7cutlass13device_kernelIN5flash11enable_sm90INS1_16FlashAttnBwdSm90INS1_25CollectiveMainloopBwdSm90ILi2ELi2ELi2EN4cute5tupleIJNS5_1CILi1EEES8_S8_EEENS6_IJNS7_ILi64EEENS7_ILi128EEESB_EEENS_6half_tEfNS_4arch4Sm90ELb1ELb0ELb0ELb1ELb0ELb1ELb0ELb0ELi2ELi1ELi2ELi1ELb0EEENS1_21CollectiveEpilogueBwdISC_SD_SF_Li256ELb1ELb0ELi1EEENS1_25SingleTileBwdLPTSchedulerILb1ELi128ELb0EEEEEEEEEvNT_6ParamsE:
[----:B------:R-:W-:Y:S01]  /*0000*/  LDC R1, c[0x0][0x37c] ;  /* 0x0000df00ff017b82 */ /* 0x000fe20000000800 */
[----:B------:R-:W-:Y:S05]  /*0010*/  EXIT ;  /* 0x000000000000794d */ /* 0x000fea0003800000 */
.L_x_80:
        /* <DEDUP_REMOVED lines=14> */
.L_x_179:


//--------------------- .text._ZN7cutlass13device_kernelIN5flash11enable_sm90INS1_16FlashAttnBwdSm90INS1_25CollectiveMainloopBwdSm90ILi2ELi2ELi2EN4cute5tupleIJNS5_1CILi1EEES8_S8_EEENS6_IJNS7_ILi64EEENS7_ILi128EEESB_EEENS_6half_tEfNS_4arch4Sm90ELb1ELb0ELb0ELb1ELb1ELb1ELb0ELb0ELi2ELi1ELi2ELi1ELb0EEENS1_21CollectiveEpilogueBwdISC_SD_SF_Li256ELb1ELb0ELi1EEENS1_25SingleTileBwdLPTSchedulerILb1ELi128ELb1EEEEEEEEEvNT_6ParamsE --------------------------
	.section	.text._ZN7cutlass13device_kernelIN5flash11enable_sm90INS1_16FlashAttnBwdSm90INS1_25CollectiveMainloopBwdSm90ILi2ELi2ELi2EN4cute5tupleIJNS5_1CILi1EEES8_S8_EEENS6_IJNS7_ILi64EEENS7_ILi128EEESB_EEENS_6half_tEfNS_4arch4Sm90ELb1ELb0ELb0ELb1ELb1ELb1ELb0ELb0ELi2ELi1ELi2ELi1ELb0EEENS1_21CollectiveEpilogueBwdISC_SD_SF_Li256ELb1ELb0ELi1EEENS1_25SingleTileBwdLPTSchedulerILb1ELi128ELb1EEEEEEEEEvNT_6ParamsE,"ax",@progbits
	.align	128
.text._ZN7cutlass13device_kernelIN5flash11enable_sm90INS1_16FlashAttnBwdSm90INS1_25CollectiveMainloopBwdSm90ILi2ELi2ELi2EN4cute5tupleIJNS5_1CILi1EEES8_S8_EEENS6_IJNS7_ILi64EEENS7_ILi128EEESB_EEENS_6half_tEfNS_4arch4Sm90ELb1ELb0ELb0ELb1ELb1ELb1ELb0ELb0ELi2ELi1ELi2ELi1ELb0EEENS1_21CollectiveEpilogueBwdISC_SD_SF_Li256ELb1ELb0ELi1EEENS1_25SingleTileBwdLPTSchedulerILb1ELi128ELb1EEEEEEEEEvNT_6ParamsE:
        .type           _ZN7cutlass13device_kernelIN5flash11enable_sm90INS1_16FlashAttnBwdSm90INS1_25CollectiveMainloopBwdSm90ILi2ELi2ELi2EN4cute5tupleIJNS5_1CILi1EEES8_S8_EEENS6_IJNS7_ILi64EEENS7_ILi128EEESB_EEENS_6half_tEfNS_4arch4Sm90ELb1ELb0ELb0ELb1ELb1ELb1ELb0ELb0ELi2ELi1ELi2ELi1ELb0EEENS1_21CollectiveEpilogueBwdISC_SD_SF_Li256ELb1ELb0ELi1EEENS1_25SingleTileBwdLPTSchedulerILb1ELi128ELb1EEEEEEEEEvNT_6ParamsE,@function
        .size           _ZN7cutlass13device_kernelIN5flash11enable_sm90INS1_16FlashAttnBwdSm90INS1_25CollectiveMainloopBwdSm90ILi2ELi2ELi2EN4cute5tupleIJNS5_1CILi1EEES8_S8_EEENS6_IJNS7_ILi64EEENS7_ILi128EEESB_EEENS_6half_tEfNS_4arch4Sm90ELb1ELb0ELb0ELb1ELb1ELb1ELb0ELb0ELi2ELi1ELi2ELi1ELb0EEENS1_21CollectiveEpilogueBwdISC_SD_SF_Li256ELb1ELb0ELi1EEENS1_25SingleTileBwdLPTSchedulerILb1ELi128ELb1EEEEEEEEEvNT_6ParamsE,(.L_x_180 - _ZN7cutlass13device_kernelIN5flash11enable_sm90INS1_16FlashAttnBwdSm90INS1_25CollectiveMainloopBwdSm90ILi2ELi2ELi2EN4cute5tupleIJNS5_1CILi1EEES8_S8_EEENS6_IJNS7_ILi64EEENS7_ILi128EEESB_EEENS_6half_tEfNS_4arch4Sm90ELb1ELb0ELb0ELb1ELb1ELb1ELb0ELb0ELi2ELi1ELi2ELi1ELb0EEENS1_21CollectiveEpilogueBwdISC_SD_SF_Li256ELb1ELb0ELi1EEENS1_25SingleTileBwdLPTSchedulerILb1ELi128ELb1EEEEEEEEEvNT_6ParamsE)
        .other          _ZN7cutlass13device_kernelIN5flash11enable_sm90INS1_16FlashAttnBwdSm90INS1_25CollectiveMainloopBwdSm90ILi2ELi2ELi2EN4cute5tupleIJNS5_1CILi1EEES8_S8_EEENS6_IJNS7_ILi64EEENS7_ILi128EEESB_EEENS_6half_tEfNS_4arch4Sm90ELb1ELb0ELb0ELb1ELb1ELb1ELb0ELb0ELi2ELi1ELi2ELi1ELb0EEENS1_21CollectiveEpilogueBwdISC_SD_SF_Li256ELb1ELb0ELi1EEENS1_25SingleTileBwdLPTSchedulerILb1ELi128ELb1EEEEEEEEEvNT_6ParamsE,@"STO_CUDA_ENTRY STV_DEFAULT"
_ZN7cutlass13device_kernelIN5flash11enable_sm90INS1_16FlashAttnBwdSm90INS1_25CollectiveMainloopBwdSm90ILi2ELi2ELi2EN4cute5tupleIJNS5_1CILi1EEES8_S8_EEENS6_IJNS7_ILi64EEENS7_ILi128EEESB_EEENS_6half_tEfNS_4arch4Sm90ELb1ELb0ELb0ELb1ELb1ELb1ELb0ELb0ELi2ELi1ELi2ELi1ELb0EEENS1_21CollectiveEpilogueBwdISC_SD_SF_Li256ELb1ELb0ELi1EEENS1_25SingleTileBwdLPTSchedulerILb1ELi128ELb1EEEEEEEEEvNT_6ParamsE:
[----:B------:R-:W-:Y:S01]  /*0000*/  LDC R1, c[0x0][0x37c] ;  /* 0x0000df00ff017b82 */ /* 0x000fe20000000800 */
[----:B------:R-:W-:Y:S05]  /*0010*/  EXIT ;  /* 0x000000000000794d */ /* 0x000fea0003800000 */
.L_x_81:
        /* <DEDUP_REMOVED lines=14> */
.L_x_180:


//--------------------- .text._ZN7cutlass13device_kernelIN5flash11enable_sm90INS1_16FlashAttnBwdSm90INS1_25CollectiveMainloopBwdSm90ILi2ELi2ELi2EN4cute5tupleIJNS5_1CILi1EEES8_S8_EEENS6_IJNS7_ILi64EEENS7_ILi128EEESB_EEENS_6half_tEfNS_4arch4Sm90ELb1ELb0ELb0ELb1ELb0ELb1ELb0ELb0ELi2ELi1ELi2ELi1ELb0EEENS1_24CollectiveEpilogueBwdGQAISC_fSF_Li256ELb1ELb0EEENS1_25SingleTileBwdLPTSchedulerILb1ELi128ELb0EEEEEEEEEvNT_6ParamsE --------------------------
	.section	.text._ZN7cutlass13device_kernelIN5flash11enable_sm90INS1_16FlashAttnBwdSm90INS1_25CollectiveMainloopBwdSm90ILi2ELi2ELi2EN4cute5tupleIJNS5_1CILi1EEES8_S8_EEENS6_IJNS7_ILi64EEENS7_ILi128EEESB_EEENS_6half_tEfNS_4arch4Sm90ELb1ELb0ELb0ELb1ELb0ELb1ELb0ELb0ELi2ELi1ELi2ELi1ELb0EEENS1_24CollectiveEpilogueBwdGQAISC_fSF_Li256ELb1ELb0EEENS1_25SingleTileBwdLPTSchedulerILb1ELi128ELb0EEEEEEEEEvNT_6ParamsE,"ax",@progbits
	.align	128
.text._ZN7cutlass13device_kernelIN5flash11enable_sm90INS1_16FlashAttnBwdSm90INS1_25CollectiveMainloopBwdSm90ILi2ELi2ELi2EN4cute5tupleIJNS5_1CILi1EEES8_S8_EEENS6_IJNS7_ILi64EEENS7_ILi128EEESB_EEENS_6half_tEfNS_4arch4Sm90ELb1ELb0ELb0ELb1ELb0ELb1ELb0ELb0ELi2ELi1ELi2ELi1ELb0EEENS1_24CollectiveEpilogueBwdGQAISC_fSF_Li256ELb1ELb0EEENS1_25SingleTileBwdLPTSchedulerILb1ELi128ELb0EEEEEEEEEvNT_6ParamsE:
        .type           _ZN7cutlass13device_kernelIN5flash11enable_sm90INS1_16FlashAttnBwdSm90INS1_25CollectiveMainloopBwdSm90ILi2ELi2ELi2EN4cute5tupleIJNS5_1CILi1EEES8_S8_EEENS6_IJNS7_ILi64EEENS7_ILi128EEESB_EEENS_6half_tEfNS_4arch4Sm90ELb1ELb0ELb0ELb1ELb0ELb1ELb0ELb0ELi2ELi1ELi2ELi1ELb0EEENS1_24CollectiveEpilogueBwdGQAISC_fSF_Li256ELb1ELb0EEENS1_25SingleTileBwdLPTSchedulerILb1ELi128ELb0EEEEEEEEEvNT_6ParamsE,@function
        .size           _ZN7cutlass13device_kernelIN5flash11enable_sm90INS1_16FlashAttnBwdSm90INS1_25CollectiveMainloopBwdSm90ILi2ELi2ELi2EN4cute5tupleIJNS5_1CILi1EEES8_S8_EEENS6_IJNS7_ILi64EEENS7_ILi128EEESB_EEENS_6half_tEfNS_4arch4Sm90ELb1ELb0ELb0ELb1ELb0ELb1ELb0ELb0ELi2ELi1ELi2ELi1ELb0EEENS1_24CollectiveEpilogueBwdGQAISC_fSF_Li256ELb1ELb0EEENS1_25SingleTileBwdLPTSchedulerILb1ELi128ELb0EEEEEEEEEvNT_6ParamsE,(.L_x_181 - _ZN7cutlass13device_kernelIN5flash11enable_sm90INS1_16FlashAttnBwdSm90INS1_25CollectiveMainloopBwdSm90ILi2ELi2ELi2EN4cute5tupleIJNS5_1CILi1EEES8_S8_EEENS6_IJNS7_ILi64EEENS7_ILi128EEESB_EEENS_6half_tEfNS_4arch4Sm90ELb1ELb0ELb0ELb1ELb0ELb1ELb0ELb0ELi2ELi1ELi2ELi1ELb0EEENS1_24CollectiveEpilogueBwdGQAISC_fSF_Li256ELb1ELb0EEENS1_25SingleTileBwdLPTSchedulerILb1ELi128ELb0EEEEEEEEEvNT_6ParamsE)
        .other          _ZN7cutlass13device_kernelIN5flash11enable_sm90INS1_16FlashAttnBwdSm90INS1_25CollectiveMainloopBwdSm90ILi2ELi2ELi2EN4cute5tupleIJNS5_1CILi1EEES8_S8_EEENS6_IJNS7_ILi64EEENS7_ILi128EEESB_EEENS_6half_tEfNS_4arch4Sm90ELb1ELb0ELb0ELb1ELb0ELb1ELb0ELb0ELi2ELi1ELi2ELi1ELb0EEENS1_24CollectiveEpilogueBwdGQAISC_fSF_Li256ELb1ELb0EEENS1_25SingleTileBwdLPTSchedulerILb1ELi128ELb0EEEEEEEEEvNT_6ParamsE,@"STO_CUDA_ENTRY STV_DEFAULT"
_ZN7cutlass13device_kernelIN5flash11enable_sm90INS1_16FlashAttnBwdSm90INS1_25CollectiveMainloopBwdSm90ILi2ELi2ELi2EN4cute5tupleIJNS5_1CILi1EEES8_S8_EEENS6_IJNS7_ILi64EEENS7_ILi128EEESB_EEENS_6half_tEfNS_4arch4Sm90ELb1ELb0ELb0ELb1ELb0ELb1ELb0ELb0ELi2ELi1ELi2ELi1ELb0EEENS1_24CollectiveEpilogueBwdGQAISC_fSF_Li256ELb1ELb0EEENS1_25SingleTileBwdLPTSchedulerILb1ELi128ELb0EEEEEEEEEvNT_6ParamsE:
[----:B------:R-:W-:Y:S01]  /*0000*/  LDC R1, c[0x0][0x37c] ;  /* 0x0000df00ff017b82 */ /* 0x000fe20000000800 */
[----:B------:R-:W-:Y:S05]  /*0010*/  EXIT ;  /* 0x000000000000794d */ /* 0x000fea0003800000 */
.L_x_82:
        /* <DEDUP_REMOVED lines=14> */
.L_x_181:


//--------------------- .text._ZN7cutlass13device_kernelIN5flash32FlashAttnBwdPostprocessConvertdQIN4cute5tupleIJNS3_1CILi128EEES6_EEENS_6half_tEfNS_4arch4Sm90ELi256ENS3_8TiledMMAINS3_8MMA_AtomIJNS3_4SM904GMMA26MMA_64x128x16_F32F16F16_RSILNSE_5MajorE0ELSG_1ELNSE_7ScaleInE1ELSH_1EEEEEENS3_6LayoutINS4_IJNS5_ILi2EEENS5_ILi1EEESM_EEENS4_IJSM_NS5_ILi0EEESO_EEEEENS4_IJNS3_10UnderscoreESR_SR_EEEEELb0EEEEEvNT_6ParamsE --------------------------
	.section	.text._ZN7cutlass13device_kernelIN5flash32FlashAttnBwdPostprocessConvertdQIN4cute5tupleIJNS3_1CILi128EEES6_EEENS_6half_tEfNS_4arch4Sm90ELi256ENS3_8TiledMMAINS3_8MMA_AtomIJNS3_4SM904GMMA26MMA_64x128x16_F32F16F16_RSILNSE_5MajorE0ELSG_1ELNSE_7ScaleInE1ELSH_1EEEEEENS3_6LayoutINS4_IJNS5_ILi2EEENS5_ILi1EEESM_EEENS4_IJSM_NS5_ILi0EEESO_EEEEENS4_IJNS3_10UnderscoreESR_SR_EEEEELb0EEEEEvNT_6ParamsE,"ax",@progbits
	.align	128
.text._ZN7cutlass13device_kernelIN5flash32FlashAttnBwdPostprocessConvertdQIN4cute5tupleIJNS3_1CILi128EEES6_EEENS_6half_tEfNS_4arch4Sm90ELi256ENS3_8TiledMMAINS3_8MMA_AtomIJNS3_4SM904GMMA26MMA_64x128x16_F32F16F16_RSILNSE_5MajorE0ELSG_1ELNSE_7ScaleInE1ELSH_1EEEEEENS3_6LayoutINS4_IJNS5_ILi2EEENS5_ILi1EEESM_EEENS4_IJSM_NS5_ILi0EEESO_EEEEENS4_IJNS3_10UnderscoreESR_SR_EEEEELb0EEEEEvNT_6ParamsE:
        .type           _ZN7cutlass13device_kernelIN5flash32FlashAttnBwdPostprocessConvertdQIN4cute5tupleIJNS3_1CILi128EEES6_EEENS_6half_tEfNS_4arch4Sm90ELi256ENS3_8TiledMMAINS3_8MMA_AtomIJNS3_4SM904GMMA26MMA_64x128x16_F32F16F16_RSILNSE_5MajorE0ELSG_1ELNSE_7ScaleInE1ELSH_1EEEEEENS3_6LayoutINS4_IJNS5_ILi2EEENS5_ILi1EEESM_EEENS4_IJSM_NS5_ILi0EEESO_EEEEENS4_IJNS3_10UnderscoreESR_SR_EEEEELb0EEEEEvNT_6ParamsE,@function
        .size           _ZN7cutlass13device_kernelIN5flash32FlashAttnBwdPostprocessConvertdQIN4cute5tupleIJNS3_1CILi128EEES6_EEENS_6half_tEfNS_4arch4Sm90ELi256ENS3_8TiledMMAINS3_8MMA_AtomIJNS3_4SM904GMMA26MMA_64x128x16_F32F16F16_RSILNSE_5MajorE0ELSG_1ELNSE_7ScaleInE1ELSH_1EEEEEENS3_6LayoutINS4_IJNS5_ILi2EEENS5_ILi1EEESM_EEENS4_IJSM_NS5_ILi0EEESO_EEEEENS4_IJNS3_10UnderscoreESR_SR_EEEEELb0EEEEEvNT_6ParamsE,(.L_x_182 - _ZN7cutlass13device_kernelIN5flash32FlashAttnBwdPostprocessConvertdQIN4cute5tupleIJNS3_1CILi128EEES6_EEENS_6half_tEfNS_4arch4Sm90ELi256ENS3_8TiledMMAINS3_8MMA_AtomIJNS3_4SM904GMMA26MMA_64x128x16_F32F16F16_RSILNSE_5MajorE0ELSG_1ELNSE_7ScaleInE1ELSH_1EEEEEENS3_6LayoutINS4_IJNS5_ILi2EEENS5_ILi1EEESM_EEENS4_IJSM_NS5_ILi0EEESO_EEEEENS4_IJNS3_10UnderscoreESR_SR_EEEEELb0EEEEEvNT_6ParamsE)
        .other          _ZN7cutlass13device_kernelIN5flash32FlashAttnBwdPostprocessConvertdQIN4cute5tupleIJNS3_1CILi128EEES6_EEENS_6half_tEfNS_4arch4Sm90ELi256ENS3_8TiledMMAINS3_8MMA_AtomIJNS3_4SM904GMMA26MMA_64x128x16_F32F16F16_RSILNSE_5MajorE0ELSG_1ELNSE_7ScaleInE1ELSH_1EEEEEENS3_6LayoutINS4_IJNS5_ILi2EEENS5_ILi1EEESM_EEENS4_IJSM_NS5_ILi0EEESO_EEEEENS4_IJNS3_10UnderscoreESR_SR_EEEEELb0EEEEEvNT_6ParamsE,@"STO_CUDA_ENTRY STV_DEFAULT"
_ZN7cutlass13device_kernelIN5flash32FlashAttnBwdPostprocessConvertdQIN4cute5tupleIJNS3_1CILi128EEES6_EEENS_6half_tEfNS_4arch4Sm90ELi256ENS3_8TiledMMAINS3_8MMA_AtomIJNS3_4SM904GMMA26MMA_64x128x16_F32F16F16_RSILNSE_5MajorE0ELSG_1ELNSE_7ScaleInE1ELSH_1EEEEEENS3_6LayoutINS4_IJNS5_ILi2EEENS5_ILi1EEESM_EEENS4_IJSM_NS5_ILi0EEESO_EEEEENS4_IJNS3_10UnderscoreESR_SR_EEEEELb0EEEEEvNT_6ParamsE:
        /* <DEDUP_REMOVED lines=9> */
[----:B------:R-:W-:Y:S02]  /*0090*/  CS2R R6, SRZ ;  /* 0x0000000000067805 */ /* 0x000fe4000001ff00 */
[----:B------:R-:W-:Y:S01]  /*00a0*/  CS2R R64, SRZ ;  /* 0x0000000000407805 */ /* 0x000fe2000001ff00 */
[----:B------:R-:W1:Y:S01]  /*00b0*/  LDCU UR6, c[0x0][0x3b0] ;  /* 0x00007600ff0677ac */ /* 0x000e620008000800 */
[----:B0-----:R-:W-:-:S04]  /*00c0*/  UISETP.NE.U32.AND UP0, UPT, UR4, URZ, UPT ;  /* 0x000000ff0400728c */ /* 0x001fc8000bf05070 */
[----:B------:R-:W-:Y:S01]  /*00d0*/  UISETP.NE.AND.EX UP0, UPT, UR5, URZ, UPT, UP0 ;  /* 0x000000ff0500728c */ /* 0x000fe2000bf05300 */
[----:B-1----:R-:W-:-:S08]  /*00e0*/  IMAD.U32 R59, RZ, RZ, UR6 ;  /* 0x00000006ff3b7e24 */ /* 0x002fd0000f8e00ff */
[----:B------:R-:W-:Y:S05]  /*00f0*/  BRA.U !UP0, `(.L_x_84) ;  /* 0x0000000108547547 */ /* 0x000fea000b800000 */
[----:B------:R-:W-:Y:S05]  /*0100*/  BRA `(.L_x_85) ;  /* 0x0000000000387947 */ /* 0x000fea0003800000 */
.L_x_83:
[----:B------:R-:W0:Y:S01]  /*0110*/  LDC.64 R2, c[0x0][0x3e0] ;  /* 0x0000f800ff027b82 */ /* 0x000e220000000a00 */
[----:B------:R-:W1:Y:S01]  /*0120*/  LDCU.64 UR4, c[0x0][0x3e8] ;  /* 0x00007d00ff0477ac */ /* 0x000e620008000a00 */
[----:B0-----:R-:W-:-:S05]  /*0130*/  IMAD.WIDE.U32 R2, R9, 0x4, R2 ;  /* 0x0000000409027825 */ /* 0x001fca00078e0002 */
[----:B------:R-:W2:Y:S01]  /*0140*/  LDG.E R64, desc[UR8][R2.64] ;  /* 0x0000000802407981 */ /* 0x000ea2000c1e1900 */
[----:B-1----:R-:W-:-:S04]  /*0150*/  UISETP.NE.U32.AND UP0, UPT, UR4, URZ, UPT ;  /* 0x000000ff0400728c */ /* 0x002fc8000bf05070 */
[----:B------:R-:W-:Y:S01]  /*0160*/  UISETP.NE.AND.EX UP0, UPT, UR5, URZ, UPT, UP0 ;  /* 0x000000ff0500728c */ /* 0x000fe2000bf05300 */
[--C-:B--2---:R-:W-:Y:S01]  /*0170*/  IMAD R0, R9, 0x80, R64.reuse ;  /* 0x0000008009007824 */ /* 0x104fe200078e0240 */
[----:B------:R-:W-:-:S04]  /*0180*/  SHF.R.S32.HI R65, RZ, 0x1f, R64 ;  /* 0x0000001fff417819 */ /* 0x000fc80000011440 */
[----:B------:R-:W-:-:S04]  /*0190*/  SHF.R.S32.HI R7, RZ, 0x1f, R0 ;  /* 0x0000001fff077819 */ /* 0x000fc80000011400 */
[----:B------:R-:W-:-:S04]  /*01a0*/  LEA.HI R7, R7, R0, RZ, 0x7 ;  /* 0x0000000007077211 */ /* 0x000fc800078f38ff */
[----:B------:R-:W-:-:S04]  /*01b0*/  SHF.L.U32 R7, R7, 0x7, RZ ;  /* 0x0000000707077819 */ /* 0x000fc800000006ff */
[----:B------:R-:W-:-:S04]  /*01c0*/  LOP3.LUT R6, R7, 0xffffc000, RZ, 0xc0, !PT ;  /* 0xffffc00007067812 */ /* 0x000fc800078ec0ff */
[----:B------:R-:W-:Y:S01]  /*01d0*/  SHF.R.S32.HI R7, RZ, 0x1f, R6 ;  /* 0x0000001fff077819 */ /* 0x000fe20000011406 */
[----:B------:R-:W-:Y:S06]  /*01e0*/  BRA.U !UP0, `(.L_x_86) ;  /* 0x0000000108107547 */ /* 0x000fec000b800000 */
.L_x_85:
[----:B------:R-:W0:Y:S02]  /*01f0*/  LDC.64 R2, c[0x0][0x3e8] ;  /* 0x0000fa00ff027b82 */ /* 0x000e240000000a00 */
[----:B0-----:R-:W-:-:S05]  /*0200*/  IMAD.WIDE.U32 R2, R9, 0x4, R2 ;  /* 0x0000000409027825 */ /* 0x001fca00078e0002 */
[----:B------:R0:W5:Y:S01]  /*0210*/  LDG.E R59, desc[UR8][R2.64] ;  /* 0x00000008023b7981 */ /* 0x000162000c1e1900 */
[----:B------:R-:W-:Y:S05]  /*0220*/  BRA `(.L_x_84) ;  /* 0x0000000000087947 */ /* 0x000fea0003800000 */
.L_x_86:
[----:B------:R-:W2:Y:S02]  /*0230*/  LDG.E R3, desc[UR8][R2.64+0x4] ;  /* 0x0000040802037981 */ /* 0x000ea4000c1e1900 */
[----:B--2---:R-:W-:-:S07]  /*0240*/  IMAD.IADD R59, R3, 0x1, -R64 ;  /* 0x00000001033b7824 */ /* 0x004fce00078e0a40 */
.L_x_84:
[----:B------:R-:W-:Y:S01]  /*0250*/  IMAD.SHL.U32 R4, R5, 0x80, RZ ;  /* 0x0000008005047824 */ /* 0x000fe200078e00ff */
[----:B------:R-:W-:-:S04]  /*0260*/  ISETP.NE.AND.EX P0, PT, R11, RZ, PT, P0 ;  /* 0x000000ff0b00720c */ /* 0x000fc80003f05300 */
[----:B-----5:R-:W-:-:S13]  /*0270*/  ISETP.GT.AND P2, PT, R59, R4, PT ;  /* 0x000000043b00720c */ /* 0x020fda0003f44270 */
[----:B------:R-:W-:Y:S05]  /*0280*/  @!P2 EXIT P0 ;  /* 0x000000000000a94d */ /* 0x000fea0000000000 */
[----:B0-----:R-:W0:Y:S01]  /*0290*/  S2R R2, SR_CTAID.Y ;  /* 0x0000000000027919 */ /* 0x001e220000002600 */
[----:B------:R-:W0:Y:S01]  /*02a0*/  LDC.64 R10, c[0x0][0x398] ;  /* 0x0000e600ff0a7b82 */ /* 0x000e220000000a00 */
[----:B------:R-:W-:Y:S01]  /*02b0*/  LEA R6, P0, R5, R6, 0xe ;  /* 0x0000000605067211 */ /* 0x000fe200078070ff */
[----:B------:R-:W-:Y:S01]  /*02c0*/  BSSY.RECONVERGENT B0, `(.L_x_87) ;  /* 0x0000024000007945 */ /* 0x000fe20003800200 */
[----:B------:R-:W1:Y:S01]  /*02d0*/  S2R R0, SR_TID.X ;  /* 0x0000000000007919 */ /* 0x000e620000002100 */
[----:B------:R-:W-:Y:S02]  /*02e0*/  SEL R3, R9, RZ, !P1 ;  /* 0x000000ff09037207 */ /* 0x000fe40004800000 */
[----:B------:R-:W-:Y:S01]  /*02f0*/  IADD3.X R7, PT, PT, RZ, R7, RZ, P0, !PT ;  /* 0x00000007ff077210 */ /* 0x000fe200007fe4ff */
[----:B------:R-:W2:Y:S01]  /*0300*/  S2R R17, SR_CgaCtaId ;  /* 0x0000000000117919 */ /* 0x000ea20000008800 */
[----:B------:R-:W3:Y:S08]  /*0310*/  LDC.64 R12, c[0x0][0x3a0] ;  /* 0x0000e800ff0c7b82 */ /* 0x000ef00000000a00 */
[----:B------:R-:W4:Y:S01]  /*0320*/  LDC.64 R14, c[0x0][0x380] ;  /* 0x0000e000ff0e7b82 */ /* 0x000f220000000a00 */
[----:B0-----:R-:W-:Y:S01]  /*0330*/  IMAD.WIDE.U32 R6, R2, R10, R6 ;  /* 0x0000000a02067225 */ /* 0x001fe200078e0006 */
[----:B-1----:R-:W-:-:S03]  /*0340*/  ISETP.NE.AND P0, PT, R0, RZ, PT ;  /* 0x000000ff0000720c */ /* 0x002fc60003f05270 */
[----:B------:R-:W-:Y:S02]  /*0350*/  IMAD R7, R2, R11, R7 ;  /* 0x0000000b02077224 */ /* 0x000fe400078e0207 */
        /* <DEDUP_REMOVED lines=21> */
.L_x_89:
[----:B------:R-:W-:Y:S01]  /*04b0*/  @P0 ELECT P1, URZ, PT ;  /* 0x0000000000ff082f */ /* 0x000fe20003820000 */
[----:B------:R1:W-:-:S12]  /*04c0*/  UBLKCP.S.G [UR6], [UR4], UR10 ;  /* 0x00000006040073ba */ /* 0x0003d8000800020a */
[----:B------:R-:W-:Y:S02]  /*04d0*/  @P1 PLOP3.LUT P0, PT, P1, PT, PT, 0x8, 0x80 ;  /* 0x000000000080181c */ /* 0x000fe40000f0e170 */
[----:B------:R-:W-:-:S11]  /*04e0*/  PLOP3.LUT P1, PT, PT, PT, PT, 0x8, 0x80 ;  /* 0x000000000080781c */ /* 0x000fd60003f2e170 */
[----:B-1----:R-:W-:Y:S05]  /*04f0*/  @P0 BRA.U.ANY `(.L_x_89) ;  /* 0xfffffffd00ec0947 */ /* 0x002fea000393ffff */
.L_x_88:
[----:B------:R-:W-:Y:S05]  /*0500*/  BSYNC.RECONVERGENT B0 ;  /* 0x0000000000007941 */ /* 0x000fea0003800200 */
.L_x_87:
[----:B------:R-:W-:Y:S01]  /*0510*/  BAR.SYNC.DEFER_BLOCKING 0x0 ;  /* 0x0000000000007b1d */ /* 0x000fe20000010000 */
[----:B0-----:R-:W-:Y:S02]  /*0520*/  MOV R6, 0x400 ;  /* 0x0000040000067802 */ /* 0x001fe40000000f00 */
[----:B------:R-:W-:Y:S02]  /*0530*/  SHF.L.U32 R7, RZ, 0x1f, RZ ;  /* 0x0000001fff077819 */ /* 0x000fe400000006ff */
[----:B------:R-:W-:-:S07]  /*0540*/  LEA R6, R17, R6, 0x18 ;  /* 0x0000000611067211 */ /* 0x000fce00078ec0ff */
.L_x_90:
[----:B0-----:R0:W1:Y:S02]  /*0550*/  SYNCS.PHASECHK.TRANS64.TRYWAIT P0, [R6+URZ+0x18000], R7 ;  /* 0x01800007060075a7 */ /* 0x00106400080011ff */
[----:B-1----:R-:W-:Y:S05]  /*0560*/  @!P0 NANOSLEEP.SYNCS 0x989680 ;  /* 0x009896800000895d */ /* 0x002fea0003900000 */
[----:B------:R-:W1:Y:S02]  /*0570*/  @!P0 SYNCS.PHASECHK.TRANS64 P0, [R6+URZ+0x18000], R7 ;  /* 0x01800007060085a7 */ /* 0x000e6400080010ff */
[----:B-1----:R-:W-:Y:S05]  /*0580*/  @!P0 BRA `(.L_x_90) ;  /* 0xfffffffc00f08947 */ /* 0x002fea000383ffff */
[C---:B------:R-:W-:Y:S01]  /*0590*/  IMAD.SHL.U32 R8, R0.reuse, 0x10, RZ ;  /* 0x0000001000087824 */ /* 0x040fe200078e00ff */
[C---:B0-----:R-:W-:Y:S01]  /*05a0*/  SHF.L.U32 R7, R0.reuse, 0x8, RZ ;  /* 0x0000000800077819 */ /* 0x041fe200000006ff */
[C---:B------:R-:W-:Y:S01]  /*05b0*/  IMAD.SHL.U32 R12, R0.reuse, 0x40, RZ ;  /* 0x00000040000c7824 */ /* 0x040fe200078e00ff */
[----:B------:R-:W-:Y:S01]  /*05c0*/  SHF.L.U32 R13, R0, 0xa, RZ ;  /* 0x0000000a000d7819 */ /* 0x000fe200000006ff */
[----:B------:R-:W0:Y:S01]  /*05d0*/  LDCU UR4, c[0x0][0x3d8] ;  /* 0x00007b00ff0477ac */ /* 0x000e220008000800 */
[----:B------:R-:W-:Y:S01]  /*05e0*/  LOP3.LUT R8, R8, 0x7f0, RZ, 0xc0, !PT ;  /* 0x000007f008087812 */ /* 0x000fe200078ec0ff */
[----:B------:R-:W-:Y:S01]  /*05f0*/  IMAD.SHL.U32 R44, R0, 0x4, RZ ;  /* 0x00000004002c7824 */ /* 0x000fe200078e00ff */
[----:B------:R-:W-:Y:S01]  /*0600*/  LOP3.LUT R40, R12, 0x1c0, RZ, 0xc0, !PT ;  /* 0x000001c00c287812 */ /* 0x000fe200078ec0ff */
[----:B------:R-:W1:Y:S01]  /*0610*/  LDCU.64 UR6, c[0x0][0x3c8] ;  /* 0x00007900ff0677ac */ /* 0x000e620008000a00 */
[----:B------:R-:W-:Y:S01]  /*0620*/  LOP3.LUT R7, R8, 0x38000, R7, 0xf8, !PT ;  /* 0x0003800008077812 */ /* 0x000fe200078ef807 */
[----:B------:R-:W-:Y:S01]  /*0630*/  BSSY.RECONVERGENT B0, `(.L_x_91) ;  /* 0x00000bd000007945 */ /* 0x000fe20003800200 */
[----:B------:R-:W-:Y:S01]  /*0640*/  LOP3.LUT R42, R12, 0x200, RZ, 0xc0, !PT ;  /* 0x000002000c2a7812 */ /* 0x000fe200078ec0ff */
[----:B------:R-:W2:Y:S01]  /*0650*/  LDCU.64 UR10, c[0x0][0x3d0] ;  /* 0x00007a00ff0a77ac */ /* 0x000ea20008000a00 */
[----:B------:R-:W-:Y:S01]  /*0660*/  LOP3.LUT R45, R13, 0x2000, RZ, 0xc0, !PT ;  /* 0x000020000d2d7812 */ /* 0x000fe200078ec0ff */
[----:B------:R-:W-:Y:S01]  /*0670*/  IMAD.IADD R56, R6, 0x1, R7 ;  /* 0x0000000106387824 */ /* 0x000fe200078e0207 */
[----:B------:R-:W-:Y:S01]  /*0680*/  SHF.R.U32.HI R41, RZ, 0x1, R0 ;  /* 0x00000001ff297819 */ /* 0x000fe20000011600 */
[----:B------:R-:W-:Y:S01]  /*0690*/  IMAD.SHL.U32 R7, R0, 0x8, RZ ;  /* 0x0000000800077824 */ /* 0x000fe200078e00ff */
[----:B------:R-:W-:-:S02]  /*06a0*/  LOP3.LUT R46, R44, 0x1c0, RZ, 0xc0, !PT ;  /* 0x000001c02c2e7812 */ /* 0x000fc400078ec0ff */
[----:B------:R-:W0:Y:S01]  /*06b0*/  LDS.128 R24, [R56+0x1800] ;  /* 0x0018000038187984 */ /* 0x000e220000000c00 */
[----:B------:R-:W-:Y:S02]  /*06c0*/  SHF.L.U32 R43, R0, 0x5, RZ ;  /* 0x00000005002b7819 */ /* 0x000fe400000006ff */
[--C-:B------:R-:W-:Y:S01]  /*06d0*/  LOP3.LUT R40, R40, 0x8, R41.reuse, 0xf8, !PT ;  /* 0x0000000828287812 */ /* 0x100fe200078ef829 */
[----:B------:R-:W3:Y:S01]  /*06e0*/  LDS.128 R8, [R56] ;  /* 0x0000000038087984 */ /* 0x000ee20000000c00 */
[----:B------:R-:W-:Y:S02]  /*06f0*/  LOP3.LUT R46, R46, 0x38, R41, 0xf8, !PT ;  /* 0x000000382e2e7812 */ /* 0x000fe400078ef829 */
[----:B------:R-:W-:Y:S01]  /*0700*/  LOP3.LUT R43, R42, 0x7c00, R43, 0xf8, !PT ;  /* 0x00007c002a2b7812 */ /* 0x000fe200078ef82b */
[----:B------:R-:W4:Y:S01]  /*0710*/  LDS.128 R20, [R56+0x1000] ;  /* 0x0010000038147984 */ /* 0x000f220000000c00 */
[--C-:B------:R-:W-:Y:S02]  /*0720*/  LOP3.LUT R40, R40, 0x38, R7.reuse, 0x78, !PT ;  /* 0x0000003828287812 */ /* 0x100fe400078e7807 */
[----:B------:R-:W-:Y:S01]  /*0730*/  LOP3.LUT R45, R45, 0xe00, R44, 0xf8, !PT ;  /* 0x00000e002d2d7812 */ /* 0x000fe200078ef82c */
[----:B------:R-:W5:Y:S01]  /*0740*/  LDS.128 R28, [R56+0x2000] ;  /* 0x00200000381c7984 */ /* 0x000f620000000c00 */
[----:B------:R-:W-:-:S02]  /*0750*/  LOP3.LUT R46, R46, 0x38, R7, 0x78, !PT ;  /* 0x000000382e2e7812 */ /* 0x000fc400078e7807 */
[----:B------:R-:W-:Y:S01]  /*0760*/  LOP3.LUT R55, R43, R40, RZ, 0xfc, !PT ;  /* 0x000000282b377212 */ /* 0x000fe200078efcff */
[----:B------:R-:W1:Y:S01]  /*0770*/  LDS.128 R32, [R56+0x2800] ;  /* 0x0028000038207984 */ /* 0x000e620000000c00 */
[----:B------:R-:W-:Y:S02]  /*0780*/  LOP3.LUT R57, R45, R46, RZ, 0xfc, !PT ;  /* 0x0000002e2d397212 */ /* 0x000fe400078efcff */
[----:B------:R-:W-:Y:S01]  /*0790*/  R2P PR, R0, 0x6 ;  /* 0x0000000600007804 */ /* 0x000fe20000000000 */
[----:B------:R-:W2:Y:S01]  /*07a0*/  LDS.128 R36, [R56+0x3000] ;  /* 0x0030000038247984 */ /* 0x000ea20000000c00 */
[----:B------:R-:W-:-:S03]  /*07b0*/  VIADDMNMX R59, R59, -R4, 0x80, PT ;  /* 0x000000803b3b7446 */ /* 0x000fc60003800904 */
[----:B------:R-:W2:Y:S04]  /*07c0*/  LDS.128 R12, [R56+0x3800] ;  /* 0x00380000380c7984 */ /* 0x000ea80000000c00 */
[----:B------:R-:W2:Y:S01]  /*07d0*/  LDS.128 R16, [R56+0x800] ;  /* 0x0008000038107984 */ /* 0x000ea20000000c00 */
[----:B0-----:R-:W-:Y:S01]  /*07e0*/  FMUL.FTZ R24, R24, UR4 ;  /* 0x0000000418187c20 */ /* 0x001fe20008410000 */
[----:B------:R-:W-:Y:S01]  /*07f0*/  FMUL.FTZ R25, R25, UR4 ;  /* 0x0000000419197c20 */ /* 0x000fe20008410000 */
[----:B------:R-:W-:Y:S01]  /*0800*/  FMUL.FTZ R40, R26, UR4 ;  /* 0x000000041a287c20 */ /* 0x000fe20008410000 */
[----:B------:R-:W-:Y:S01]  /*0810*/  FMUL.FTZ R41, R27, UR4 ;  /* 0x000000041b297c20 */ /* 0x000fe20008410000 */
[----:B---3--:R-:W-:Y:S01]  /*0820*/  FMUL.FTZ R74, R8, UR4 ;  /* 0x00000004084a7c20 */ /* 0x008fe20008410000 */
[----:B------:R-:W-:Y:S01]  /*0830*/  FMUL.FTZ R75, R9, UR4 ;  /* 0x00000004094b7c20 */ /* 0x000fe20008410000 */
[----:B------:R-:W-:Y:S01]  /*0840*/  FMUL.FTZ R60, R10, UR4 ;  /* 0x000000040a3c7c20 */ /* 0x000fe20008410000 */
[----:B------:R-:W-:Y:S01]  /*0850*/  FMUL.FTZ R70, R11, UR4 ;  /* 0x000000040b467c20 */ /* 0x000fe20008410000 */
[----:B----4-:R-:W-:Y:S01]  /*0860*/  FMUL.FTZ R47, R20, UR4 ;  /* 0x00000004142f7c20 */ /* 0x010fe20008410000 */
[----:B------:R-:W-:Y:S01]  /*0870*/  FMUL.FTZ R58, R21, UR4 ;  /* 0x00000004153a7c20 */ /* 0x000fe20008410000 */
[----:B------:R-:W-:Y:S01]  /*0880*/  FMUL.FTZ R50, R22, UR4 ;  /* 0x0000000416327c20 */ /* 0x000fe20008410000 */
[----:B------:R-:W-:Y:S01]  /*0890*/  FMUL.FTZ R63, R23, UR4 ;  /* 0x00000004173f7c20 */ /* 0x000fe20008410000 */
[----:B-----5:R-:W-:Y:S01]  /*08a0*/  FMUL.FTZ R46, R28, UR4 ;  /* 0x000000041c2e7c20 */ /* 0x020fe20008410000 */
[----:B------:R-:W-:Y:S01]  /*08b0*/  FMUL.FTZ R51, R29, UR4 ;  /* 0x000000041d337c20 */ /* 0x000fe20008410000 */
[----:B------:R-:W-:Y:S01]  /*08c0*/  FMUL.FTZ R48, R30, UR4 ;  /* 0x000000041e307c20 */ /* 0x000fe20008410000 */
[----:B------:R-:W-:Y:S01]  /*08d0*/  FMUL.FTZ R61, R31, UR4 ;  /* 0x000000041f3d7c20 */ /* 0x000fe20008410000 */
[----:B-1----:R-:W-:Y:S01]  /*08e0*/  FMUL.FTZ R42, R32, UR4 ;  /* 0x00000004202a7c20 */ /* 0x002fe20008410000 */
[----:B------:R-:W-:Y:S01]  /*08f0*/  FMUL.FTZ R45, R33, UR4 ;  /* 0x00000004212d7c20 */ /* 0x000fe20008410000 */
[----:B------:R-:W-:Y:S01]  /*0900*/  FMUL.FTZ R43, R34, UR4 ;  /* 0x00000004222b7c20 */ /* 0x000fe20008410000 */
[----:B------:R-:W-:Y:S01]  /*0910*/  FMUL.FTZ R44, R35, UR4 ;  /* 0x00000004232c7c20 */ /* 0x000fe20008410000 */
[----:B--2---:R-:W-:Y:S01]  /*0920*/  FMUL.FTZ R52, R36, UR4 ;  /* 0x0000000424347c20 */ /* 0x004fe20008410000 */
[----:B------:R-:W-:Y:S01]  /*0930*/  FMUL.FTZ R49, R37, UR4 ;  /* 0x0000000425317c20 */ /* 0x000fe20008410000 */
[----:B------:R-:W0:Y:S01]  /*0940*/  LDS.128 R8, [R56+0x4000] ;  /* 0x0040000038087984 */ /* 0x000e220000000c00 */
[----:B------:R-:W-:Y:S01]  /*0950*/  F2FP.F16.F32.PACK_AB R30, R25, R24 ;  /* 0x00000018191e723e */ /* 0x000fe200000000ff */
[----:B------:R-:W-:Y:S01]  /*0960*/  FMUL.FTZ R54, R12, UR4 ;  /* 0x000000040c367c20 */ /* 0x000fe20008410000 */
[----:B------:R-:W-:Y:S01]  /*0970*/  FMUL.FTZ R67, R13, UR4 ;  /* 0x000000040d437c20 */ /* 0x000fe20008410000 */
[----:B------:R-:W-:Y:S01]  /*0980*/  FMUL.FTZ R62, R14, UR4 ;  /* 0x000000040e3e7c20 */ /* 0x000fe20008410000 */
[----:B------:R-:W-:Y:S01]  /*0990*/  FMUL.FTZ R69, R15, UR4 ;  /* 0x000000040f457c20 */ /* 0x000fe20008410000 */
[----:B------:R-:W-:Y:S01]  /*09a0*/  FMUL.FTZ R53, R38, UR4 ;  /* 0x0000000426357c20 */ /* 0x000fe20008410000 */
[----:B------:R-:W1:Y:S01]  /*09b0*/  LDS.128 R12, [R56+0x4800] ;  /* 0x00480000380c7984 */ /* 0x000e620000000c00 */
[----:B------:R-:W-:Y:S01]  /*09c0*/  FMUL.FTZ R66, R39, UR4 ;  /* 0x0000000427427c20 */ /* 0x000fe20008410000 */
[----:B------:R-:W-:Y:S01]  /*09d0*/  F2FP.F16.F32.PACK_AB R31, R41, R40 ;  /* 0x00000028291f723e */ /* 0x000fe200000000ff */
[----:B------:R-:W-:Y:S01]  /*09e0*/  FMUL.FTZ R71, R18, UR4 ;  /* 0x0000000412477c20 */ /* 0x000fe20008410000 */
[----:B------:R-:W2:Y:S01]  /*09f0*/  LDS.128 R20, [R56+0x5000] ;  /* 0x0050000038147984 */ /* 0x000ea20000000c00 */
[----:B------:R-:W-:Y:S01]  /*0a00*/  F2FP.F16.F32.PACK_AB R28, R58, R47 ;  /* 0x0000002f3a1c723e */ /* 0x000fe200000000ff */
[----:B------:R-:W-:Y:S01]  /*0a10*/  FMUL.FTZ R72, R19, UR4 ;  /* 0x0000000413487c20 */ /* 0x000fe20008410000 */
[----:B------:R-:W-:Y:S01]  /*0a20*/  F2FP.F16.F32.PACK_AB R29, R63, R50 ;  /* 0x000000323f1d723e */ /* 0x000fe200000000ff */
[----:B------:R-:W3:Y:S01]  /*0a30*/  LDS.128 R24, [R56+0x5800] ;  /* 0x0058000038187984 */ /* 0x000ee20000000c00 */
[----:B------:R-:W-:Y:S01]  /*0a40*/  F2FP.F16.F32.PACK_AB R40, R51, R46 ;  /* 0x0000002e3328723e */ /* 0x000fe200000000ff */
[----:B------:R-:W-:Y:S01]  /*0a50*/  FMUL.FTZ R68, R16, UR4 ;  /* 0x0000000410447c20 */ /* 0x000fe20008410000 */
[----:B------:R-:W-:Y:S01]  /*0a60*/  F2FP.F16.F32.PACK_AB R41, R61, R48 ;  /* 0x000000303d29723e */ /* 0x000fe200000000ff */
[----:B------:R-:W4:Y:S01]  /*0a70*/  LDS.128 R32, [R56+0x6000] ;  /* 0x0060000038207984 */ /* 0x000f220000000c00 */
[----:B------:R-:W-:Y:S01]  /*0a80*/  F2FP.F16.F32.PACK_AB R42, R45, R42 ;  /* 0x0000002a2d2a723e */ /* 0x000fe200000000ff */
[----:B------:R-:W-:Y:S01]  /*0a90*/  FMUL.FTZ R73, R17, UR4 ;  /* 0x0000000411497c20 */ /* 0x000fe20008410000 */
[----:B------:R-:W-:Y:S01]  /*0aa0*/  F2FP.F16.F32.PACK_AB R43, R44, R43 ;  /* 0x0000002b2c2b723e */ /* 0x000fe200000000ff */
[----:B------:R-:W5:Y:S01]  /*0ab0*/  LDS.128 R36, [R56+0x6800] ;  /* 0x0068000038247984 */ /* 0x000f620000000c00 */
[----:B------:R-:W-:Y:S01]  /*0ac0*/  F2FP.F16.F32.PACK_AB R52, R49, R52 ;  /* 0x000000343134723e */ /* 0x000fe200000000ff */
[----:B------:R-:W-:Y:S01]  /*0ad0*/  VIADD R58, R6, 0x10000 ;  /* 0x00010000063a7836 */ /* 0x000fe20000000000 */
[----:B------:R-:W-:Y:S01]  /*0ae0*/  F2FP.F16.F32.PACK_AB R19, R72, R71 ;  /* 0x000000474813723e */ /* 0x000fe200000000ff */
[----:B------:R-:W5:Y:S01]  /*0af0*/  LDS.128 R44, [R56+0x7000] ;  /* 0x00700000382c7984 */ /* 0x000f620000000c00 */
[----:B------:R-:W-:Y:S01]  /*0b00*/  IMAD.MOV.U32 R71, RZ, RZ, 0x20 ;  /* 0x00000020ff477424 */ /* 0x000fe200078e00ff */
[----:B------:R-:W-:Y:S01]  /*0b10*/  F2FP.F16.F32.PACK_AB R18, R73, R68 ;  /* 0x000000444912723e */ /* 0x000fe200000000ff */
[C---:B------:R-:W-:Y:S01]  /*0b20*/  IMAD R61, R55.reuse, 0x2, R6 ;  /* 0x00000002373d7824 */ /* 0x040fe200078e0206 */
[----:B------:R-:W5:Y:S01]  /*0b30*/  LDS.128 R48, [R56+0x7800] ;  /* 0x0078000038307984 */ /* 0x000f620000000c00 */
[----:B------:R-:W-:-:S02]  /*0b40*/  LEA R68, R55, R58, 0x1 ;  /* 0x0000003a37447211 */ /* 0x000fc400078e08ff */
[----:B------:R-:W-:Y:S02]  /*0b50*/  SEL R71, R71, 0xffffffe0, !P1 ;  /* 0xffffffe047477807 */ /* 0x000fe40004800000 */
[----:B------:R-:W-:Y:S02]  /*0b60*/  F2FP.F16.F32.PACK_AB R16, R75, R74 ;  /* 0x0000004a4b10723e */ /* 0x000fe400000000ff */
[----:B------:R-:W-:Y:S01]  /*0b70*/  F2FP.F16.F32.PACK_AB R17, R70, R60 ;  /* 0x0000003c4611723e */ /* 0x000fe200000000ff */
[----:B------:R-:W-:Y:S02]  /*0b80*/  IMAD.IADD R63, R71, 0x1, R68 ;  /* 0x00000001473f7824 */ /* 0x000fe400078e0244 */
[----:B0-----:R-:W-:Y:S01]  /*0b90*/  FMUL.FTZ R8, R8, UR4 ;  /* 0x0000000408087c20 */ /* 0x001fe20008410000 */
[C---:B------:R-:W-:Y:S02]  /*0ba0*/  VIADD R60, R68.reuse, 0x40 ;  /* 0x00000040443c7836 */ /* 0x040fe40000000000 */
[----:B------:R-:W-:Y:S01]  /*0bb0*/  FMUL.FTZ R9, R9, UR4 ;  /* 0x0000000409097c20 */ /* 0x000fe20008410000 */
[----:B------:R-:W-:Y:S01]  /*0bc0*/  @P2 IADD3 R60, PT, PT, R68, -0x40, RZ ;  /* 0xffffffc0443c2810 */ /* 0x000fe20007ffe0ff */
[----:B------:R-:W-:Y:S01]  /*0bd0*/  FMUL.FTZ R10, R10, UR4 ;  /* 0x000000040a0a7c20 */ /* 0x000fe20008410000 */
[----:B------:R-:W-:Y:S01]  /*0be0*/  FMUL.FTZ R11, R11, UR4 ;  /* 0x000000040b0b7c20 */ /* 0x000fe20008410000 */
[----:B------:R0:W-:Y:S01]  /*0bf0*/  STSM.16.M88.4 [R61+0x10000], R16 ;  /* 0x010000103d007844 */ /* 0x0001e20000000200 */
[----:B-1----:R-:W-:Y:S01]  /*0c00*/  FMUL.FTZ R12, R12, UR4 ;  /* 0x000000040c0c7c20 */ /* 0x002fe20008410000 */
[----:B------:R-:W-:Y:S01]  /*0c10*/  FMUL.FTZ R13, R13, UR4 ;  /* 0x000000040d0d7c20 */ /* 0x000fe20008410000 */
[----:B------:R-:W-:Y:S01]  /*0c20*/  FMUL.FTZ R14, R14, UR4 ;  /* 0x000000040e0e7c20 */ /* 0x000fe20008410000 */
[----:B------:R-:W-:Y:S01]  /*0c30*/  FMUL.FTZ R15, R15, UR4 ;  /* 0x000000040f0f7c20 */ /* 0x000fe20008410000 */
[----:B------:R1:W-:Y:S01]  /*0c40*/  STSM.16.M88.4 [R63], R28 ;  /* 0x0000001c3f007844 */ /* 0x0003e20000000200 */
[----:B--2---:R-:W-:Y:S01]  /*0c50*/  FMUL.FTZ R20, R20, UR4 ;  /* 0x0000000414147c20 */ /* 0x004fe20008410000 */
        /* <DEDUP_REMOVED lines=8> */
[----:B------:R-:W-:Y:S01]  /*0ce0*/  F2FP.F16.F32.PACK_AB R55, R69, R62 ;  /* 0x0000003e4537723e */ /* 0x000fe200000000ff */
[----:B0-----:R-:W-:Y:S01]  /*0cf0*/  FMUL.FTZ R17, R34, UR4 ;  /* 0x0000000422117c20 */ /* 0x001fe20008410000 */
[----:B------:R-:W-:Y:S01]  /*0d00*/  FMUL.FTZ R18, R35, UR4 ;  /* 0x0000000423127c20 */ /* 0x000fe20008410000 */
[----:B------:R-:W-:Y:S01]  /*0d10*/  FMUL.FTZ R16, R32, UR4 ;  /* 0x0000000420107c20 */ /* 0x000fe20008410000 */
[----:B-----5:R-:W-:Y:S01]  /*0d20*/  FMUL.FTZ R36, R36, UR4 ;  /* 0x0000000424247c20 */ /* 0x020fe20008410000 */
[----:B------:R-:W-:Y:S01]  /*0d30*/  FMUL.FTZ R37, R37, UR4 ;  /* 0x0000000425257c20 */ /* 0x000fe20008410000 */
[----:B------:R-:W-:Y:S01]  /*0d40*/  FMUL.FTZ R19, R38, UR4 ;  /* 0x0000000426137c20 */ /* 0x000fe20008410000 */
[----:B-1----:R-:W-:Y:S01]  /*0d50*/  FMUL.FTZ R28, R39, UR4 ;  /* 0x00000004271c7c20 */ /* 0x002fe20008410000 */
[----:B------:R-:W-:Y:S01]  /*0d60*/  FMUL.FTZ R44, R44, UR4 ;  /* 0x000000042c2c7c20 */ /* 0x000fe20008410000 */
[----:B------:R-:W-:Y:S01]  /*0d70*/  FMUL.FTZ R45, R45, UR4 ;  /* 0x000000042d2d7c20 */ /* 0x000fe20008410000 */
[----:B------:R-:W-:Y:S01]  /*0d80*/  FMUL.FTZ R46, R46, UR4 ;  /* 0x000000042e2e7c20 */ /* 0x000fe20008410000 */
[----:B------:R-:W-:Y:S01]  /*0d90*/  FMUL.FTZ R47, R47, UR4 ;  /* 0x000000042f2f7c20 */ /* 0x000fe20008410000 */
[----:B------:R-:W-:Y:S01]  /*0da0*/  FMUL.FTZ R48, R48, UR4 ;  /* 0x0000000430307c20 */ /* 0x000fe20008410000 */
[----:B------:R-:W-:Y:S01]  /*0db0*/  FMUL.FTZ R49, R49, UR4 ;  /* 0x0000000431317c20 */ /* 0x000fe20008410000 */
[----:B------:R-:W-:Y:S01]  /*0dc0*/  FMUL.FTZ R50, R50, UR4 ;  /* 0x0000000432327c20 */ /* 0x000fe20008410000 */
[----:B------:R-:W-:Y:S01]  /*0dd0*/  FMUL.FTZ R51, R51, UR4 ;  /* 0x0000000433337c20 */ /* 0x000fe20008410000 */
[----:B------:R-:W-:Y:S01]  /*0de0*/  F2FP.F16.F32.PACK_AB R8, R9, R8 ;  /* 0x000000080908723e */ /* 0x000fe200000000ff */
[----:B------:R-:W-:Y:S01]  /*0df0*/  IMAD.IADD R62, R71, 0x1, R60 ;  /* 0x00000001473e7824 */ /* 0x000fe200078e023c */
[----:B------:R-:W-:Y:S01]  /*0e00*/  F2FP.F16.F32.PACK_AB R53, R66, R53 ;  /* 0x000000354235723e */ /* 0x000fe200000000ff */
[----:B------:R-:W-:Y:S01]  /*0e10*/  STSM.16.M88.4 [R60], R40 ;  /* 0x000000283c007844 */ /* 0x000fe20000000200 */
[----:B------:R-:W-:Y:S01]  /*0e20*/  F2FP.F16.F32.PACK_AB R54, R67, R54 ;  /* 0x000000364336723e */ /* 0x000fe200000000ff */
[----:B------:R-:W0:Y:S01]  /*0e30*/  LDCU UR4, c[0x0][0x3b4] ;  /* 0x00007680ff0477ac */ /* 0x000e220008000800 */
[----:B------:R-:W-:Y:S01]  /*0e40*/  F2FP.F16.F32.PACK_AB R9, R11, R10 ;  /* 0x0000000a0b09723e */ /* 0x000fe200000000ff */
[----:B------:R-:W-:Y:S01]  /*0e50*/  IMAD.MOV.U32 R29, RZ, RZ, RZ ;  /* 0x000000ffff1d7224 */ /* 0x000fe200078e00ff */
[----:B------:R-:W-:Y:S01]  /*0e60*/  F2FP.F16.F32.PACK_AB R10, R13, R12 ;  /* 0x0000000c0d0a723e */ /* 0x000fe200000000ff */
[----:B------:R-:W-:Y:S01]  /*0e70*/  STSM.16.M88.4 [R62], R52 ;  /* 0x000000343e007844 */ /* 0x000fe20000000200 */
[----:B------:R-:W-:-:S02]  /*0e80*/  F2FP.F16.F32.PACK_AB R11, R15, R14 ;  /* 0x0000000e0f0b723e */ /* 0x000fc400000000ff */
[----:B------:R-:W-:Y:S02]  /*0e90*/  F2FP.F16.F32.PACK_AB R12, R21, R20 ;  /* 0x00000014150c723e */ /* 0x000fe400000000ff */
[----:B------:R-:W-:Y:S01]  /*0ea0*/  F2FP.F16.F32.PACK_AB R13, R23, R22 ;  /* 0x00000016170d723e */ /* 0x000fe200000000ff */
[----:B------:R-:W-:Y:S01]  /*0eb0*/  STSM.16.M88.4 [R61+0x14000], R8 ;  /* 0x014000083d007844 */ /* 0x000fe20000000200 */
[----:B------:R-:W-:Y:S02]  /*0ec0*/  F2FP.F16.F32.PACK_AB R14, R25, R24 ;  /* 0x00000018190e723e */ /* 0x000fe400000000ff */
[----:B------:R-:W-:Y:S02]  /*0ed0*/  F2FP.F16.F32.PACK_AB R15, R27, R26 ;  /* 0x0000001a1b0f723e */ /* 0x000fe400000000ff */
[----:B------:R-:W-:Y:S02]  /*0ee0*/  F2FP.F16.F32.PACK_AB R17, R18, R17 ;  /* 0x000000111211723e */ /* 0x000fe400000000ff */
[----:B------:R-:W-:Y:S01]  /*0ef0*/  F2FP.F16.F32.PACK_AB R16, R33, R16 ;  /* 0x000000102110723e */ /* 0x000fe200000000ff */
[----:B------:R1:W-:Y:S01]  /*0f00*/  STSM.16.M88.4 [R63+0x4000], R12 ;  /* 0x0040000c3f007844 */ /* 0x0003e20000000200 */
[----:B------:R-:W-:-:S02]  /*0f10*/  F2FP.F16.F32.PACK_AB R18, R37, R36 ;  /* 0x000000242512723e */ /* 0x000fc400000000ff */
[----:B------:R-:W-:Y:S02]  /*0f20*/  F2FP.F16.F32.PACK_AB R19, R28, R19 ;  /* 0x000000131c13723e */ /* 0x000fe400000000ff */
[----:B------:R-:W-:Y:S02]  /*0f30*/  F2FP.F16.F32.PACK_AB R20, R45, R44 ;  /* 0x0000002c2d14723e */ /* 0x000fe400000000ff */
[----:B------:R-:W-:Y:S01]  /*0f40*/  F2FP.F16.F32.PACK_AB R21, R47, R46 ;  /* 0x0000002e2f15723e */ /* 0x000fe200000000ff */
[----:B------:R2:W-:Y:S01]  /*0f50*/  STSM.16.M88.4 [R60+0x4000], R16 ;  /* 0x004000103c007844 */ /* 0x0005e20000000200 */
[----:B------:R-:W-:Y:S02]  /*0f60*/  F2FP.F16.F32.PACK_AB R22, R49, R48 ;  /* 0x000000303116723e */ /* 0x000fe400000000ff */
[----:B------:R-:W-:Y:S02]  /*0f70*/  F2FP.F16.F32.PACK_AB R23, R51, R50 ;  /* 0x000000323317723e */ /* 0x000fe400000000ff */
[----:B------:R-:W-:-:S02]  /*0f80*/  LEA R6, R57, R6, 0x1 ;  /* 0x0000000639067211 */ /* 0x000fc400078e08ff */
[----:B------:R-:W-:Y:S01]  /*0f90*/  SHF.R.U32.HI R31, RZ, 0x4, R0 ;  /* 0x00000004ff1f7819 */ /* 0x000fe20000011600 */
[----:B------:R2:W-:Y:S01]  /*0fa0*/  STSM.16.M88.4 [R62+0x4000], R20 ;  /* 0x004000143e007844 */ /* 0x0005e20000000200 */
[----:B------:R-:W-:Y:S01]  /*0fb0*/  LOP3.LUT R28, R7, 0x78, RZ, 0xc0, !PT ;  /* 0x00000078071c7812 */ /* 0x000fe200078ec0ff */
[----:B-1----:R-:W-:Y:S01]  /*0fc0*/  IMAD R12, R57, 0x2, R58 ;  /* 0x00000002390c7824 */ /* 0x002fe200078e023a */
[----:B------:R-:W-:Y:S01]  /*0fd0*/  BAR.SYNC.DEFER_BLOCKING 0x0 ;  /* 0x0000000000007b1d */ /* 0x000fe20000010000 */
[C---:B------:R-:W-:Y:S01]  /*0fe0*/  IADD3 R8, P1, PT, R31.reuse, R64, RZ ;  /* 0x000000401f087210 */ /* 0x040fe20007f3e0ff */
[C---:B------:R-:W-:Y:S01]  /*0ff0*/  VIADD R4, R31.reuse, 0x20 ;  /* 0x000000201f047836 */ /* 0x040fe20000000000 */
[----:B0-----:R-:W-:Y:S01]  /*1000*/  ISETP.GE.AND P0, PT, R28, UR4, PT ;  /* 0x000000041c007c0c */ /* 0x001fe2000bf06270 */
[----:B------:R-:W-:Y:S01]  /*1010*/  IMAD.WIDE.U32 R10, R2, UR6, R28 ;  /* 0x00000006020a7c25 */ /* 0x000fe2000f8e001c */
[----:B------:R-:W-:Y:S02]  /*1020*/  IADD3.X R9, PT, PT, RZ, R65, RZ, P1, !PT ;  /* 0x00000041ff097210 */ /* 0x000fe40000ffe4ff */
[CC--:B------:R-:W-:Y:S01]  /*1030*/  ISETP.GE.OR P1, PT, R31.reuse, R59.reuse, P0 ;  /* 0x0000003b1f00720c */ /* 0x0c0fe20000726670 */
[C---:B------:R-:W-:Y:S01]  /*1040*/  VIADD R0, R31.reuse, 0x10 ;  /* 0x000000101f007836 */ /* 0x040fe20000000000 */
[----:B------:R-:W-:Y:S01]  /*1050*/  ISETP.GE.OR P5, PT, R4, R59, P0 ;  /* 0x0000003b0400720c */ /* 0x000fe200007a6670 */
[----:B------:R-:W-:Y:S01]  /*1060*/  IMAD R11, R2, UR7, R11 ;  /* 0x00000007020b7c24 */ /* 0x000fe2000f8e020b */
[----:B------:R-:W-:-:S02]  /*1070*/  IADD3 R4, PT, PT, R31, 0x40, RZ ;  /* 0x000000401f047810 */ /* 0x000fc40007ffe0ff */
[-C--:B------:R-:W-:Y:S01]  /*1080*/  ISETP.GE.OR P6, PT, R0, R59.reuse, P0 ;  /* 0x0000003b0000720c */ /* 0x080fe200007c6670 */
[----:B------:R-:W-:Y:S01]  /*1090*/  VIADD R0, R31, 0x30 ;  /* 0x000000301f007836 */ /* 0x000fe20000000000 */
[-C--:B------:R-:W-:Y:S01]  /*10a0*/  ISETP.GE.OR P3, PT, R4, R59.reuse, P0 ;  /* 0x0000003b0400720c */ /* 0x080fe20000766670 */
[----:B------:R-:W-:Y:S01]  /*10b0*/  IMAD.WIDE.U32 R4, R5, 0x80, R8 ;  /* 0x0000008005047825 */ /* 0x000fe200078e0008 */
[----:B------:R-:W-:Y:S02]  /*10c0*/  IADD3 R7, PT, PT, R31, 0x50, RZ ;  /* 0x000000501f077810 */ /* 0x000fe40007ffe0ff */
[-C--:B------:R-:W-:Y:S01]  /*10d0*/  ISETP.GE.OR P4, PT, R0, R59.reuse, P0 ;  /* 0x0000003b0000720c */ /* 0x080fe20000786670 */
[----:B------:R-:W-:Y:S01]  /*10e0*/  IMAD.WIDE.U32 R8, R3, UR10, R10 ;  /* 0x0000000a03087c25 */ /* 0x000fe2000f8e000a */
[----:B------:R-:W-:Y:S02]  /*10f0*/  IADD3 R0, PT, PT, R31, 0x60, RZ ;  /* 0x000000601f007810 */ /* 0x000fe40007ffe0ff */
[----:B------:R-:W-:Y:S01]  /*1100*/  ISETP.GE.OR P2, PT, R7, R59, P0 ;  /* 0x0000003b0700720c */ /* 0x000fe20000746670 */
[----:B------:R2:W0:Y:S01]  /*1110*/  LDS.128 R24, [R6+0x13800] ;  /* 0x0138000006187984 */ /* 0x0004220000000c00 */
[----:B------:R-:W-:-:S02]  /*1120*/  IMAD R3, R3, UR11, R9 ;  /* 0x0000000b03037c24 */ /* 0x000fc4000f8e0209 */
[----:B------:R-:W-:Y:S01]  /*1130*/  VIADD R31, R31, 0x70 ;  /* 0x000000701f1f7836 */ /* 0x000fe20000000000 */
[----:B------:R-:W-:Y:S08]  /*1140*/  @P1 BRA `(.L_x_92) ;  /* 0x00000000002c1947 */ /* 0x000ff00003800000 */
[----:B------:R-:W1:Y:S01]  /*1150*/  LDS.128 R12, [R12] ;  /* 0x000000000c0c7984 */ /* 0x000e620000000c00 */
[----:B------:R-:W3:Y:S01]  /*1160*/  LDCU.64 UR4, c[0x0][0x3c0] ;  /* 0x00007800ff0477ac */ /* 0x000ee20008000a00 */
[----:B------:R-:W-:Y:S01]  /*1170*/  MOV R2, R8 ;  /* 0x0000000800027202 */ /* 0x000fe20000000f00 */
[----:B------:R-:W2:Y:S01]  /*1180*/  LDCU.64 UR6, c[0x0][0x3a8] ;  /* 0x00007500ff0677ac */ /* 0x000ea20008000a00 */
[----:B---3--:R-:W-:-:S03]  /*1190*/  IMAD R7, R5, UR4, RZ ;  /* 0x0000000405077c24 */ /* 0x008fc6000f8e02ff */
[----:B------:R-:W-:-:S04]  /*11a0*/  IMAD.WIDE.U32 R10, R4, UR4, R2 ;  /* 0x00000004040a7c25 */ /* 0x000fc8000f8e0002 */
[----:B------:R-:W-:Y:S01]  /*11b0*/  IMAD R7, R4, UR5, R7 ;  /* 0x0000000504077c24 */ /* 0x000fe2000f8e0207 */
[----:B--2---:R-:W-:-:S03]  /*11c0*/  LEA R16, P1, R10, UR6, 0x1 ;  /* 0x000000060a107c11 */ /* 0x004fc6000f8208ff */
[----:B------:R-:W-:-:S05]  /*11d0*/  IMAD.IADD R7, R11, 0x1, R7 ;  /* 0x000000010b077824 */ /* 0x000fca00078e0207 */
[----:B------:R-:W-:-:S05]  /*11e0*/  LEA.HI.X R17, R10, UR7, R7, 0x1, P1 ;  /* 0x000000070a117c11 */ /* 0x000fca00088f0c07 */
[----:B-1----:R1:W-:Y:S02]  /*11f0*/  STG.E.128 desc[UR8][R16.64], R12 ;  /* 0x0000000c10007986 */ /* 0x0023e4000c101d08 */
.L_x_92:
[----:B------:R-:W-:Y:S05]  /*1200*/  BSYNC.RECONVERGENT B0 ;  /* 0x0000000000007941 */ /* 0x000fea0003800200 */
.L_x_91:
[----:B-1----:R1:W3:Y:S01]  /*1210*/  LDS.128 R12, [R6+0x10800] ;  /* 0x01080000060c7984 */ /* 0x0022e20000000c00 */
[----:B------:R-:W-:Y:S01]  /*1220*/  BSSY.RECONVERGENT B0, `(.L_x_93) ;  /* 0x0000011000007945 */ /* 0x000fe20003800200 */
[-C--:B------:R-:W-:Y:S02]  /*1230*/  ISETP.GE.OR P1, PT, R0, R59.reuse, P0 ;  /* 0x0000003b0000720c */ /* 0x080fe40000726670 */
[----:B------:R-:W-:Y:S01]  /*1240*/  ISETP.GE.OR P0, PT, R31, R59, P0 ;  /* 0x0000003b1f00720c */ /* 0x000fe20000706670 */
[----:B------:R-:W-:-:S12]  /*1250*/  @P6 BRA `(.L_x_94) ;  /* 0x0000000000346947 */ /* 0x000fd80003800000 */
[----:B------:R-:W4:Y:S01]  /*1260*/  LDCU.64 UR4, c[0x0][0x3c0] ;  /* 0x00007800ff0477ac */ /* 0x000f220008000a00 */
[----:B------:R-:W-:Y:S01]  /*1270*/  IADD3 R7, P6, PT, R4, 0x10, RZ ;  /* 0x0000001004077810 */ /* 0x000fe20007fde0ff */
[----:B------:R-:W-:Y:S01]  /*1280*/  IMAD.MOV.U32 R10, RZ, RZ, R8 ;  /* 0x000000ffff0a7224 */ /* 0x000fe200078e0008 */
[----:B------:R-:W-:Y:S01]  /*1290*/  MOV R11, R3 ;  /* 0x00000003000b7202 */ /* 0x000fe20000000f00 */
[----:B------:R-:W2:Y:S01]  /*12a0*/  LDCU.64 UR6, c[0x0][0x3a8] ;  /* 0x00007500ff0677ac */ /* 0x000ea20008000a00 */
[----:B------:R-:W-:-:S05]  /*12b0*/  IADD3.X R0, PT, PT, RZ, R5, RZ, P6, !PT ;  /* 0x00000005ff007210 */ /* 0x000fca00037fe4ff */
[----:B----4-:R-:W-:Y:S02]  /*12c0*/  IMAD R0, R0, UR4, RZ ;  /* 0x0000000400007c24 */ /* 0x010fe4000f8e02ff */
[----:B------:R-:W-:-:S04]  /*12d0*/  IMAD.WIDE.U32 R10, R7, UR4, R10 ;  /* 0x00000004070a7c25 */ /* 0x000fc8000f8e000a */
[----:B------:R-:W-:Y:S01]  /*12e0*/  IMAD R7, R7, UR5, R0 ;  /* 0x0000000507077c24 */ /* 0x000fe2000f8e0200 */
[----:B--2---:R-:W-:-:S03]  /*12f0*/  LEA R16, P6, R10, UR6, 0x1 ;  /* 0x000000060a107c11 */ /* 0x004fc6000f8c08ff */
[----:B------:R-:W-:-:S05]  /*1300*/  IMAD.IADD R7, R11, 0x1, R7 ;  /* 0x000000010b077824 */ /* 0x000fca00078e0207 */
[----:B------:R-:W-:-:S05]  /*1310*/  LEA.HI.X R17, R10, UR7, R7, 0x1, P6 ;  /* 0x000000070a117c11 */ /* 0x000fca000b0f0c07 */
[----:B---3--:R4:W-:Y:S02]  /*1320*/  STG.E.128 desc[UR8][R16.64], R12 ;  /* 0x0000000c10007986 */ /* 0x0089e4000c101d08 */
.L_x_94:
[----:B------:R-:W-:Y:S05]  /*1330*/  BSYNC.RECONVERGENT B0 ;  /* 0x0000000000007941 */ /* 0x000fea0003800200 */
.L_x_93:
[----:B---34-:R3:W4:Y:S01]  /*1340*/  LDS.128 R12, [R6+0x11000] ;  /* 0x01100000060c7984 */ /* 0x0187220000000c00 */
[----:B------:R-:W-:Y:S04]  /*1350*/  BSSY.RECONVERGENT B0, `(.L_x_95) ;  /* 0x000000f000007945 */ /* 0x000fe80003800200 */
[----:B------:R-:W-:Y:S05]  /*1360*/  @P5 BRA `(.L_x_96) ;  /* 0x0000000000345947 */ /* 0x000fea0003800000 */
[----:B------:R-:W5:Y:S01]  /*1370*/  LDCU.64 UR4, c[0x0][0x3c0] ;  /* 0x00007800ff0477ac */ /* 0x000f620008000a00 */
[----:B------:R-:W-:Y:S01]  /*1380*/  IADD3 R7, P5, PT, R4, 0x20, RZ ;  /* 0x0000002004077810 */ /* 0x000fe20007fbe0ff */
[----:B------:R-:W-:Y:S01]  /*1390*/  IMAD.MOV.U32 R10, RZ, RZ, R8 ;  /* 0x000000ffff0a7224 */ /* 0x000fe200078e0008 */
[----:B------:R-:W-:Y:S01]  /*13a0*/  MOV R11, R3 ;  /* 0x00000003000b7202 */ /* 0x000fe20000000f00 */
[----:B------:R-:W2:Y:S01]  /*13b0*/  LDCU.64 UR6, c[0x0][0x3a8] ;  /* 0x00007500ff0677ac */ /* 0x000ea20008000a00 */
[----:B------:R-:W-:-:S05]  /*13c0*/  IADD3.X R0, PT, PT, RZ, R5, RZ, P5, !PT ;  /* 0x00000005ff007210 */ /* 0x000fca0002ffe4ff */
[----:B-----5:R-:W-:Y:S02]  /*13d0*/  IMAD R0, R0, UR4, RZ ;  /* 0x0000000400007c24 */ /* 0x020fe4000f8e02ff */
[----:B------:R-:W-:-:S04]  /*13e0*/  IMAD.WIDE.U32 R10, R7, UR4, R10 ;  /* 0x00000004070a7c25 */ /* 0x000fc8000f8e000a */
[----:B------:R-:W-:Y:S01]  /*13f0*/  IMAD R7, R7, UR5, R0 ;  /* 0x0000000507077c24 */ /* 0x000fe2000f8e0200 */
[----:B--2---:R-:W-:-:S03]  /*1400*/  LEA R16, P5, R10, UR6, 0x1 ;  /* 0x000000060a107c11 */ /* 0x004fc6000f8a08ff */
[----:B------:R-:W-:-:S05]  /*1410*/  IMAD.IADD R7, R11, 0x1, R7 ;  /* 0x000000010b077824 */ /* 0x000fca00078e0207 */
[----:B------:R-:W-:-:S05]  /*1420*/  LEA.HI.X R17, R10, UR7, R7, 0x1, P5 ;  /* 0x000000070a117c11 */ /* 0x000fca000a8f0c07 */
[----:B----4-:R2:W-:Y:S02]  /*1430*/  STG.E.128 desc[UR8][R16.64], R12 ;  /* 0x0000000c10007986 */ /* 0x0105e4000c101d08 */
.L_x_96:
[----:B------:R-:W-:Y:S05]  /*1440*/  BSYNC.RECONVERGENT B0 ;  /* 0x0000000000007941 */ /* 0x000fea0003800200 */
.L_x_95:
[----:B--2-4-:R2:W4:Y:S01]  /*1450*/  LDS.128 R12, [R6+0x11800] ;  /* 0x01180000060c7984 */ /* 0x0145220000000c00 */
[----:B------:R-:W-:Y:S04]  /*1460*/  BSSY.RECONVERGENT B0, `(.L_x_97) ;  /* 0x000000f000007945 */ /* 0x000fe80003800200 */
[----:B------:R-:W-:Y:S05]  /*1470*/  @P4 BRA `(.L_x_98) ;  /* 0x0000000000344947 */ /* 0x000fea0003800000 */
[----:B------:R-:W5:Y:S01]  /*1480*/  LDCU.64 UR4, c[0x0][0x3c0] ;  /* 0x00007800ff0477ac */ /* 0x000f620008000a00 */
[----:B------:R-:W-:Y:S01]  /*1490*/  IADD3 R7, P4, PT, R4, 0x30, RZ ;  /* 0x0000003004077810 */ /* 0x000fe20007f9e0ff */
[----:B------:R-:W-:Y:S01]  /*14a0*/  IMAD.MOV.U32 R10, RZ, RZ, R8 ;  /* 0x000000ffff0a7224 */ /* 0x000fe200078e0008 */
[----:B------:R-:W-:Y:S01]  /*14b0*/  MOV R11, R3 ;  /* 0x00000003000b7202 */ /* 0x000fe20000000f00 */
[----:B------:R-:W0:Y:S01]  /*14c0*/  LDCU.64 UR6, c[0x0][0x3a8] ;  /* 0x00007500ff0677ac */ /* 0x000e220008000a00 */
[----:B------:R-:W-:-:S05]  /*14d0*/  IADD3.X R0, PT, PT, RZ, R5, RZ, P4, !PT ;  /* 0x00000005ff007210 */ /* 0x000fca00027fe4ff */
[----:B-----5:R-:W-:Y:S02]  /*14e0*/  IMAD R0, R0, UR4, RZ ;  /* 0x0000000400007c24 */ /* 0x020fe4000f8e02ff */
[----:B------:R-:W-:-:S04]  /*14f0*/  IMAD.WIDE.U32 R10, R7, UR4, R10 ;  /* 0x00000004070a7c25 */ /* 0x000fc8000f8e000a */
[----:B------:R-:W-:Y:S01]  /*1500*/  IMAD R7, R7, UR5, R0 ;  /* 0x0000000507077c24 */ /* 0x000fe2000f8e0200 */
[----:B0-----:R-:W-:-:S03]  /*1510*/  LEA R16, P4, R10, UR6, 0x1 ;  /* 0x000000060a107c11 */ /* 0x001fc6000f8808ff */
[----:B------:R-:W-:-:S05]  /*1520*/  IMAD.IADD R7, R11, 0x1, R7 ;  /* 0x000000010b077824 */ /* 0x000fca00078e0207 */
[----:B------:R-:W-:-:S05]  /*1530*/  LEA.HI.X R17, R10, UR7, R7, 0x1, P4 ;  /* 0x000000070a117c11 */ /* 0x000fca000a0f0c07 */
[----:B----4-:R0:W-:Y:S02]  /*1540*/  STG.E.128 desc[UR8][R16.64], R12 ;  /* 0x0000000c10007986 */ /* 0x0101e4000c101d08 */
.L_x_98:
[----:B------:R-:W-:Y:S05]  /*1550*/  BSYNC.RECONVERGENT B0 ;  /* 0x0000000000007941 */ /* 0x000fea0003800200 */
.L_x_97:
[----:B0---4-:R0:W4:Y:S01]  /*1560*/  LDS.128 R12, [R6+0x12000] ;  /* 0x01200000060c7984 */ /* 0x0111220000000c00 */
[----:B------:R-:W-:Y:S04]  /*1570*/  BSSY.RECONVERGENT B0, `(.L_x_99) ;  /* 0x000000f000007945 */ /* 0x000fe80003800200 */
[----:B------:R-:W-:Y:S05]  /*1580*/  @P3 BRA `(.L_x_100) ;  /* 0x0000000000343947 */ /* 0x000fea0003800000 */
[----:B------:R-:W5:Y:S01]  /*1590*/  LDCU.64 UR4, c[0x0][0x3c0] ;  /* 0x00007800ff0477ac */ /* 0x000f620008000a00 */
[----:B------:R-:W-:Y:S01]  /*15a0*/  IADD3 R7, P3, PT, R4, 0x40, RZ ;  /* 0x0000004004077810 */ /* 0x000fe20007f7e0ff */
[----:B------:R-:W-:Y:S01]  /*15b0*/  IMAD.MOV.U32 R10, RZ, RZ, R8 ;  /* 0x000000ffff0a7224 */ /* 0x000fe200078e0008 */
        /* <DEDUP_REMOVED lines=10> */
.L_x_100:
[----:B------:R-:W-:Y:S05]  /*1660*/  BSYNC.RECONVERGENT B0 ;  /* 0x0000000000007941 */ /* 0x000fea0003800200 */
.L_x_99:
[----:B-1--4-:R1:W4:Y:S01]  /*1670*/  LDS.128 R12, [R6+0x12800] ;  /* 0x01280000060c7984 */ /* 0x0123220000000c00 */
        /* <DEDUP_REMOVED lines=15> */
.L_x_102:
[----:B------:R-:W-:Y:S05]  /*1770*/  BSYNC.RECONVERGENT B0 ;  /* 0x0000000000007941 */ /* 0x000fea0003800200 */
.L_x_101:
[----:B0---4-:R0:W4:Y:S01]  /*1780*/  LDS.128 R12, [R6+0x13000] ;  /* 0x01300000060c7984 */ /* 0x0111220000000c00 */
[----:B------:R-:W-:Y:S04]  /*1790*/  BSSY.RECONVERGENT B0, `(.L_x_103) ;  /* 0x000000f000007945 */ /* 0x000fe80003800200 */
[----:B------:R-:W-:Y:S05]  /*17a0*/  @P1 BRA `(.L_x_104) ;  /* 0x0000000000341947 */ /* 0x000fea0003800000 */
[----:B------:R-:W5:Y:S01]  /*17b0*/  LDCU.64 UR4, c[0x0][0x3c0] ;  /* 0x00007800ff0477ac */ /* 0x000f620008000a00 */
[----:B------:R-:W-:Y:S01]  /*17c0*/  IADD3 R11, P1, PT, R4, 0x60, RZ ;  /* 0x00000060040b7810 */ /* 0x000fe20007f3e0ff */
[----:B0123--:R-:W-:Y:S01]  /*17d0*/  IMAD.MOV.U32 R6, RZ, RZ, R8 ;  /* 0x000000ffff067224 */ /* 0x00ffe200078e0008 */
        /* <DEDUP_REMOVED lines=10> */
.L_x_104:
[----:B------:R-:W-:Y:S05]  /*1880*/  BSYNC.RECONVERGENT B0 ;  /* 0x0000000000007941 */ /* 0x000fea0003800200 */
.L_x_103:
        /* <DEDUP_REMOVED lines=14> */
.L_x_105:
        /* <DEDUP_REMOVED lines=9> */
.L_x_182:


//--------------------- .text._ZN7cutlass13device_kernelIN5flash32FlashAttnBwdPostprocessConvertdQIN4cute5tupleIJNS3_1CILi64EEENS5_ILi128EEEEEENS_6half_tEfNS_4arch4Sm90ELi256ENS3_8TiledMMAINS3_8MMA_AtomIJNS3_4SM904GMMA25MMA_64x64x16_F32F16F16_SSILNSF_5MajorE0ELSH_1ELNSF_7ScaleInE1ELSI_1EEEEEENS3_6LayoutINS4_IJNS5_ILi1EEENS5_ILi2EEESM_EEENS4_IJNS5_ILi0EEESM_SP_EEEEENS4_IJNS3_10UnderscoreESS_SS_EEEEELb0EEEEEvNT_6ParamsE --------------------------
	.section	.text._ZN7cutlass13device_kernelIN5flash32FlashAttnBwdPostprocessConvertdQIN4cute5tupleIJNS3_1CILi64EEENS5_ILi128EEEEEENS_6half_tEfNS_4arch4Sm90ELi256ENS3_8TiledMMAINS3_8MMA_AtomIJNS3_4SM904GMMA25MMA_64x64x16_F32F16F16_SSILNSF_5MajorE0ELSH_1ELNSF_7ScaleInE1ELSI_1EEEEEENS3_6LayoutINS4_IJNS5_ILi1EEENS5_ILi2EEESM_EEENS4_IJNS5_ILi0EEESM_SP_EEEEENS4_IJNS3_10UnderscoreESS_SS_EEEEELb0EEEEEvNT_6ParamsE,"ax",@progbits
	.align	128
.text._ZN7cutlass13device_kernelIN5flash32FlashAttnBwdPostprocessConvertdQIN4cute5tupleIJNS3_1CILi64EEENS5_ILi128EEEEEENS_6half_tEfNS_4arch4Sm90ELi256ENS3_8TiledMMAINS3_8MMA_AtomIJNS3_4SM904GMMA25MMA_64x64x16_F32F16F16_SSILNSF_5MajorE0ELSH_1ELNSF_7ScaleInE1ELSI_1EEEEEENS3_6LayoutINS4_IJNS5_ILi1EEENS5_ILi2EEESM_EEENS4_IJNS5_ILi0EEESM_SP_EEEEENS4_IJNS3_10UnderscoreESS_SS_EEEEELb0EEEEEvNT_6ParamsE:
        .type           _ZN7cutlass13device_kernelIN5flash32FlashAttnBwdPostprocessConvertdQIN4cute5tupleIJNS3_1CILi64EEENS5_ILi128EEEEEENS_6half_tEfNS_4arch4Sm90ELi256ENS3_8TiledMMAINS3_8MMA_AtomIJNS3_4SM904GMMA25MMA_64x64x16_F32F16F16_SSILNSF_5MajorE0ELSH_1ELNSF_7ScaleInE1ELSI_1EEEEEENS3_6LayoutINS4_IJNS5_ILi1EEENS5_ILi2EEESM_EEENS4_IJNS5_ILi0EEESM_SP_EEEEENS4_IJNS3_10UnderscoreESS_SS_EEEEELb0EEEEEvNT_6ParamsE,@function
        .size           _ZN7cutlass13device_kernelIN5flash32FlashAttnBwdPostprocessConvertdQIN4cute5tupleIJNS3_1CILi64EEENS5_ILi128EEEEEENS_6half_tEfNS_4arch4Sm90ELi256ENS3_8TiledMMAINS3_8MMA_AtomIJNS3_4SM904GMMA25MMA_64x64x16_F32F16F16_SSILNSF_5MajorE0ELSH_1ELNSF_7ScaleInE1ELSI_1EEEEEENS3_6LayoutINS4_IJNS5_ILi1EEENS5_ILi2EEESM_EEENS4_IJNS5_ILi0EEESM_SP_EEEEENS4_IJNS3_10UnderscoreESS_SS_EEEEELb0EEEEEvNT_6ParamsE,(.L_x_183 - _ZN7cutlass13device_kernelIN5flash32FlashAttnBwdPostprocessConvertdQIN4cute5tupleIJNS3_1CILi64EEENS5_ILi128EEEEEENS_6half_tEfNS_4arch4Sm90ELi256ENS3_8TiledMMAINS3_8MMA_AtomIJNS3_4SM904GMMA25MMA_64x64x16_F32F16F16_SSILNSF_5MajorE0ELSH_1ELNSF_7ScaleInE1ELSI_1EEEEEENS3_6LayoutINS4_IJNS5_ILi1EEENS5_ILi2EEESM_EEENS4_IJNS5_ILi0EEESM_SP_EEEEENS4_IJNS3_10UnderscoreESS_SS_EEEEELb0EEEEEvNT_6ParamsE)
        .other          _ZN7cutlass13device_kernelIN5flash32FlashAttnBwdPostprocessConvertdQIN4cute5tupleIJNS3_1CILi64EEENS5_ILi128EEEEEENS_6half_tEfNS_4arch4Sm90ELi256ENS3_8TiledMMAINS3_8MMA_AtomIJNS3_4SM904GMMA25MMA_64x64x16_F32F16F16_SSILNSF_5MajorE0ELSH_1ELNSF_7ScaleInE1ELSI_1EEEEEENS3_6LayoutINS4_IJNS5_ILi1EEENS5_ILi2EEESM_EEENS4_IJNS5_ILi0EEESM_SP_EEEEENS4_IJNS3_10UnderscoreESS_SS_EEEEELb0EEEEEvNT_6ParamsE,@"STO_CUDA_ENTRY STV_DEFAULT"
_ZN7cutlass13device_kernelIN5flash32FlashAttnBwdPostprocessConvertdQIN4cute5tupleIJNS3_1CILi64EEENS5_ILi128EEEEEENS_6half_tEfNS_4arch4Sm90ELi256ENS3_8TiledMMAINS3_8MMA_AtomIJNS3_4SM904GMMA25MMA_64x64x16_F32F16F16_SSILNSF_5MajorE0ELSH_1ELNSF_7ScaleInE1ELSI_1EEEEEENS3_6LayoutINS4_IJNS5_ILi1EEENS5_ILi2EEESM_EEENS4_IJNS5_ILi0EEESM_SP_EEEEENS4_IJNS3_10UnderscoreESS_SS_EEEEELb0EEEEEvNT_6ParamsE:
        /* <DEDUP_REMOVED lines=17> */
.L_x_106:
[----:B------:R-:W0:Y:S01]  /*0110*/  LDC.64 R6, c[0x0][0x3e0] ;  /* 0x0000f800ff067b82 */ /* 0x000e220000000a00 */
[----:B------:R-:W1:Y:S01]  /*0120*/  LDCU.64 UR4, c[0x0][0x3e8] ;  /* 0x00007d00ff0477ac */ /* 0x000e620008000a00 */
[----:B0-----:R-:W-:-:S05]  /*0130*/  IMAD.WIDE.U32 R6, R37, 0x4, R6 ;  /* 0x0000000425067825 */ /* 0x001fca00078e0006 */
[----:B------:R-:W2:Y:S01]  /*0140*/  LDG.E R2, desc[UR8][R6.64] ;  /* 0x0000000806027981 */ /* 0x000ea2000c1e1900 */
[----:B-1----:R-:W-:-:S04]  /*0150*/  UISETP.NE.U32.AND UP0, UPT, UR4, URZ, UPT ;  /* 0x000000ff0400728c */ /* 0x002fc8000bf05070 */
[----:B------:R-:W-:Y:S01]  /*0160*/  UISETP.NE.AND.EX UP0, UPT, UR5, URZ, UPT, UP0 ;  /* 0x000000ff0500728c */ /* 0x000fe2000bf05300 */
[----:B--2---:R-:W-:-:S05]  /*0170*/  IMAD R0, R37, 0x40, R2 ;  /* 0x0000004025007824 */ /* 0x004fca00078e0202 */
[----:B------:R-:W-:-:S04]  /*0180*/  SHF.R.S32.HI R3, RZ, 0x1f, R0 ;  /* 0x0000001fff037819 */ /* 0x000fc80000011400 */
[----:B------:R-:W-:-:S05]  /*0190*/  LEA.HI R3, R3, R0, RZ, 0x6 ;  /* 0x0000000003037211 */ /* 0x000fca00078f30ff */
[----:B------:R-:W-:-:S05]  /*01a0*/  IMAD.SHL.U32 R3, R3, 0x80, RZ ;  /* 0x0000008003037824 */ /* 0x000fca00078e00ff */
[----:B------:R-:W-:Y:S02]  /*01b0*/  LOP3.LUT R4, R3, 0xffffe000, RZ, 0xc0, !PT ;  /* 0xffffe00003047812 */ /* 0x000fe400078ec0ff */
[----:B------:R-:W-:Y:S02]  /*01c0*/  SHF.R.S32.HI R3, RZ, 0x1f, R2 ;  /* 0x0000001fff037819 */ /* 0x000fe40000011402 */
[----:B------:R-:W-:Y:S01]  /*01d0*/  SHF.R.S32.HI R5, RZ, 0x1f, R4 ;  /* 0x0000001fff057819 */ /* 0x000fe20000011404 */
[----:B------:R-:W-:Y:S06]  /*01e0*/  BRA.U !UP0, `(.L_x_109) ;  /* 0x0000000108107547 */ /* 0x000fec000b800000 */
.L_x_108:
[----:B------:R-:W0:Y:S02]  /*01f0*/  LDC.64 R6, c[0x0][0x3e8] ;  /* 0x0000fa00ff067b82 */ /* 0x000e240000000a00 */
[----:B0-----:R-:W-:-:S05]  /*0200*/  IMAD.WIDE.U32 R6, R37, 0x4, R6 ;  /* 0x0000000425067825 */ /* 0x001fca00078e0006 */
[----:B------:R0:W5:Y:S01]  /*0210*/  LDG.E R39, desc[UR8][R6.64] ;  /* 0x0000000806277981 */ /* 0x000162000c1e1900 */
[----:B------:R-:W-:Y:S05]  /*0220*/  BRA `(.L_x_107) ;  /* 0x0000000000087947 */ /* 0x000fea0003800000 */
.L_x_109:
[----:B------:R-:W2:Y:S02]  /*0230*/  LDG.E R7, desc[UR8][R6.64+0x4] ;  /* 0x0000040806077981 */ /* 0x000ea4000c1e1900 */
[----:B--2---:R-:W-:-:S07]  /*0240*/  IADD3 R39, PT, PT, -R2, R7, RZ ;  /* 0x0000000702277210 */ /* 0x004fce0007ffe1ff */
.L_x_107:
[----:B------:R-:W-:Y:S01]  /*0250*/  IMAD.SHL.U32 R40, R38, 0x40, RZ ;  /* 0x0000004026287824 */ /* 0x000fe200078e00ff */
[----:B------:R-:W-:-:S04]  /*0260*/  ISETP.NE.AND.EX P0, PT, R9, RZ, PT, P0 ;  /* 0x000000ff0900720c */ /* 0x000fc80003f05300 */
[----:B-----5:R-:W-:-:S13]  /*0270*/  ISETP.GT.AND P2, PT, R39, R40, PT ;  /* 0x000000282700720c */ /* 0x020fda0003f44270 */
[----:B------:R-:W-:Y:S05]  /*0280*/  @!P2 EXIT P0 ;  /* 0x000000000000a94d */ /* 0x000fea0000000000 */
[----:B------:R-:W1:Y:S01]  /*0290*/  S2R R41, SR_CTAID.Y ;  /* 0x0000000000297919 */ /* 0x000e620000002600 */
[----:B0-----:R-:W1:Y:S01]  /*02a0*/  LDC.64 R6, c[0x0][0x398] ;  /* 0x0000e600ff067b82 */ /* 0x001e620000000a00 */
[----:B------:R-:W-:Y:S01]  /*02b0*/  LEA R4, P0, R38, R4, 0xd ;  /* 0x0000000426047211 */ /* 0x000fe200078068ff */
[----:B------:R-:W-:Y:S01]  /*02c0*/  BSSY.RECONVERGENT B0, `(.L_x_110) ;  /* 0x0000024000007945 */ /* 0x000fe20003800200 */
[----:B------:R-:W0:Y:S01]  /*02d0*/  S2R R0, SR_TID.X ;  /* 0x0000000000007919 */ /* 0x000e220000002100 */
[----:B------:R-:W-:Y:S02]  /*02e0*/  SEL R37, R37, RZ, !P1 ;  /* 0x000000ff25257207 */ /* 0x000fe40004800000 */
[----:B------:R-:W-:Y:S01]  /*02f0*/  IMAD.X R5, RZ, RZ, R5, P0 ;  /* 0x000000ffff057224 */ /* 0x000fe200000e0605 */
[----:B------:R-:W2:Y:S01]  /*0300*/  S2R R13, SR_CgaCtaId ;  /* 0x00000000000d7919 */ /* 0x000ea20000008800 */
[----:B------:R-:W3:Y:S08]  /*0310*/  LDC.64 R8, c[0x0][0x3a0] ;  /* 0x0000e800ff087b82 */ /* 0x000ef00000000a00 */
[----:B------:R-:W4:Y:S01]  /*0320*/  LDC.64 R10, c[0x0][0x380] ;  /* 0x0000e000ff0a7b82 */ /* 0x000f220000000a00 */
[----:B-1----:R-:W-:Y:S01]  /*0330*/  IMAD.WIDE.U32 R4, R41, R6, R4 ;  /* 0x0000000629047225 */ /* 0x002fe200078e0004 */
[----:B0-----:R-:W-:-:S03]  /*0340*/  ISETP.NE.AND P0, PT, R0, RZ, PT ;  /* 0x000000ff0000720c */ /* 0x001fc60003f05270 */
        /* <DEDUP_REMOVED lines=22> */
.L_x_112:
[----:B------:R-:W-:Y:S01]  /*04b0*/  @P0 ELECT P1, URZ, PT ;  /* 0x0000000000ff082f */ /* 0x000fe20003820000 */
[----:B------:R1:W-:-:S12]  /*04c0*/  UBLKCP.S.G [UR6], [UR4], UR10 ;  /* 0x00000006040073ba */ /* 0x0003d8000800020a */
[----:B------:R-:W-:Y:S02]  /*04d0*/  @P1 PLOP3.LUT P0, PT, P1, PT, PT, 0x8, 0x80 ;  /* 0x000000000080181c */ /* 0x000fe40000f0e170 */
[----:B------:R-:W-:-:S11]  /*04e0*/  PLOP3.LUT P1, PT, PT, PT, PT, 0x8, 0x80 ;  /* 0x000000000080781c */ /* 0x000fd60003f2e170 */
[----:B-1----:R-:W-:Y:S05]  /*04f0*/  @P0 BRA.U.ANY `(.L_x_112) ;  /* 0xfffffffd00ec0947 */ /* 0x002fea000393ffff */
.L_x_111:
[----:B------:R-:W-:Y:S05]  /*0500*/  BSYNC.RECONVERGENT B0 ;  /* 0x0000000000007941 */ /* 0x000fea0003800200 */
.L_x_110:
[----:B------:R-:W-:Y:S01]  /*0510*/  BAR.SYNC.DEFER_BLOCKING 0x0 ;  /* 0x0000000000007b1d */ /* 0x000fe20000010000 */
[----:B------:R-:W-:Y:S02]  /*0520*/  MOV R42, 0x400 ;  /* 0x00000400002a7802 */ /* 0x000fe40000000f00 */
[----:B------:R-:W-:Y:S02]  /*0530*/  SHF.L.U32 R5, RZ, 0x1f, RZ ;  /* 0x0000001fff057819 */ /* 0x000fe400000006ff */
[----:B------:R-:W-:-:S07]  /*0540*/  LEA R42, R13, R42, 0x18 ;  /* 0x0000002a0d2a7211 */ /* 0x000fce00078ec0ff */
.L_x_113:
[----:B-1----:R1:W2:Y:S02]  /*0550*/  SYNCS.PHASECHK.TRANS64.TRYWAIT P0, [R42+URZ+0xc000], R5 ;  /* 0x00c000052a0075a7 */ /* 0x0022a400080011ff */
[----:B--2---:R-:W-:Y:S05]  /*0560*/  @!P0 NANOSLEEP.SYNCS 0x989680 ;  /* 0x009896800000895d */ /* 0x004fea0003900000 */
[----:B------:R-:W2:Y:S02]  /*0570*/  @!P0 SYNCS.PHASECHK.TRANS64 P0, [R42+URZ+0xc000], R5 ;  /* 0x00c000052a0085a7 */ /* 0x000ea400080010ff */
[----:B--2---:R-:W-:Y:S05]  /*0580*/  @!P0 BRA `(.L_x_113) ;  /* 0xfffffffc00f08947 */ /* 0x004fea000383ffff */
[C---:B-1----:R-:W-:Y:S01]  /*0590*/  SHF.L.U32 R5, R0.reuse, 0x4, RZ ;  /* 0x0000000400057819 */ /* 0x042fe200000006ff */
[C---:B0-----:R-:W-:Y:S01]  /*05a0*/  IMAD.SHL.U32 R4, R0.reuse, 0x80, RZ ;  /* 0x0000008000047824 */ /* 0x041fe200078e00ff */
[C---:B------:R-:W-:Y:S01]  /*05b0*/  SHF.L.U32 R16, R0.reuse, 0x6, RZ ;  /* 0x0000000600107819 */ /* 0x040fe200000006ff */
[C---:B------:R-:W-:Y:S01]  /*05c0*/  IMAD.SHL.U32 R44, R0.reuse, 0x4, RZ ;  /* 0x00000004002c7824 */ /* 0x040fe200078e00ff */
[----:B------:R-:W-:Y:S01]  /*05d0*/  LOP3.LUT R5, R5, 0x7f0, RZ, 0xc0, !PT ;  /* 0x000007f005057812 */ /* 0x000fe200078ec0ff */
[C---:B------:R-:W-:Y:S01]  /*05e0*/  IMAD.SHL.U32 R12, R0.reuse, 0x20, RZ ;  /* 0x00000020000c7824 */ /* 0x040fe200078e00ff */
[----:B------:R-:W-:Y:S01]  /*05f0*/  SHF.R.U32.HI R20, RZ, 0x1, R0 ;  /* 0x00000001ff147819 */ /* 0x000fe20000011600 */
[----:B------:R-:W-:Y:S01]  /*0600*/  IMAD.SHL.U32 R21, R0, 0x200, RZ ;  /* 0x0000020000157824 */ /* 0x000fe200078e00ff */
[----:B------:R-:W-:Y:S01]  /*0610*/  LOP3.LUT R5, R5, 0x1c000, R4, 0xf8, !PT ;  /* 0x0001c00005057812 */ /* 0x000fe200078ef804 */
[----:B------:R-:W0:Y:S01]  /*0620*/  LDCU UR4, c[0x0][0x3d8] ;  /* 0x00007b00ff0477ac */ /* 0x000e220008000800 */
[----:B------:R-:W-:Y:S01]  /*0630*/  LOP3.LUT R47, R16, 0x1c0, RZ, 0xc0, !PT ;  /* 0x000001c0102f7812 */ /* 0x000fe200078ec0ff */
[----:B------:R-:W-:Y:S01]  /*0640*/  IMAD.SHL.U32 R36, R0, 0x8, RZ ;  /* 0x0000000800247824 */ /* 0x000fe200078e00ff */
[----:B------:R-:W-:Y:S01]  /*0650*/  LOP3.LUT R43, R44, 0x1c0, RZ, 0xc0, !PT ;  /* 0x000001c02c2b7812 */ /* 0x000fe200078ec0ff */
[----:B------:R-:W-:Y:S01]  /*0660*/  IMAD.IADD R46, R42, 0x1, R5 ;  /* 0x000000012a2e7824 */ /* 0x000fe200078e0205 */
[----:B------:R-:W-:Y:S01]  /*0670*/  LOP3.LUT R45, R12, 0x7c00, RZ, 0xc0, !PT ;  /* 0x00007c000c2d7812 */ /* 0x000fe200078ec0ff */
[----:B------:R-:W1:Y:S01]  /*0680*/  LDCU.64 UR6, c[0x0][0x3c8] ;  /* 0x00007900ff0677ac */ /* 0x000e620008000a00 */
[----:B------:R-:W-:Y:S01]  /*0690*/  LOP3.LUT R25, R21, 0x1000, RZ, 0xc0, !PT ;  /* 0x0000100015197812 */ /* 0x000fe200078ec0ff */
[----:B------:R-:W-:Y:S01]  /*06a0*/  BSSY.RECONVERGENT B0, `(.L_x_114) ;  /* 0x0000074000007945 */ /* 0x000fe20003800200 */
[----:B------:R-:W0:Y:S01]  /*06b0*/  LDS.128 R28, [R46] ;  /* 0x000000002e1c7984 */ /* 0x000e220000000c00 */
[--C-:B------:R-:W-:Y:S01]  /*06c0*/  LOP3.LUT R47, R47, 0x8, R20.reuse, 0xf8, !PT ;  /* 0x000000082f2f7812 */ /* 0x100fe200078ef814 */
[----:B------:R-:W2:Y:S01]  /*06d0*/  LDCU.64 UR10, c[0x0][0x3d0] ;  /* 0x00007a00ff0a77ac */ /* 0x000ea20008000a00 */
[----:B------:R-:W-:Y:S01]  /*06e0*/  LOP3.LUT R43, R43, 0x38, R20, 0xf8, !PT ;  /* 0x000000382b2b7812 */ /* 0x000fe200078ef814 */
[----:B------:R-:W3:Y:S01]  /*06f0*/  LDS.128 R32, [R46+0x800] ;  /* 0x000800002e207984 */ /* 0x000ee20000000c00 */
[----:B------:R-:W-:-:S02]  /*0700*/  LOP3.LUT R45, R45, 0x200, R16, 0xf8, !PT ;  /* 0x000002002d2d7812 */ /* 0x000fc400078ef810 */
[----:B------:R-:W-:Y:S01]  /*0710*/  LOP3.LUT R44, R25, 0xe00, R44, 0xf8, !PT ;  /* 0x00000e00192c7812 */ /* 0x000fe200078ef82c */
[----:B------:R-:W4:Y:S01]  /*0720*/  LDS.128 R4, [R46+0x1000] ;  /* 0x001000002e047984 */ /* 0x000f220000000c00 */
[----:B------:R-:W-:Y:S02]  /*0730*/  LOP3.LUT R48, R47, 0x38, R36, 0x78, !PT ;  /* 0x000000382f307812 */ /* 0x000fe400078e7824 */
[----:B------:R-:W-:Y:S01]  /*0740*/  R2P PR, R0, 0x6 ;  /* 0x0000000600007804 */ /* 0x000fe20000000000 */
[----:B------:R-:W5:Y:S01]  /*0750*/  LDS.128 R8, [R46+0x1800] ;  /* 0x001800002e087984 */ /* 0x000f620000000c00 */
[----:B------:R-:W-:-:S03]  /*0760*/  VIADDMNMX R39, R39, -R40, 0x40, PT ;  /* 0x0000004027277446 */ /* 0x000fc60003800928 */
[----:B------:R-:W1:Y:S04]  /*0770*/  LDS.128 R12, [R46+0x2000] ;  /* 0x002000002e0c7984 */ /* 0x000e680000000c00 */
        /* <DEDUP_REMOVED lines=9> */
[----:B------:R-:W-:Y:S01]  /*0810*/  F2FP.F16.F32.PACK_AB R28, R29, R28 ;  /* 0x0000001c1d1c723e */ /* 0x000fe200000000ff */
[----:B------:R-:W-:Y:S01]  /*0820*/  FMUL.FTZ R34, R34, UR4 ;  /* 0x0000000422227c20 */ /* 0x000fe20008410000 */
[----:B------:R-:W-:Y:S01]  /*0830*/  F2FP.F16.F32.PACK_AB R29, R31, R30 ;  /* 0x0000001e1f1d723e */ /* 0x000fe200000000ff */
[----:B----4-:R-:W-:Y:S01]  /*0840*/  FMUL.FTZ R4, R4, UR4 ;  /* 0x0000000404047c20 */ /* 0x010fe20008410000 */
[----:B------:R-:W-:Y:S01]  /*0850*/  F2FP.F16.F32.PACK_AB R30, R33, R32 ;  /* 0x00000020211e723e */ /* 0x000fe200000000ff */
        /* <DEDUP_REMOVED lines=8> */
[----:B------:R-:W-:Y:S01]  /*08e0*/  LOP3.LUT R35, R45, R48, RZ, 0xfc, !PT ;  /* 0x000000302d237212 */ /* 0x000fe200078efcff */
[----:B--2---:R-:W-:Y:S01]  /*08f0*/  FMUL.FTZ R12, R20, UR4 ;  /* 0x00000004140c7c20 */ /* 0x004fe20008410000 */
[----:B------:R-:W-:Y:S01]  /*0900*/  F2FP.F16.F32.PACK_AB R4, R5, R4 ;  /* 0x000000040504723e */ /* 0x000fe200000000ff */
[----:B------:R-:W-:Y:S01]  /*0910*/  VIADD R20, R42, 0x8000 ;  /* 0x000080002a147836 */ /* 0x000fe20000000000 */
[----:B------:R-:W-:Y:S01]  /*0920*/  F2FP.F16.F32.PACK_AB R5, R7, R32 ;  /* 0x000000200705723e */ /* 0x000fe200000000ff */
[----:B------:R-:W-:Y:S01]  /*0930*/  FMUL.FTZ R16, R16, UR4 ;  /* 0x0000000410107c20 */ /* 0x000fe20008410000 */
[----:B------:R-:W-:Y:S01]  /*0940*/  FMUL.FTZ R17, R17, UR4 ;  /* 0x0000000411117c20 */ /* 0x000fe20008410000 */
[----:B------:R-:W-:Y:S01]  /*0950*/  F2FP.F16.F32.PACK_AB R7, R11, R10 ;  /* 0x0000000a0b07723e */ /* 0x000fe200000000ff */
[----:B------:R-:W-:Y:S01]  /*0960*/  IMAD.MOV.U32 R11, RZ, RZ, 0x20 ;  /* 0x00000020ff0b7424 */ /* 0x000fe200078e00ff */
[----:B------:R-:W-:Y:S01]  /*0970*/  F2FP.F16.F32.PACK_AB R31, R47, R34 ;  /* 0x000000222f1f723e */ /* 0x000fe200000000ff */
[----:B------:R-:W-:Y:S01]  /*0980*/  FMUL.FTZ R9, R9, UR4 ;  /* 0x0000000409097c20 */ /* 0x000fe20008410000 */
[C---:B------:R-:W-:Y:S01]  /*0990*/  LEA R34, R35.reuse, R42, 0x1 ;  /* 0x0000002a23227211 */ /* 0x040fe200078e08ff */
[----:B------:R-:W-:Y:S01]  /*09a0*/  IMAD R35, R35, 0x2, R20 ;  /* 0x0000000223237824 */ /* 0x000fe200078e0214 */
[----:B------:R-:W-:Y:S01]  /*09b0*/  F2FP.F16.F32.PACK_AB R10, R17, R16 ;  /* 0x00000010110a723e */ /* 0x000fe200000000ff */
[----:B------:R-:W-:Y:S01]  /*09c0*/  FMUL.FTZ R13, R13, UR4 ;  /* 0x000000040d0d7c20 */ /* 0x000fe20008410000 */
[----:B------:R-:W-:Y:S01]  /*09d0*/  SEL R16, R11, 0xffffffe0, !P1 ;  /* 0xffffffe00b107807 */ /* 0x000fe20004800000 */
[----:B------:R0:W-:Y:S01]  /*09e0*/  STSM.16.M88.4 [R34+0x8000], R28 ;  /* 0x0080001c22007844 */ /* 0x0001e20000000200 */
        /* <DEDUP_REMOVED lines=12> */
[----:B------:R-:W1:Y:S01]  /*0ab0*/  LDCU UR4, c[0x0][0x3b4] ;  /* 0x00007680ff0477ac */ /* 0x000e620008000800 */
[----:B------:R-:W-:-:S02]  /*0ac0*/  F2FP.F16.F32.PACK_AB R8, R13, R8 ;  /* 0x000000080d08723e */ /* 0x000fc400000000ff */
[C---:B0-----:R-:W-:Y:S01]  /*0ad0*/  IADD3 R29, PT, PT, R35.reuse, 0x40, RZ ;  /* 0x00000040231d7810 */ /* 0x041fe20007ffe0ff */
[----:B------:R-:W-:Y:S01]  /*0ae0*/  @P2 VIADD R29, R35, 0xffffffc0 ;  /* 0xffffffc0231d2836 */ /* 0x000fe20000000000 */
[----:B------:R-:W-:Y:S01]  /*0af0*/  F2FP.F16.F32.PACK_AB R9, R15, R14 ;  /* 0x0000000e0f09723e */ /* 0x000fe200000000ff */
[C---:B------:R-:W-:Y:S01]  /*0b00*/  IMAD.IADD R35, R16.reuse, 0x1, R35 ;  /* 0x0000000110237824 */ /* 0x040fe200078e0223 */
[----:B------:R-:W-:Y:S02]  /*0b10*/  F2FP.F16.F32.PACK_AB R11, R19, R18 ;  /* 0x00000012130b723e */ /* 0x000fe400000000ff */
[----:B------:R-:W-:Y:S01]  /*0b20*/  F2FP.F16.F32.PACK_AB R12, R21, R12 ;  /* 0x0000000c150c723e */ /* 0x000fe200000000ff */
[----:B------:R-:W-:Y:S01]  /*0b30*/  IMAD.IADD R21, R16, 0x1, R29 ;  /* 0x0000000110157824 */ /* 0x000fe200078e021d */
[----:B------:R-:W-:Y:S01]  /*0b40*/  F2FP.F16.F32.PACK_AB R13, R23, R22 ;  /* 0x00000016170d723e */ /* 0x000fe200000000ff */
[----:B------:R0:W-:Y:S01]  /*0b50*/  STSM.16.M88.4 [R35], R4 ;  /* 0x0000000423007844 */ /* 0x0001e20000000200 */
[----:B------:R-:W-:-:S02]  /*0b60*/  F2FP.F16.F32.PACK_AB R14, R25, R24 ;  /* 0x00000018190e723e */ /* 0x000fc400000000ff */
[----:B------:R-:W-:Y:S01]  /*0b70*/  F2FP.F16.F32.PACK_AB R15, R27, R26 ;  /* 0x0000001a1b0f723e */ /* 0x000fe200000000ff */
[----:B------:R2:W-:Y:S01]  /*0b80*/  STSM.16.M88.4 [R29], R8 ;  /* 0x000000081d007844 */ /* 0x0005e20000000200 */
[----:B------:R-:W-:Y:S02]  /*0b90*/  LOP3.LUT R33, R43, 0x38, R36, 0x78, !PT ;  /* 0x000000382b217812 */ /* 0x000fe400078e7824 */
[----:B------:R-:W-:Y:S01]  /*0ba0*/  SHF.R.U32.HI R25, RZ, 0x4, R0 ;  /* 0x00000004ff197819 */ /* 0x000fe20000011600 */
[----:B------:R3:W-:Y:S01]  /*0bb0*/  STSM.16.M88.4 [R21], R12 ;  /* 0x0000000c15007844 */ /* 0x0007e20000000200 */
[----:B------:R-:W-:Y:S01]  /*0bc0*/  LOP3.LUT R33, R44, R33, RZ, 0xfc, !PT ;  /* 0x000000212c217212 */ /* 0x000fe200078efcff */
[----:B------:R-:W-:Y:S03]  /*0bd0*/  BAR.SYNC.DEFER_BLOCKING 0x0 ;  /* 0x0000000000007b1d */ /* 0x000fe60000010000 */
[----:B------:R-:W-:Y:S01]  /*0be0*/  LEA R42, R33, R42, 0x1 ;  /* 0x0000002a212a7211 */ /* 0x000fe200078e08ff */
[C---:B------:R-:W-:Y:S01]  /*0bf0*/  VIADD R0, R25.reuse, 0x10 ;  /* 0x0000001019007836 */ /* 0x040fe20000000000 */
[----:B------:R-:W-:-:S02]  /*0c00*/  IADD3 R22, P0, PT, R25, R2, RZ ;  /* 0x0000000219167210 */ /* 0x000fc40007f1e0ff */
[----:B------:R-:W-:Y:S02]  /*0c10*/  LOP3.LUT R2, R36, 0x78, RZ, 0xc0, !PT ;  /* 0x0000007824027812 */ /* 0x000fe400078ec0ff */
[----:B0-----:R-:W-:Y:S01]  /*0c20*/  IADD3 R4, PT, PT, R25, 0x20, RZ ;  /* 0x0000002019047810 */ /* 0x001fe20007ffe0ff */
[----:B------:R-:W-:Y:S01]  /*0c30*/  IMAD.X R23, RZ, RZ, R3, P0 ;  /* 0x000000ffff177224 */ /* 0x000fe200000e0603 */
[----:B-1----:R-:W-:Y:S01]  /*0c40*/  ISETP.GE.AND P0, PT, R2, UR4, PT ;  /* 0x0000000402007c0c */ /* 0x002fe2000bf06270 */
[----:B------:R-:W-:Y:S02]  /*0c50*/  IMAD.MOV.U32 R3, RZ, RZ, RZ ;  /* 0x000000ffff037224 */ /* 0x000fe400078e00ff */
[----:B--2---:R-:W-:Y:S01]  /*0c60*/  IMAD R8, R33, 0x2, R20 ;  /* 0x0000000221087824 */ /* 0x004fe200078e0214 */
[-C--:B------:R-:W-:Y:S01]  /*0c70*/  ISETP.GE.OR P3, PT, R25, R39.reuse, P0 ;  /* 0x000000271900720c */ /* 0x080fe20000766670 */
[----:B------:R-:W-:Y:S01]  /*0c80*/  IMAD.WIDE.U32 R2, R41, UR6, R2 ;  /* 0x0000000629027c25 */ /* 0x000fe2000f8e0002 */
[----:B------:R-:W-:-:S02]  /*0c90*/  ISETP.GE.OR P2, PT, R0, R39, P0 ;  /* 0x000000270000720c */ /* 0x000fc40000746670 */
[-C--:B------:R-:W-:Y:S01]  /*0ca0*/  ISETP.GE.OR P1, PT, R4, R39.reuse, P0 ;  /* 0x000000270400720c */ /* 0x080fe20000726670 */
[----:B------:R-:W-:Y:S02]  /*0cb0*/  IMAD R3, R41, UR7, R3 ;  /* 0x0000000729037c24 */ /* 0x000fe4000f8e0203 */
[----:B------:R-:W-:Y:S02]  /*0cc0*/  VIADD R25, R25, 0x30 ;  /* 0x0000003019197836 */ /* 0x000fe40000000000 */
[----:B------:R-:W-:Y:S01]  /*0cd0*/  IMAD.WIDE.U32 R2, R37, UR10, R2 ;  /* 0x0000000a25027c25 */ /* 0x000fe2000f8e0002 */
[----:B------:R3:W0:Y:S02]  /*0ce0*/  LDS.128 R16, [R42+0x9800] ;  /* 0x009800002a107984 */ /* 0x0006240000000c00 */
[----:B------:R-:W-:Y:S01]  /*0cf0*/  ISETP.GE.OR P0, PT, R25, R39, P0 ;  /* 0x000000271900720c */ /* 0x000fe20000706670 */
[----:B------:R-:W-:Y:S02]  /*0d00*/  IMAD R5, R37, UR11, R3 ;  /* 0x0000000b25057c24 */ /* 0x000fe4000f8e0203 */
[----:B------:R-:W-:Y:S01]  /*0d10*/  IMAD.WIDE.U32 R38, R38, 0x40, R22 ;  /* 0x0000004026267825 */ /* 0x000fe200078e0016 */
[----:B------:R-:W-:Y:S09]  /*0d20*/  @P3 BRA `(.L_x_115) ;  /* 0x00000000002c3947 */ /* 0x000ff20003800000 */
[----:B------:R-:W1:Y:S01]  /*0d30*/  LDS.128 R8, [R8] ;  /* 0x0000000008087984 */ /* 0x000e620000000c00 */
[----:B------:R-:W3:Y:S01]  /*0d40*/  LDCU.64 UR4, c[0x0][0x3c0] ;  /* 0x00007800ff0477ac */ /* 0x000ee20008000a00 */
[----:B------:R-:W-:Y:S01]  /*0d50*/  IMAD.MOV.U32 R4, RZ, RZ, R2 ;  /* 0x000000ffff047224 */ /* 0x000fe200078e0002 */
[----:B------:R-:W2:Y:S01]  /*0d60*/  LDCU.64 UR6, c[0x0][0x3a8] ;  /* 0x00007500ff0677ac */ /* 0x000ea20008000a00 */
[----:B---3--:R-:W-:Y:S02]  /*0d70*/  IMAD R13, R39, UR4, RZ ;  /* 0x00000004270d7c24 */ /* 0x008fe4000f8e02ff */
[----:B------:R-:W-:-:S04]  /*0d80*/  IMAD.WIDE.U32 R6, R38, UR4, R4 ;  /* 0x0000000426067c25 */ /* 0x000fc8000f8e0004 */
[----:B------:R-:W-:Y:S01]  /*0d90*/  IMAD R13, R38, UR5, R13 ;  /* 0x00000005260d7c24 */ /* 0x000fe2000f8e020d */
[----:B--2---:R-:W-:-:S04]  /*0da0*/  LEA R12, P3, R6, UR6, 0x1 ;  /* 0x00000006060c7c11 */ /* 0x004fc8000f8608ff */
[----:B------:R-:W-:-:S04]  /*0db0*/  IADD3 R7, PT, PT, R7, R13, RZ ;  /* 0x0000000d07077210 */ /* 0x000fc80007ffe0ff */
[----:B------:R-:W-:-:S05]  /*0dc0*/  LEA.HI.X R13, R6, UR7, R7, 0x1, P3 ;  /* 0x00000007060d7c11 */ /* 0x000fca00098f0c07 */
[----:B-1----:R1:W-:Y:S02]  /*0dd0*/  STG.E.128 desc[UR8][R12.64], R8 ;  /* 0x000000080c007986 */ /* 0x0023e4000c101d08 */
.L_x_115:
[----:B------:R-:W-:Y:S05]  /*0de0*/  BSYNC.RECONVERGENT B0 ;  /* 0x0000000000007941 */ /* 0x000fea0003800200 */
.L_x_114:
[----:B-1----:R1:W2:Y:S01]  /*0df0*/  LDS.128 R8, [R42+0x8800] ;  /* 0x008800002a087984 */ /* 0x0022a20000000c00 */
[----:B------:R-:W-:Y:S04]  /*0e00*/  BSSY.RECONVERGENT B0, `(.L_x_116) ;  /* 0x000000f000007945 */ /* 0x000fe80003800200 */
[----:B------:R-:W-:Y:S05]  /*0e10*/  @P2 BRA `(.L_x_117) ;  /* 0x0000000000342947 */ /* 0x000fea0003800000 */
[----:B------:R-:W4:Y:S01]  /*0e20*/  LDCU.64 UR4, c[0x0][0x3c0] ;  /* 0x00007800ff0477ac */ /* 0x000f220008000a00 */
[----:B---3--:R-:W-:Y:S01]  /*0e30*/  IADD3 R13, P2, PT, R38, 0x10, RZ ;  /* 0x00000010260d7810 */ /* 0x008fe20007f5e0ff */
[----:B------:R-:W-:Y:S01]  /*0e40*/  IMAD.MOV.U32 R6, RZ, RZ, R2 ;  /* 0x000000ffff067224 */ /* 0x000fe200078e0002 */
[----:B------:R-:W3:Y:S01]  /*0e50*/  LDCU.64 UR6, c[0x0][0x3a8] ;  /* 0x00007500ff0677ac */ /* 0x000ee20008000a00 */
[----:B------:R-:W-:Y:S02]  /*0e60*/  IMAD.MOV.U32 R7, RZ, RZ, R5 ;  /* 0x000000ffff077224 */ /* 0x000fe400078e0005 */
[----:B------:R-:W-:-:S04]  /*0e70*/  IMAD.X R0, RZ, RZ, R39, P2 ;  /* 0x000000ffff007224 */ /* 0x000fc800010e0627 */
[----:B----4-:R-:W-:Y:S02]  /*0e80*/  IMAD R0, R0, UR4, RZ ;  /* 0x0000000400007c24 */ /* 0x010fe4000f8e02ff */
[----:B------:R-:W-:-:S04]  /*0e90*/  IMAD.WIDE.U32 R6, R13, UR4, R6 ;  /* 0x000000040d067c25 */ /* 0x000fc8000f8e0006 */
[----:B------:R-:W-:Y:S01]  /*0ea0*/  IMAD R13, R13, UR5, R0 ;  /* 0x000000050d0d7c24 */ /* 0x000fe2000f8e0200 */
[----:B---3--:R-:W-:-:S04]  /*0eb0*/  LEA R12, P2, R6, UR6, 0x1 ;  /* 0x00000006060c7c11 */ /* 0x008fc8000f8408ff */
[----:B------:R-:W-:-:S04]  /*0ec0*/  IADD3 R7, PT, PT, R7, R13, RZ ;  /* 0x0000000d07077210 */ /* 0x000fc80007ffe0ff */
[----:B------:R-:W-:-:S05]  /*0ed0*/  LEA.HI.X R13, R6, UR7, R7, 0x1, P2 ;  /* 0x00000007060d7c11 */ /* 0x000fca00090f0c07 */
[----:B--2---:R4:W-:Y:S02]  /*0ee0*/  STG.E.128 desc[UR8][R12.64], R8 ;  /* 0x000000080c007986 */ /* 0x0049e4000c101d08 */
.L_x_117:
[----:B------:R-:W-:Y:S05]  /*0ef0*/  BSYNC.RECONVERGENT B0 ;  /* 0x0000000000007941 */ /* 0x000fea0003800200 */
.L_x_116:
[----:B-1-3--:R-:W1:Y:S01]  /*0f00*/  LDS.128 R40, [R42+0x9000] ;  /* 0x009000002a287984 */ /* 0x00ae620000000c00 */
[----:B------:R-:W-:Y:S04]  /*0f10*/  BSSY.RECONVERGENT B0, `(.L_x_118) ;  /* 0x000000f000007945 */ /* 0x000fe80003800200 */
[----:B------:R-:W-:Y:S05]  /*0f20*/  @P1 BRA `(.L_x_119) ;  /* 0x0000000000341947 */ /* 0x000fea0003800000 */
[----:B------:R-:W3:Y:S01]  /*0f30*/  LDCU.64 UR4, c[0x0][0x3c0] ;  /* 0x00007800ff0477ac */ /* 0x000ee20008000a00 */
[----:B--2-4-:R-:W-:Y:S01]  /*0f40*/  IADD3 R9, P1, PT, R38, 0x20, RZ ;  /* 0x0000002026097810 */ /* 0x014fe20007f3e0ff */
[----:B------:R-:W-:Y:S01]  /*0f50*/  IMAD.MOV.U32 R6, RZ, RZ, R2 ;  /* 0x000000ffff067224 */ /* 0x000fe200078e0002 */
[----:B------:R-:W-:Y:S01]  /*0f60*/  MOV R7, R5 ;  /* 0x0000000500077202 */ /* 0x000fe20000000f00 */
[----:B------:R-:W2:Y:S02]  /*0f70*/  LDCU.64 UR6, c[0x0][0x3a8] ;  /* 0x00007500ff0677ac */ /* 0x000ea40008000a00 */
[----:B------:R-:W-:-:S04]  /*0f80*/  IMAD.X R0, RZ, RZ, R39, P1 ;  /* 0x000000ffff007224 */ /* 0x000fc800008e0627 */
[----:B---3--:R-:W-:Y:S02]  /*0f90*/  IMAD R0, R0, UR4, RZ ;  /* 0x0000000400007c24 */ /* 0x008fe4000f8e02ff */
[----:B------:R-:W-:-:S04]  /*0fa0*/  IMAD.WIDE.U32 R6, R9, UR4, R6 ;  /* 0x0000000409067c25 */ /* 0x000fc8000f8e0006 */
[----:B------:R-:W-:Y:S01]  /*0fb0*/  IMAD R9, R9, UR5, R0 ;  /* 0x0000000509097c24 */ /* 0x000fe2000f8e0200 */
[----:B--2---:R-:W-:-:S03]  /*0fc0*/  LEA R8, P1, R6, UR6, 0x1 ;  /* 0x0000000606087c11 */ /* 0x004fc6000f8208ff */
[----:B------:R-:W-:-:S05]  /*0fd0*/  IMAD.IADD R7, R7, 0x1, R9 ;  /* 0x0000000107077824 */ /* 0x000fca00078e0209 */
[----:B------:R-:W-:-:S05]  /*0fe0*/  LEA.HI.X R9, R6, UR7, R7, 0x1, P1 ;  /* 0x0000000706097c11 */ /* 0x000fca00088f0c07 */
[----:B-1----:R3:W-:Y:S02]  /*0ff0*/  STG.E.128 desc[UR8][R8.64], R40 ;  /* 0x0000002808007986 */ /* 0x0027e4000c101d08 */
.L_x_119:
[----:B------:R-:W-:Y:S05]  /*1000*/  BSYNC.RECONVERGENT B0 ;  /* 0x0000000000007941 */ /* 0x000fea0003800200 */
.L_x_118:
[----:B------:R-:W-:Y:S05]  /*1010*/  @P0 EXIT ;  /* 0x000000000000094d */ /* 0x000fea0003800000 */
[----:B------:R-:W5:Y:S01]  /*1020*/  LDCU.64 UR4, c[0x0][0x3c0] ;  /* 0x00007800ff0477ac */ /* 0x000f620008000a00 */
[----:B------:R-:W-:Y:S02]  /*1030*/  IADD3 R7, P0, PT, R38, 0x30, RZ ;  /* 0x0000003026077810 */ /* 0x000fe40007f1e0ff */
[----:B------:R-:W-:Y:S01]  /*1040*/  MOV R3, R5 ;  /* 0x0000000500037202 */ /* 0x000fe20000000f00 */
[----:B------:R-:W0:Y:S02]  /*1050*/  LDCU.64 UR6, c[0x0][0x3a8] ;  /* 0x00007500ff0677ac */ /* 0x000e240008000a00 */
[----:B------:R-:W-:-:S04]  /*1060*/  IMAD.X R38, RZ, RZ, R39, P0 ;  /* 0x000000ffff267224 */ /* 0x000fc800000e0627 */
[----:B-----5:R-:W-:Y:S02]  /*1070*/  IMAD R38, R38, UR4, RZ ;  /* 0x0000000426267c24 */ /* 0x020fe4000f8e02ff */
[----:B------:R-:W-:-:S04]  /*1080*/  IMAD.WIDE.U32 R2, R7, UR4, R2 ;  /* 0x0000000407027c25 */ /* 0x000fc8000f8e0002 */
[----:B------:R-:W-:Y:S01]  /*1090*/  IMAD R7, R7, UR5, R38 ;  /* 0x0000000507077c24 */ /* 0x000fe2000f8e0226 */
[----:B0-----:R-:W-:-:S03]  /*10a0*/  LEA R4, P0, R2, UR6, 0x1 ;  /* 0x0000000602047c11 */ /* 0x001fc6000f8008ff */
[----:B------:R-:W-:-:S05]  /*10b0*/  IMAD.IADD R3, R3, 0x1, R7 ;  /* 0x0000000103037824 */ /* 0x000fca00078e0207 */
[----:B------:R-:W-:-:S05]  /*10c0*/  LEA.HI.X R5, R2, UR7, R3, 0x1, P0 ;  /* 0x0000000702057c11 */ /* 0x000fca00080f0c03 */
[----:B------:R-:W-:Y:S01]  /*10d0*/  STG.E.128 desc[UR8][R4.64], R16 ;  /* 0x0000001004007986 */ /* 0x000fe2000c101d08 */
[----:B------:R-:W-:Y:S05]  /*10e0*/  EXIT ;  /* 0x000000000000794d */ /* 0x000fea0003800000 */
.L_x_120:
        /* <DEDUP_REMOVED lines=9> */
.L_x_183:


//--------------------- .text._ZN7cutlass13device_kernelIN5flash11enable_sm90INS1_16FlashAttnBwdSm90INS1_25CollectiveMainloopBwdSm90ILi2ELi2ELi2EN4cute5tupleIJNS5_1CILi1EEES8_S8_EEENS6_IJNS7_ILi64EEENS7_ILi128EEESB_EEENS_6half_tEfNS_4arch4Sm90ELb1ELb0ELb0ELb1ELb1ELb1ELb0ELb0ELi2ELi1ELi2ELi1ELb0EEENS1_24CollectiveEpilogueBwdGQAISC_fSF_Li256ELb1ELb1EEENS1_25SingleTileBwdLPTSchedulerILb1ELi128ELb1EEEEEEEEEvNT_6ParamsE --------------------------
	.section	.text._ZN7cutlass13device_kernelIN5flash11enable_sm90INS1_16FlashAttnBwdSm90INS1_25CollectiveMainloopBwdSm90ILi2ELi2ELi2EN4cute5tupleIJNS5_1CILi1EEES8_S8_EEENS6_IJNS7_ILi64EEENS7_ILi128EEESB_EEENS_6half_tEfNS_4arch4Sm90ELb1ELb0ELb0ELb1ELb1ELb1ELb0ELb0ELi2ELi1ELi2ELi1ELb0EEENS1_24CollectiveEpilogueBwdGQAISC_fSF_Li256ELb1ELb1EEENS1_25SingleTileBwdLPTSchedulerILb1ELi128ELb1EEEEEEEEEvNT_6ParamsE,"ax",@progbits
	.align	128
.text._ZN7cutlass13device_kernelIN5flash11enable_sm90INS1_16FlashAttnBwdSm90INS1_25CollectiveMainloopBwdSm90ILi2ELi2ELi2EN4cute5tupleIJNS5_1CILi1EEES8_S8_EEENS6_IJNS7_ILi64EEENS7_ILi128EEESB_EEENS_6half_tEfNS_4arch4Sm90ELb1ELb0ELb0ELb1ELb1ELb1ELb0ELb0ELi2ELi1ELi2ELi1ELb0EEENS1_24CollectiveEpilogueBwdGQAISC_fSF_Li256ELb1ELb1EEENS1_25SingleTileBwdLPTSchedulerILb1ELi128ELb1EEEEEEEEEvNT_6ParamsE:
        .type           _ZN7cutlass13device_kernelIN5flash11enable_sm90INS1_16FlashAttnBwdSm90INS1_25CollectiveMainloopBwdSm90ILi2ELi2ELi2EN4cute5tupleIJNS5_1CILi1EEES8_S8_EEENS6_IJNS7_ILi64EEENS7_ILi128EEESB_EEENS_6half_tEfNS_4arch4Sm90ELb1ELb0ELb0ELb1ELb1ELb1ELb0ELb0ELi2ELi1ELi2ELi1ELb0EEENS1_24CollectiveEpilogueBwdGQAISC_fSF_Li256ELb1ELb1EEENS1_25SingleTileBwdLPTSchedulerILb1ELi128ELb1EEEEEEEEEvNT_6ParamsE,@function
        .size           _ZN7cutlass13device_kernelIN5flash11enable_sm90INS1_16FlashAttnBwdSm90INS1_25CollectiveMainloopBwdSm90ILi2ELi2ELi2EN4cute5tupleIJNS5_1CILi1EEES8_S8_EEENS6_IJNS7_ILi64EEENS7_ILi128EEESB_EEENS_6half_tEfNS_4arch4Sm90ELb1ELb0ELb0ELb1ELb1ELb1ELb0ELb0ELi2ELi1ELi2ELi1ELb0EEENS1_24CollectiveEpilogueBwdGQAISC_fSF_Li256ELb1ELb1EEENS1_25SingleTileBwdLPTSchedulerILb1ELi128ELb1EEEEEEEEEvNT_6ParamsE,(.L_x_184 - _ZN7cutlass13device_kernelIN5flash11enable_sm90INS1_16FlashAttnBwdSm90INS1_25CollectiveMainloopBwdSm90ILi2ELi2ELi2EN4cute5tupleIJNS5_1CILi1EEES8_S8_EEENS6_IJNS7_ILi64EEENS7_ILi128EEESB_EEENS_6half_tEfNS_4arch4Sm90ELb1ELb0ELb0ELb1ELb1ELb1ELb0ELb0ELi2ELi1ELi2ELi1ELb0EEENS1_24CollectiveEpilogueBwdGQAISC_fSF_Li256ELb1ELb1EEENS1_25SingleTileBwdLPTSchedulerILb1ELi128ELb1EEEEEEEEEvNT_6ParamsE)
        .other          _ZN7cutlass13device_kernelIN5flash11enable_sm90INS1_16FlashAttnBwdSm90INS1_25CollectiveMainloopBwdSm90ILi2ELi2ELi2EN4cute5tupleIJNS5_1CILi1EEES8_S8_EEENS6_IJNS7_ILi64EEENS7_ILi128EEESB_EEENS_6half_tEfNS_4arch4Sm90ELb1ELb0ELb0ELb1ELb1ELb1ELb0ELb0ELi2ELi1ELi2ELi1ELb0EEENS1_24CollectiveEpilogueBwdGQAISC_fSF_Li256ELb1ELb1EEENS1_25SingleTileBwdLPTSchedulerILb1ELi128ELb1EEEEEEEEEvNT_6ParamsE,@"STO_CUDA_ENTRY STV_DEFAULT"
_ZN7cutlass13device_kernelIN5flash11enable_sm90INS1_16FlashAttnBwdSm90INS1_25CollectiveMainloopBwdSm90ILi2ELi2ELi2EN4cute5tupleIJNS5_1CILi1EEES8_S8_EEENS6_IJNS7_ILi64EEENS7_ILi128EEESB_EEENS_6half_tEfNS_4arch4Sm90ELb1ELb0ELb0ELb1ELb1ELb1ELb0ELb0ELi2ELi1ELi2ELi1ELb0EEENS1_24CollectiveEpilogueBwdGQAISC_fSF_Li256ELb1ELb1EEENS1_25SingleTileBwdLPTSchedulerILb1ELi128ELb1EEEEEEEEEvNT_6ParamsE:
[----:B------:R-:W-:Y:S01]  /*0000*/  LDC R1, c[0x0][0x37c] ;  /* 0x0000df00ff017b82 */ /* 0x000fe20000000800 */
[----:B------:R-:W-:Y:S05]  /*0010*/  EXIT ;  /* 0x000000000000794d */ /* 0x000fea0003800000 */
.L_x_121:
        /* <DEDUP_REMOVED lines=14> */
.L_x_184:


//--------------------- .text._ZN7cutlass13device_kernelIN5flash22FlashAttnBwdPreprocessIN4cute5tupleIJNS3_1CILi64EEENS5_ILi128EEEEEENS_6half_tEfNS_4arch4Sm90ELb1ELb1EEEEEvNT_6ParamsE --------------------------
	.section	.text._ZN7cutlass13device_kernelIN5flash22FlashAttnBwdPreprocessIN4cute5tupleIJNS3_1CILi64EEENS5_ILi128EEEEEENS_6half_tEfNS_4arch4Sm90ELb1ELb1EEEEEvNT_6ParamsE,"ax",@progbits
	.align	128
.text._ZN7cutlass13device_kernelIN5flash22FlashAttnBwdPreprocessIN4cute5tupleIJNS3_1CILi64EEENS5_ILi128EEEEEENS_6half_tEfNS_4arch4Sm90ELb1ELb1EEEEEvNT_6ParamsE:
        .type           _ZN7cutlass13device_kernelIN5flash22FlashAttnBwdPreprocessIN4cute5tupleIJNS3_1CILi64EEENS5_ILi128EEEEEENS_6half_tEfNS_4arch4Sm90ELb1ELb1EEEEEvNT_6ParamsE,@function
        .size           _ZN7cutlass13device_kernelIN5flash22FlashAttnBwdPreprocessIN4cute5tupleIJNS3_1CILi64EEENS5_ILi128EEEEEENS_6half_tEfNS_4arch4Sm90ELb1ELb1EEEEEvNT_6ParamsE,(.L_x_185 - _ZN7cutlass13device_kernelIN5flash22FlashAttnBwdPreprocessIN4cute5tupleIJNS3_1CILi64EEENS5_ILi128EEEEEENS_6half_tEfNS_4arch4Sm90ELb1ELb1EEEEEvNT_6ParamsE)
        .other          _ZN7cutlass13device_kernelIN5flash22FlashAttnBwdPreprocessIN4cute5tupleIJNS3_1CILi64EEENS5_ILi128EEEEEENS_6half_tEfNS_4arch4Sm90ELb1ELb1EEEEEvNT_6ParamsE,@"STO_CUDA_ENTRY STV_DEFAULT"
_ZN7cutlass13device_kernelIN5flash22FlashAttnBwdPreprocessIN4cute5tupleIJNS3_1CILi64EEENS5_ILi128EEEEEENS_6half_tEfNS_4arch4Sm90ELb1ELb1EEEEEvNT_6ParamsE:
        /* <DEDUP_REMOVED lines=10> */
[----:B------:R-:W-:Y:S01]  /*00a0*/  HFMA2 R3, -RZ, RZ, 0, 0 ;  /* 0x00000000ff037431 */ /* 0x000fe200000001ff */
[----:B------:R-:W-:Y:S01]  /*00b0*/  CS2R R42, SRZ ;  /* 0x00000000002a7805 */ /* 0x000fe2000001ff00 */
[----:B------:R-:W1:Y:S01]  /*00c0*/  LDCU UR7, c[0x0][0x388] ;  /* 0x00007100ff0777ac */ /* 0x000e620008000800 */
[----:B0-----:R-:W-:-:S04]  /*00d0*/  UISETP.NE.U32.AND UP0, UPT, UR8, URZ, UPT ;  /* 0x000000ff0800728c */ /* 0x001fc8000bf05070 */
[----:B------:R-:W-:Y:S01]  /*00e0*/  UISETP.NE.AND.EX UP0, UPT, UR9, URZ, UPT, UP0 ;  /* 0x000000ff0900728c */ /* 0x000fe2000bf05300 */
[----:B-1----:R-:W-:-:S08]  /*00f0*/  MOV R53, UR7 ;  /* 0x0000000700357c02 */ /* 0x002fd00008000f00 */
[----:B------:R-:W-:Y:S05]  /*0100*/  BRA.U !UP0, `(.L_x_123) ;  /* 0x00000001084c7547 */ /* 0x000fea000b800000 */
[----:B------:R-:W-:Y:S05]  /*0110*/  BRA `(.L_x_124) ;  /* 0x0000000000307947 */ /* 0x000fea0003800000 */
.L_x_122:
[----:B------:R-:W0:Y:S01]  /*0120*/  LDC.64 R4, c[0x0][0x460] ;  /* 0x00011800ff047b82 */ /* 0x000e220000000a00 */
[----:B------:R-:W1:Y:S01]  /*0130*/  LDCU.64 UR8, c[0x0][0x468] ;  /* 0x00008d00ff0877ac */ /* 0x000e620008000a00 */
[----:B0-----:R-:W-:-:S05]  /*0140*/  IMAD.WIDE.U32 R4, R2, 0x4, R4 ;  /* 0x0000000402047825 */ /* 0x001fca00078e0004 */
[----:B------:R-:W2:Y:S01]  /*0150*/  LDG.E R42, desc[UR4][R4.64] ;  /* 0x00000004042a7981 */ /* 0x000ea2000c1e1900 */
[----:B-1----:R-:W-:-:S04]  /*0160*/  UISETP.NE.U32.AND UP0, UPT, UR8, URZ, UPT ;  /* 0x000000ff0800728c */ /* 0x002fc8000bf05070 */
[----:B------:R-:W-:Y:S01]  /*0170*/  UISETP.NE.AND.EX UP0, UPT, UR9, URZ, UPT, UP0 ;  /* 0x000000ff0900728c */ /* 0x000fe2000bf05300 */
[----:B--2---:R-:W-:Y:S02]  /*0180*/  LEA R3, R2, R42, 0x6 ;  /* 0x0000002a02037211 */ /* 0x004fe400078e30ff */
[----:B------:R-:W-:Y:S02]  /*0190*/  SHF.R.S32.HI R43, RZ, 0x1f, R42 ;  /* 0x0000001fff2b7819 */ /* 0x000fe4000001142a */
[----:B------:R-:W-:-:S04]  /*01a0*/  SHF.R.S32.HI R6, RZ, 0x1f, R3 ;  /* 0x0000001fff067819 */ /* 0x000fc80000011403 */
[----:B------:R-:W-:-:S04]  /*01b0*/  LEA.HI R3, R6, R3, RZ, 0x6 ;  /* 0x0000000306037211 */ /* 0x000fc800078f30ff */
[----:B------:R-:W-:Y:S01]  /*01c0*/  LOP3.LUT R3, R3, 0xffffffc0, RZ, 0xc0, !PT ;  /* 0xffffffc003037812 */ /* 0x000fe200078ec0ff */
[----:B------:R-:W-:Y:S06]  /*01d0*/  BRA.U !UP0, `(.L_x_125) ;  /* 0x0000000108107547 */ /* 0x000fec000b800000 */
.L_x_124:
[----:B------:R-:W0:Y:S02]  /*01e0*/  LDC.64 R4, c[0x0][0x468] ;  /* 0x00011a00ff047b82 */ /* 0x000e240000000a00 */
[----:B0-----:R-:W-:-:S05]  /*01f0*/  IMAD.WIDE.U32 R4, R2, 0x4, R4 ;  /* 0x0000000402047825 */ /* 0x001fca00078e0004 */
[----:B------:R0:W5:Y:S01]  /*0200*/  LDG.E R53, desc[UR4][R4.64] ;  /* 0x0000000404357981 */ /* 0x000162000c1e1900 */
[----:B------:R-:W-:Y:S05]  /*0210*/  BRA `(.L_x_123) ;  /* 0x0000000000087947 */ /* 0x000fea0003800000 */
.L_x_125:
[----:B------:R-:W2:Y:S02]  /*0220*/  LDG.E R5, desc[UR4][R4.64+0x4] ;  /* 0x0000040404057981 */ /* 0x000ea4000c1e1900 */
[----:B--2---:R-:W-:-:S07]  /*0230*/  IADD3 R53, PT, PT, -R42, R5, RZ ;  /* 0x000000052a357210 */ /* 0x004fce0007ffe1ff */
.L_x_123:
[----:B0-----:R-:W0:Y:S01]  /*0240*/  S2R R4, SR_TID.X ;  /* 0x0000000000047919 */ /* 0x001e220000002100 */
[----:B------:R-:W-:Y:S02]  /*0250*/  SHF.L.U32 R5, R0, 0x6, RZ ;  /* 0x0000000600057819 */ /* 0x000fe400000006ff */
[----:B------:R-:W-:Y:S02]  /*0260*/  ISETP.NE.AND.EX P0, PT, R7, RZ, PT, P0 ;  /* 0x000000ff0700720c */ /* 0x000fe40003f05300 */
[----:B-----5:R-:W-:-:S13]  /*0270*/  ISETP.GT.AND P1, PT, R53, R5, PT ;  /* 0x000000053500720c */ /* 0x020fda0003f24270 */
[----:B------:R-:W-:Y:S05]  /*0280*/  @!P1 EXIT P0 ;  /* 0x000000000000994d */ /* 0x000fea0000000000 */
[----:B------:R-:W1:Y:S01]  /*0290*/  LDCU UR7, c[0x0][0x38c] ;  /* 0x00007180ff0777ac */ /* 0x000e620008000800 */
[----:B------:R-:W2:Y:S01]  /*02a0*/  LDC.64 R10, c[0x0][0x3a0] ;  /* 0x0000e800ff0a7b82 */ /* 0x000ea20000000a00 */
[----:B0-----:R-:W-:Y:S02]  /*02b0*/  SHF.L.U32 R44, R4, 0x3, RZ ;  /* 0x00000003042c7819 */ /* 0x001fe400000006ff */
[----:B------:R-:W-:Y:S02]  /*02c0*/  SHF.R.U32.HI R6, RZ, 0x4, R4 ;  /* 0x00000004ff067819 */ /* 0x000fe40000011604 */
[----:B------:R-:W-:Y:S02]  /*02d0*/  LOP3.LUT R44, R44, 0x78, RZ, 0xc0, !PT ;  /* 0x000000782c2c7812 */ /* 0x000fe400078ec0ff */
[----:B------:R-:W-:Y:S01]  /*02e0*/  IADD3 R7, PT, PT, -R5, R53, RZ ;  /* 0x0000003505077210 */ /* 0x000fe20007ffe1ff */
[----:B------:R-:W0:Y:S01]  /*02f0*/  LDC.64 R14, c[0x0][0x3c0] ;  /* 0x0000f000ff0e7b82 */ /* 0x000e220000000a00 */
[----:B------:R-:W-:-:S02]  /*0300*/  IADD3 R40, PT, PT, R6, 0x10, RZ ;  /* 0x0000001006287810 */ /* 0x000fc40007ffe0ff */
[----:B------:R-:W-:Y:S02]  /*0310*/  MOV R45, RZ ;  /* 0x000000ff002d7202 */ /* 0x000fe40000000f00 */
[----:B------:R-:W-:Y:S02]  /*0320*/  IADD3 R34, P4, PT, R6, R42, RZ ;  /* 0x0000002a06227210 */ /* 0x000fe40007f9e0ff */
[----:B------:R-:W-:Y:S01]  /*0330*/  SEL R41, R2, RZ, !P3 ;  /* 0x000000ff02297207 */ /* 0x000fe20005800000 */
[----:B------:R-:W3:Y:S01]  /*0340*/  LDC.64 R22, c[0x0][0x3a8] ;  /* 0x0000ea00ff167b82 */ /* 0x000ee20000000a00 */
[----:B-1----:R-:W-:Y:S02]  /*0350*/  ISETP.GE.AND P0, PT, R44, UR7, PT ;  /* 0x000000072c007c0c */ /* 0x002fe4000bf06270 */
[----:B------:R-:W-:Y:S02]  /*0360*/  IADD3.X R35, PT, PT, RZ, R43, RZ, P4, !PT ;  /* 0x0000002bff237210 */ /* 0x000fe400027fe4ff */
[----:B------:R-:W-:-:S02]  /*0370*/  ISETP.GE.OR P1, PT, R40, R7, P0 ;  /* 0x000000072800720c */ /* 0x000fc40000726670 */
[----:B------:R-:W-:Y:S01]  /*0380*/  ISETP.GE.OR P2, PT, R6, R7, P0 ;  /* 0x000000070600720c */ /* 0x000fe20000746670 */
[----:B--2---:R-:W-:Y:S01]  /*0390*/  IMAD.WIDE.U32 R8, R10, UR6, R44 ;  /* 0x000000060a087c25 */ /* 0x004fe2000f8e002c */
[----:B------:R-:W1:Y:S01]  /*03a0*/  LDC.64 R30, c[0x0][0x3b8] ;  /* 0x0000ee00ff1e7b82 */ /* 0x000e620000000a00 */
[----:B------:R-:W-:Y:S02]  /*03b0*/  IADD3 R52, PT, PT, R6, 0x30, RZ ;  /* 0x0000003006347810 */ /* 0x000fe40007ffe0ff */
[----:B------:R-:W-:Y:S02]  /*03c0*/  IMAD R9, R11, UR6, R9 ;  /* 0x000000060b097c24 */ /* 0x000fe4000f8e0209 */
[----:B------:R-:W-:-:S03]  /*03d0*/  IMAD.WIDE.U32 R34, R0, 0x40, R34 ;  /* 0x0000004000227825 */ /* 0x000fc600078e0022 */
[----:B------:R-:W2:Y:S01]  /*03e0*/  LDC.64 R10, c[0x0][0x3c8] ;  /* 0x0000f200ff0a7b82 */ /* 0x000ea20000000a00 */
[----:B0-----:R-:W-:Y:S01]  /*03f0*/  IMAD.WIDE.U32 R12, R14, UR6, R44 ;  /* 0x000000060e0c7c25 */ /* 0x001fe2000f8e002c */
[----:B------:R-:W-:Y:S02]  /*0400*/  IADD3 R45, PT, PT, R6, 0x20, RZ ;  /* 0x00000020062d7810 */ /* 0x000fe40007ffe0ff */
[----:B------:R-:W-:Y:S01]  /*0410*/  @!P1 IADD3 R19, P4, PT, R34, 0x10, RZ ;  /* 0x0000001022139810 */ /* 0x000fe20007f9e0ff */
[----:B------:R-:W-:Y:S01]  /*0420*/  IMAD R13, R15, UR6, R13 ;  /* 0x000000060f0d7c24 */ /* 0x000fe2000f8e020d */
[-C--:B------:R-:W-:Y:S01]  /*0430*/  ISETP.GE.OR P3, PT, R45, R7.reuse, P0 ;  /* 0x000000072d00720c */ /* 0x080fe20000766670 */
[C---:B---3--:R-:W-:Y:S01]  /*0440*/  IMAD.WIDE.U32 R32, R41.reuse, R22, R8 ;  /* 0x0000001629207225 */ /* 0x048fe200078e0008 */
[----:B------:R-:W0:Y:S01]  /*0450*/  @!P1 LDC.64 R36, c[0x0][0x398] ;  /* 0x0000e600ff249b82 */ /* 0x000e220000000a00 */
[----:B------:R-:W-:Y:S02]  /*0460*/  ISETP.GE.OR P0, PT, R52, R7, P0 ;  /* 0x000000073400720c */ /* 0x000fe40000706670 */
[----:B------:R-:W-:Y:S01]  /*0470*/  @!P1 IADD3.X R9, PT, PT, RZ, R35, RZ, P4, !PT ;  /* 0x00000023ff099210 */ /* 0x000fe200027fe4ff */
[----:B------:R-:W-:Y:S01]  /*0480*/  IMAD R23, R41, R23, R33 ;  /* 0x0000001729177224 */ /* 0x000fe200078e0221 */
[----:B------:R-:W-:-:S02]  /*0490*/  @!P1 IADD3 R27, P5, PT, R34, 0x10, RZ ;  /* 0x00000010221b9810 */ /* 0x000fc40007fbe0ff */
[-C--:B------:R-:W-:Y:S01]  /*04a0*/  @!P1 MOV R22, R32.reuse ;  /* 0x0000002000169202 */ /* 0x080fe20000000f00 */
[----:B------:R-:W3:Y:S01]  /*04b0*/  @!P2 LDC.64 R20, c[0x0][0x398] ;  /* 0x0000e600ff14ab82 */ /* 0x000ee20000000a00 */
[----:B------:R-:W-:Y:S02]  /*04c0*/  @!P2 MOV R8, R32 ;  /* 0x000000200008a202 */ /* 0x000fe40000000f00 */
[-C--:B------:R-:W-:Y:S02]  /*04d0*/  @!P3 MOV R59, R23.reuse ;  /* 0x00000017003bb202 */ /* 0x080fe40000000f00 */
[C---:B------:R-:W-:Y:S02]  /*04e0*/  @!P3 IADD3 R26, P6, PT, R34.reuse, 0x20, RZ ;  /* 0x00000020221ab810 */ /* 0x040fe40007fde0ff */
[----:B------:R-:W-:Y:S01]  /*04f0*/  @!P0 MOV R33, R23 ;  /* 0x0000001700218202 */ /* 0x000fe20000000f00 */
[C---:B--2---:R-:W-:Y:S01]  /*0500*/  IMAD.WIDE.U32 R24, R41.reuse, R10, R12 ;  /* 0x0000000a29187225 */ /* 0x044fe200078e000c */
[----:B------:R-:W-:Y:S01]  /*0510*/  @!P1 IADD3.X R13, PT, PT, RZ, R35, RZ, P5, !PT ;  /* 0x00000023ff0d9210 */ /* 0x000fe20002ffe4ff */
[----:B------:R-:W2:Y:S01]  /*0520*/  LDC.64 R14, c[0x0][0x3b8] ;  /* 0x0000ee00ff0e7b82 */ /* 0x000ea20000000a00 */
[C---:B------:R-:W-:Y:S01]  /*0530*/  @!P3 IADD3 R48, P4, PT, R34.reuse, 0x20, RZ ;  /* 0x000000202230b810 */ /* 0x040fe20007f9e0ff */
[----:B------:R-:W-:Y:S01]  /*0540*/  IMAD R25, R41, R11, R25 ;  /* 0x0000000b29197224 */ /* 0x000fe200078e0219 */
[----:B------:R-:W-:Y:S01]  /*0550*/  @!P0 IADD3 R55, P5, PT, R34, 0x30, RZ ;  /* 0x0000003022378810 */ /* 0x000fe20007fbe0ff */
[----:B-1----:R-:W-:Y:S01]  /*0560*/  @!P1 IMAD R12, R13, R30, RZ ;  /* 0x0000001e0d0c9224 */ /* 0x002fe200078e02ff */
[----:B------:R-:W-:Y:S01]  /*0570*/  @!P3 IADD3.X R50, PT, PT, RZ, R35, RZ, P4, !PT ;  /* 0x00000023ff32b210 */ /* 0x000fe200027fe4ff */
[-C--:B0-----:R-:W-:Y:S01]  /*0580*/  @!P1 IMAD R10, R9, R36.reuse, RZ ;  /* 0x00000024090a9224 */ /* 0x081fe200078e02ff */
[----:B------:R-:W-:Y:S01]  /*0590*/  @!P2 MOV R9, R23 ;  /* 0x000000170009a202 */ /* 0x000fe20000000f00 */
[----:B------:R-:W-:Y:S01]  /*05a0*/  @!P1 IMAD.WIDE.U32 R22, R19, R36, R22 ;  /* 0x0000002413169225 */ /* 0x000fe200078e0016 */
[----:B------:R-:W0:Y:S01]  /*05b0*/  @!P1 LDC.64 R16, c[0x0][0x380] ;  /* 0x0000e000ff109b82 */ /* 0x000e220000000a00 */
[----:B------:R-:W-:-:S02]  /*05c0*/  @!P0 IADD3.X R28, PT, PT, RZ, R35, RZ, P5, !PT ;  /* 0x00000023ff1c8210 */ /* 0x000fc40002ffe4ff */
[----:B------:R-:W-:Y:S01]  /*05d0*/  @!P1 IMAD R37, R19, R37, R10 ;  /* 0x0000002513259224 */ /* 0x000fe200078e020a */
[----:B------:R-:W-:Y:S01]  /*05e0*/  @!P3 MOV R58, R32 ;  /* 0x00000020003ab202 */ /* 0x000fe20000000f00 */
[----:B---3--:R-:W-:Y:S02]  /*05f0*/  @!P2 IMAD R10, R35, R20, RZ ;  /* 0x00000014230aa224 */ /* 0x008fe400078e02ff */
[----:B------:R-:W-:Y:S01]  /*0600*/  @!P1 IMAD.WIDE.U32 R18, R27, R30, R24 ;  /* 0x0000001e1b129225 */ /* 0x000fe200078e0018 */
[----:B------:R-:W1:Y:S01]  /*0610*/  LDC.64 R46, c[0x0][0x3b0] ;  /* 0x0000ec00ff2e7b82 */ /* 0x000e620000000a00 */
[----:B------:R-:W-:Y:S02]  /*0620*/  @!P1 IADD3 R23, PT, PT, R23, R37, RZ ;  /* 0x0000002517179210 */ /* 0x000fe40007ffe0ff */
[C---:B------:R-:W-:Y:S02]  /*0630*/  @!P2 IMAD R30, R34.reuse, R21, R10 ;  /* 0x00000015221ea224 */ /* 0x040fe400078e020a */
[----:B------:R-:W-:-:S03]  /*0640*/  @!P2 IMAD.WIDE.U32 R20, R34, R20, R8 ;  /* 0x000000142214a225 */ /* 0x000fc600078e0008 */
[----:B------:R-:W3:Y:S01]  /*0650*/  @!P3 LDC.64 R8, c[0x0][0x398] ;  /* 0x0000e600ff08bb82 */ /* 0x000ee20000000a00 */
[----:B------:R-:W-:Y:S01]  /*0660*/  @!P1 IMAD R31, R27, R31, R12 ;  /* 0x0000001f1b1f9224 */ /* 0x000fe200078e020c */
[----:B------:R-:W-:Y:S01]  /*0670*/  @!P3 IADD3.X R27, PT, PT, RZ, R35, RZ, P6, !PT ;  /* 0x00000023ff1bb210 */ /* 0x000fe200037fe4ff */
[----:B--2---:R-:W-:Y:S01]  /*0680*/  @!P2 IMAD R29, R35, R14, RZ ;  /* 0x0000000e231da224 */ /* 0x004fe200078e02ff */
[----:B------:R-:W-:Y:S02]  /*0690*/  @!P2 IADD3 R30, PT, PT, R21, R30, RZ ;  /* 0x0000001e151ea210 */ /* 0x000fe40007ffe0ff */
[C---:B------:R-:W-:Y:S01]  /*06a0*/  @!P0 IADD3 R49, P6, PT, R34.reuse, 0x30, RZ ;  /* 0x0000003022318810 */ /* 0x040fe20007fde0ff */
[----:B------:R-:W-:Y:S01]  /*06b0*/  @!P2 IMAD R29, R34, R15, R29 ;  /* 0x0000000f221da224 */ /* 0x000fe200078e021d */
[----:B------:R-:W2:Y:S01]  /*06c0*/  @!P2 LDC.64 R12, c[0x0][0x380] ;  /* 0x0000e000ff0cab82 */ /* 0x000ea20000000a00 */
[----:B0-----:R-:W-:Y:S01]  /*06d0*/  @!P1 LEA R56, P4, R22, R16, 0x1 ;  /* 0x0000001016389211 */ /* 0x001fe200078808ff */
[----:B------:R-:W-:Y:S01]  /*06e0*/  @!P2 IMAD.WIDE.U32 R14, R34, R14, R24 ;  /* 0x0000000e220ea225 */ /* 0x000fe200078e0018 */
[----:B------:R-:W-:-:S02]  /*06f0*/  @!P1 IADD3 R16, PT, PT, R19, R31, RZ ;  /* 0x0000001f13109210 */ /* 0x000fc40007ffe0ff */
[----:B------:R-:W-:Y:S02]  /*0700*/  @!P1 LEA.HI.X R57, R22, R17, R23, 0x1, P4 ;  /* 0x0000001116399211 */ /* 0x000fe400020f0c17 */
[----:B------:R-:W-:Y:S01]  /*0710*/  @!P2 IADD3 R29, PT, PT, R15, R29, RZ ;  /* 0x0000001d0f1da210 */ /* 0x000fe20007ffe0ff */
[----:B------:R-:W0:Y:S01]  /*0720*/  @!P0 LDC.64 R38, c[0x0][0x398] ;  /* 0x0000e600ff268b82 */ /* 0x000e220000000a00 */
[C---:B-1----:R-:W-:Y:S02]  /*0730*/  @!P1 LEA R46, P5, R18.reuse, R46, 0x1 ;  /* 0x0000002e122e9211 */ /* 0x042fe400078a08ff */
[----:B------:R-:W-:Y:S02]  /*0740*/  @!P0 IADD3.X R51, PT, PT, RZ, R35, RZ, P6, !PT ;  /* 0x00000023ff338210 */ /* 0x000fe400037fe4ff */
[----:B------:R-:W-:-:S03]  /*0750*/  @!P1 LEA.HI.X R47, R18, R47, R16, 0x1, P5 ;  /* 0x0000002f122f9211 */ /* 0x000fc600028f0c10 */
[----:B------:R-:W1:Y:S01]  /*0760*/  LDC.64 R10, c[0x0][0x3b0] ;  /* 0x0000ec00ff0a7b82 */ /* 0x000e620000000a00 */
[-C--:B---3--:R-:W-:Y:S02]  /*0770*/  @!P3 IMAD R27, R27, R8.reuse, RZ ;  /* 0x000000081b1bb224 */ /* 0x088fe400078e02ff */
[----:B------:R-:W-:-:S04]  /*0780*/  @!P3 IMAD.WIDE.U32 R58, R26, R8, R58 ;  /* 0x000000081a3ab225 */ /* 0x000fc800078e003a */
[----:B------:R-:W-:Y:S01]  /*0790*/  @!P3 IMAD R54, R26, R9, R27 ;  /* 0x000000091a36b224 */ /* 0x000fe200078e021b */
[C---:B--2---:R-:W-:Y:S01]  /*07a0*/  @!P2 LEA R18, P4, R20.reuse, R12, 0x1 ;  /* 0x0000000c1412a211 */ /* 0x044fe200078808ff */
[----:B------:R-:W2:Y:S01]  /*07b0*/  LDC.64 R26, c[0x0][0x3b8] ;  /* 0x0000ee00ff1a7b82 */ /* 0x000ea20000000a00 */
[----:B------:R-:W-:Y:S02]  /*07c0*/  CS2R R8, SRZ ;  /* 0x0000000000087805 */ /* 0x000fe4000001ff00 */
[----:B------:R-:W-:Y:S02]  /*07d0*/  @!P2 LEA.HI.X R19, R20, R13, R30, 0x1, P4 ;  /* 0x0000000d1413a211 */ /* 0x000fe400020f0c1e */
[----:B------:R-:W-:Y:S01]  /*07e0*/  CS2R R12, SRZ ;  /* 0x00000000000c7805 */ /* 0x000fe2000001ff00 */
[----:B0-----:R-:W-:Y:S02]  /*07f0*/  @!P0 IMAD R28, R28, R38, RZ ;  /* 0x000000261c1c8224 */ /* 0x001fe400078e02ff */
[----:B------:R-:W0:Y:S02]  /*0800*/  LDC.64 R30, c[0x0][0x3b8] ;  /* 0x0000ee00ff1e7b82 */ /* 0x000e240000000a00 */
[----:B------:R-:W-:Y:S01]  /*0810*/  @!P0 IMAD R39, R55, R39, R28 ;  /* 0x0000002737278224 */ /* 0x000fe200078e021c */
[----:B-1----:R-:W-:-:S05]  /*0820*/  @!P2 LEA R16, P5, R14, R10, 0x1 ;  /* 0x0000000a0e10a211 */ /* 0x002fca00078a08ff */
[----:B------:R-:W1:Y:S01]  /*0830*/  LDC.64 R34, c[0x0][0x3b0] ;  /* 0x0000ec00ff227b82 */ /* 0x000e620000000a00 */
[----:B------:R-:W-:Y:S02]  /*0840*/  @!P2 LEA.HI.X R17, R14, R11, R29, 0x1, P5 ;  /* 0x0000000b0e11a211 */ /* 0x000fe400028f0c1d */
[----:B------:R-:W-:Y:S02]  /*0850*/  CS2R R10, SRZ ;  /* 0x00000000000a7805 */ /* 0x000fe4000001ff00 */
[----:B------:R-:W-:-:S03]  /*0860*/  CS2R R14, SRZ ;  /* 0x00000000000e7805 */ /* 0x000fc6000001ff00 */
[----:B------:R-:W3:Y:S01]  /*0870*/  @!P3 LDC.64 R28, c[0x0][0x380] ;  /* 0x0000e000ff1cbb82 */ /* 0x000ee20000000a00 */
[----:B------:R-:W-:Y:S01]  /*0880*/  @!P0 IMAD.WIDE.U32 R60, R55, R38, R32 ;  /* 0x00000026373c8225 */ /* 0x000fe200078e0020 */
[----:B------:R4:W3:Y:S01]  /*0890*/  @!P2 LDG.E.128 R8, desc[UR4][R18.64] ;  /* 0x000000041208a981 */ /* 0x0008e2000c1e1d00 */
[----:B------:R-:W-:-:S05]  /*08a0*/  CS2R R20, SRZ ;  /* 0x0000000000147805 */ /* 0x000fca000001ff00 */
[----:B------:R-:W1:Y:S01]  /*08b0*/  @!P0 LDC.64 R36, c[0x0][0x380] ;  /* 0x0000e000ff248b82 */ /* 0x000e620000000a00 */
[----:B------:R2:W3:Y:S01]  /*08c0*/  @!P2 LDG.E.128 R12, desc[UR4][R16.64] ;  /* 0x00000004100ca981 */ /* 0x0004e2000c1e1d00 */
[----:B------:R-:W-:Y:S02]  /*08d0*/  CS2R R22, SRZ ;  /* 0x0000000000167805 */ /* 0x000fe4000001ff00 */
[----:B----4-:R-:W-:-:S04]  /*08e0*/  CS2R R18, SRZ ;  /* 0x0000000000127805 */ /* 0x010fc8000001ff00 */
[----:B------:R-:W4:Y:S01]  /*08f0*/  LDC.64 R32, c[0x0][0x3b0] ;  /* 0x0000ec00ff207b82 */ /* 0x000f220000000a00 */
[----:B------:R3:W4:Y:S01]  /*0900*/  @!P1 LDG.E.128 R20, desc[UR4][R46.64] ;  /* 0x000000042e149981 */ /* 0x000722000c1e1d00 */
[----:B--2---:R-:W-:Y:S01]  /*0910*/  CS2R R16, SRZ ;  /* 0x0000000000107805 */ /* 0x004fe2000001ff00 */
[----:B------:R-:W-:-:S05]  /*0920*/  @!P3 IMAD R50, R50, R26, RZ ;  /* 0x0000001a3232b224 */ /* 0x000fca00078e02ff */
[----:B------:R2:W4:Y:S01]  /*0930*/  @!P1 LDG.E.128 R16, desc[UR4][R56.64] ;  /* 0x0000000438109981 */ /* 0x000522000c1e1d00 */
[----:B------:R-:W-:Y:S01]  /*0940*/  @!P3 IADD3 R54, PT, PT, R59, R54, RZ ;  /* 0x000000363b36b210 */ /* 0x000fe20007ffe0ff */
[----:B------:R-:W-:Y:S01]  /*0950*/  @!P3 IMAD R27, R48, R27, R50 ;  /* 0x0000001b301bb224 */ /* 0x000fe200078e0232 */
[----:B---3--:R-:W-:Y:S02]  /*0960*/  @!P3 LEA R46, P1, R58, R28, 0x1 ;  /* 0x0000001c3a2eb211 */ /* 0x008fe400078208ff */
[----:B--2---:R-:W-:Y:S02]  /*0970*/  @!P0 MOV R56, R24 ;  /* 0x0000001800388202 */ /* 0x004fe40000000f00 */
[----:B------:R-:W-:Y:S01]  /*0980*/  @!P0 MOV R57, R25 ;  /* 0x0000001900398202 */ /* 0x000fe20000000f00 */
[----:B------:R-:W-:-:S04]  /*0990*/  @!P3 IMAD.WIDE.U32 R24, R48, R26, R24 ;  /* 0x0000001a3018b225 */ /* 0x000fc800078e0018 */
[-C--:B0-----:R-:W-:Y:S02]  /*09a0*/  @!P0 IMAD R26, R51, R30.reuse, RZ ;  /* 0x0000001e331a8224 */ /* 0x081fe400078e02ff */
[----:B------:R-:W-:Y:S01]  /*09b0*/  @!P0 IMAD.WIDE.U32 R56, R49, R30, R56 ;  /* 0x0000001e31388225 */ /* 0x000fe200078e0038 */
[----:B------:R-:W-:-:S03]  /*09c0*/  @!P3 LEA.HI.X R47, R58, R29, R54, 0x1, P1 ;  /* 0x0000001d3a2fb211 */ /* 0x000fc600008f0c36 */
[----:B------:R-:W-:Y:S01]  /*09d0*/  @!P0 IMAD R31, R49, R31, R26 ;  /* 0x0000001f311f8224 */ /* 0x000fe200078e021a */
[----:B------:R-:W-:Y:S02]  /*09e0*/  @!P0 IADD3 R39, PT, PT, R61, R39, RZ ;  /* 0x000000273d278210 */ /* 0x000fe40007ffe0ff */
[----:B-1----:R-:W-:Y:S02]  /*09f0*/  @!P0 LEA R50, P1, R60, R36, 0x1 ;  /* 0x000000243c328211 */ /* 0x002fe400078208ff */
[----:B------:R-:W-:Y:S02]  /*0a00*/  @!P3 IADD3 R27, PT, PT, R25, R27, RZ ;  /* 0x0000001b191bb210 */ /* 0x000fe40007ffe0ff */
[----:B------:R-:W-:Y:S02]  /*0a10*/  @!P3 LEA R34, P2, R24, R34, 0x1 ;  /* 0x000000221822b211 */ /* 0x000fe400078408ff */
[----:B------:R-:W-:Y:S02]  /*0a20*/  CS2R R28, SRZ ;  /* 0x00000000001c7805 */ /* 0x000fe4000001ff00 */
[----:B------:R-:W-:-:S02]  /*0a30*/  @!P0 IADD3 R36, PT, PT, R57, R31, RZ ;  /* 0x0000001f39248210 */ /* 0x000fc40007ffe0ff */
[----:B------:R-:W-:Y:S02]  /*0a40*/  CS2R R30, SRZ ;  /* 0x00000000001e7805 */ /* 0x000fe4000001ff00 */
[----:B------:R-:W-:Y:S02]  /*0a50*/  @!P0 LEA.HI.X R51, R60, R37, R39, 0x1, P1 ;  /* 0x000000253c338211 */ /* 0x000fe400008f0c27 */
[----:B------:R-:W-:Y:S02]  /*0a60*/  @!P3 LEA.HI.X R35, R24, R35, R27, 0x1, P2 ;  /* 0x000000231823b211 */ /* 0x000fe400010f0c1b */
[C---:B----4-:R-:W-:Y:S02]  /*0a70*/  @!P0 LEA R48, P1, R56.reuse, R32, 0x1 ;  /* 0x0000002038308211 */ /* 0x050fe400078208ff */
[----:B------:R-:W-:Y:S02]  /*0a80*/  CS2R R24, SRZ ;  /* 0x0000000000187805 */ /* 0x000fe4000001ff00 */
[----:B------:R-:W-:Y:S01]  /*0a90*/  CS2R R26, SRZ ;  /* 0x00000000001a7805 */ /* 0x000fe2000001ff00 */
[----:B------:R0:W2:Y:S01]  /*0aa0*/  @!P3 LDG.E.128 R28, desc[UR4][R34.64] ;  /* 0x00000004221cb981 */ /* 0x0000a2000c1e1d00 */
[----:B------:R-:W-:-:S02]  /*0ab0*/  @!P0 LEA.HI.X R49, R56, R33, R36, 0x1, P1 ;  /* 0x0000002138318211 */ /* 0x000fc400008f0c24 */
[----:B------:R-:W-:Y:S02]  /*0ac0*/  CS2R R32, SRZ ;  /* 0x0000000000207805 */ /* 0x000fe4000001ff00 */
[----:B------:R-:W-:Y:S02]  /*0ad0*/  CS2R R36, SRZ ;  /* 0x0000000000247805 */ /* 0x000fe4000001ff00 */
[----:B------:R-:W-:Y:S01]  /*0ae0*/  CS2R R38, SRZ ;  /* 0x0000000000267805 */ /* 0x000fe2000001ff00 */
[----:B------:R1:W3:Y:S01]  /*0af0*/  @!P3 LDG.E.128 R24, desc[UR4][R46.64] ;  /* 0x000000042e18b981 */ /* 0x0002e2000c1e1d00 */
[----:B0-----:R-:W-:-:S04]  /*0b00*/  CS2R R34, SRZ ;  /* 0x0000000000227805 */ /* 0x001fc8000001ff00 */
[----:B------:R0:W4:Y:S01]  /*0b10*/  @!P0 LDG.E.128 R36, desc[UR4][R48.64] ;  /* 0x0000000430248981 */ /* 0x000122000c1e1d00 */
[----:B-1----:R-:W1:Y:S03]  /*0b20*/  LDC.64 R46, c[0x0][0x400] ;  /* 0x00010000ff2e7b82 */ /* 0x002e660000000a00 */
[----:B------:R0:W4:Y:S01]  /*0b30*/  @!P0 LDG.E.128 R32, desc[UR4][R50.64] ;  /* 0x0000000432208981 */ /* 0x000122000c1e1d00 */
[----:B------:R-:W-:-:S04]  /*0b40*/  ISETP.GE.AND P0, PT, R4, R7, PT ;  /* 0x000000070400720c */ /* 0x000fc80003f06270 */
[----:B------:R-:W-:Y:S01]  /*0b50*/  ISETP.GT.U32.OR P0, PT, R4, 0x3f, P0 ;  /* 0x0000003f0400780c */ /* 0x000fe20000704470 */
[----:B0-----:R-:W0:-:S12]  /*0b60*/  LDC.64 R48, c[0x0][0x408] ;  /* 0x00010200ff307b82 */ /* 0x001e180000000a00 */
[----:B------:R-:W-:Y:S01]  /*0b70*/  @!P0 IADD3 R55, PT, PT, R5, R4, RZ ;  /* 0x0000000405378210 */ /* 0x000fe20007ffe0ff */
[----:B------:R-:W0:Y:S03]  /*0b80*/  @!P0 LDC.64 R50, c[0x0][0x3f8] ;  /* 0x0000fe00ff328b82 */ /* 0x000e260000000a00 */
[----:B------:R-:W-:-:S04]  /*0b90*/  @!P0 IADD3 R42, P1, PT, R55, R42, RZ ;  /* 0x0000002a372a8210 */ /* 0x000fc80007f3e0ff */
[----:B------:R-:W-:-:S03]  /*0ba0*/  @!P0 IADD3.X R43, PT, PT, RZ, R43, RZ, P1, !PT ;  /* 0x0000002bff2b8210 */ /* 0x000fc60000ffe4ff */
[----:B-1----:R-:W-:-:S04]  /*0bb0*/  @!P0 IMAD.WIDE.U32 R42, R46, UR6, R42 ;  /* 0x000000062e2a8c25 */ /* 0x002fc8000f8e002a */
[----:B------:R-:W-:Y:S02]  /*0bc0*/  @!P0 IMAD R43, R47, UR6, R43 ;  /* 0x000000062f2b8c24 */ /* 0x000fe4000f8e022b */
[----:B0-----:R-:W-:-:S04]  /*0bd0*/  @!P0 IMAD.WIDE.U32 R42, R41, R48, R42 ;  /* 0x00000030292a8225 */ /* 0x001fc800078e002a */
[----:B------:R-:W-:Y:S01]  /*0be0*/  @!P0 IMAD R49, R41, R49, R43 ;  /* 0x0000003129318224 */ /* 0x000fe200078e022b */
[----:B------:R-:W-:-:S04]  /*0bf0*/  @!P0 LEA R50, P1, R42, R50, 0x2 ;  /* 0x000000322a328211 */ /* 0x000fc800078210ff */
[----:B------:R-:W-:Y:S02]  /*0c00*/  @!P0 LEA.HI.X R51, R42, R51, R49, 0x2, P1 ;  /* 0x000000332a338211 */ /* 0x000fe400008f1431 */
[----:B------:R-:W-:-:S06]  /*0c10*/  MOV R49, 0x7f800000 ;  /* 0x7f80000000317802 */ /* 0x000fcc0000000f00 */
[----:B------:R0:W5:Y:S01]  /*0c20*/  @!P0 LDG.E R49, desc[UR4][R50.64] ;  /* 0x0000000432318981 */ /* 0x000162000c1e1900 */
[--C-:B------:R-:W-:Y:S02]  /*0c30*/  HADD2.F32 R47, -RZ, R8.reuse.H1_H1 ;  /* 0x30000008ff2f7230 */ /* 0x100fe40000004100 */
[----:B------:R-:W-:Y:S02]  /*0c40*/  HADD2.F32 R42, -RZ, R8.H0_H0 ;  /* 0x20000008ff2a7230 */ /* 0x000fe40000004100 */
[--C-:B------:R-:W-:Y:S02]  /*0c50*/  HADD2.F32 R48, -RZ, R12.reuse.H1_H1 ;  /* 0x3000000cff307230 */ /* 0x100fe40000004100 */
[----:B------:R-:W-:-:S03]  /*0c60*/  HADD2.F32 R55, -RZ, R12.H0_H0 ;  /* 0x2000000cff377230 */ /* 0x000fc60000004100 */
[----:B------:R-:W-:Y:S01]  /*0c70*/  FMUL.FTZ R59, R47, R48 ;  /* 0x000000302f3b7220 */ /* 0x000fe20000410000 */
[--C-:B------:R-:W-:Y:S02]  /*0c80*/  HADD2.F32 R48, -RZ, R14.reuse.H0_H0 ;  /* 0x2000000eff307230 */ /* 0x100fe40000004100 */
[----:B------:R-:W-:Y:S02]  /*0c90*/  HADD2.F32 R47, -RZ, R14.H1_H1 ;  /* 0x3000000eff2f7230 */ /* 0x000fe40000004100 */
[----:B------:R-:W-:Y:S02]  /*0ca0*/  HADD2.F32 R57, -RZ, R20.H1_H1 ;  /* 0x30000014ff397230 */ /* 0x000fe40000004100 */
[----:B------:R-:W-:Y:S01]  /*0cb0*/  FFMA.FTZ R55, R42, R55, R59 ;  /* 0x000000372a377223 */ /* 0x000fe2000001003b */
[----:B------:R-:W-:Y:S02]  /*0cc0*/  HADD2.F32 R8, -RZ, R9.H0_H0 ;  /* 0x20000009ff087230 */ /* 0x000fe40000004100 */
[----:B0-----:R-:W-:-:S02]  /*0cd0*/  HADD2.F32 R51, -RZ, R13.H0_H0 ;  /* 0x2000000dff337230 */ /* 0x001fc40000004100 */
[--C-:B------:R-:W-:Y:S02]  /*0ce0*/  HADD2.F32 R14, -RZ, R16.reuse.H1_H1 ;  /* 0x30000010ff0e7230 */ /* 0x100fe40000004100 */
[----:B------:R-:W-:Y:S02]  /*0cf0*/  HADD2.F32 R50, -RZ, R13.H1_H1 ;  /* 0x3000000dff327230 */ /* 0x000fe40000004100 */
[--C-:B------:R-:W-:Y:S02]  /*0d00*/  HADD2.F32 R13, -RZ, R15.reuse.H0_H0 ;  /* 0x2000000fff0d7230 */ /* 0x100fe40000004100 */
[----:B------:R-:W-:Y:S02]  /*0d10*/  HADD2.F32 R12, -RZ, R15.H1_H1 ;  /* 0x3000000fff0c7230 */ /* 0x000fe40000004100 */
[----:B------:R-:W-:Y:S01]  /*0d20*/  FMUL.FTZ R57, R14, R57 ;  /* 0x000000390e397220 */ /* 0x000fe20000410000 */
[----:B------:R-:W-:Y:S02]  /*0d30*/  HADD2.F32 R16, -RZ, R16.H0_H0 ;  /* 0x20000010ff107230 */ /* 0x000fe40000004100 */
[----:B------:R-:W-:-:S02]  /*0d40*/  HADD2.F32 R15, -RZ, R20.H0_H0 ;  /* 0x20000014ff0f7230 */ /* 0x000fc40000004100 */
[----:B------:R-:W-:Y:S01]  /*0d50*/  FFMA.FTZ R14, R8, R51, R55 ;  /* 0x00000033080e7223 */ /* 0x000fe20000010037 */
[----:B------:R-:W-:Y:S02]  /*0d60*/  HADD2.F32 R43, -RZ, R9.H1_H1 ;  /* 0x30000009ff2b7230 */ /* 0x000fe40000004100 */
[----:B------:R-:W-:Y:S02]  /*0d70*/  HADD2.F32 R8, -RZ, R17.H0_H0 ;  /* 0x20000011ff087230 */ /* 0x000fe40000004100 */
[----:B------:R-:W-:Y:S01]  /*0d80*/  FFMA.FTZ R15, R16, R15, R57 ;  /* 0x0000000f100f7223 */ /* 0x000fe20000010039 */
[----:B------:R-:W-:Y:S02]  /*0d90*/  HADD2.F32 R51, -RZ, R21.H0_H0 ;  /* 0x20000015ff337230 */ /* 0x000fe40000004100 */
[----:B------:R-:W-:Y:S01]  /*0da0*/  FFMA.FTZ R50, R43, R50, R14 ;  /* 0x000000322b327223 */ /* 0x000fe2000001000e */
[----:B------:R-:W-:Y:S02]  /*0db0*/  HADD2.F32 R9, -RZ, R10.H0_H0 ;  /* 0x2000000aff097230 */ /* 0x000fe40000004100 */
[----:B------:R-:W-:-:S02]  /*0dc0*/  HADD2.F32 R17, -RZ, R17.H1_H1 ;  /* 0x30000011ff117230 */ /* 0x000fc40000004100 */
[----:B------:R-:W-:Y:S01]  /*0dd0*/  FFMA.FTZ R16, R8, R51, R15 ;  /* 0x0000003308107223 */ /* 0x000fe2000001000f */
[----:B------:R-:W-:Y:S02]  /*0de0*/  HADD2.F32 R14, -RZ, R21.H1_H1 ;  /* 0x30000015ff0e7230 */ /* 0x000fe40000004100 */
[----:B------:R-:W-:Y:S01]  /*0df0*/  FFMA.FTZ R15, R9, R48, R50 ;  /* 0x00000030090f7223 */ /* 0x000fe20000010032 */
[----:B------:R-:W-:Y:S02]  /*0e00*/  HADD2.F32 R46, -RZ, R10.H1_H1 ;  /* 0x3000000aff2e7230 */ /* 0x000fe40000004100 */
[----:B------:R-:W-:Y:S02]  /*0e10*/  HADD2.F32 R8, -RZ, R18.H0_H0 ;  /* 0x20000012ff087230 */ /* 0x000fe40000004100 */
[----:B------:R-:W-:Y:S01]  /*0e20*/  FFMA.FTZ R17, R17, R14, R16 ;  /* 0x0000000e11117223 */ /* 0x000fe20000010010 */
[----:B------:R-:W-:Y:S02]  /*0e30*/  HADD2.F32 R9, -RZ, R22.H0_H0 ;  /* 0x20000016ff097230 */ /* 0x000fe40000004100 */
[----:B------:R-:W-:Y:S01]  /*0e40*/  FFMA.FTZ R47, R46, R47, R15 ;  /* 0x0000002f2e2f7223 */ /* 0x000fe2000001000f */
[----:B------:R-:W-:-:S02]  /*0e50*/  HADD2.F32 R10, -RZ, R11.H0_H0 ;  /* 0x2000000bff0a7230 */ /* 0x000fc40000004100 */
[----:B------:R-:W-:Y:S02]  /*0e60*/  HADD2.F32 R18, -RZ, R18.H1_H1 ;  /* 0x30000012ff127230 */ /* 0x000fe40000004100 */
[----:B------:R-:W-:Y:S01]  /*0e70*/  FFMA.FTZ R17, R8, R9, R17 ;  /* 0x0000000908117223 */ /* 0x000fe20000010011 */
[----:B------:R-:W-:Y:S02]  /*0e80*/  HADD2.F32 R15, -RZ, R22.H1_H1 ;  /* 0x30000016ff0f7230 */ /* 0x000fe40000004100 */
[----:B------:R-:W-:Y:S01]  /*0e90*/  FFMA.FTZ R8, R10, R13, R47 ;  /* 0x0000000d0a087223 */ /* 0x000fe2000001002f */
[----:B------:R-:W-:Y:S02]  /*0ea0*/  HADD2.F32 R11, -RZ, R11.H1_H1 ;  /* 0x3000000bff0b7230 */ /* 0x000fe40000004100 */
[----:B------:R-:W-:Y:S01]  /*0eb0*/  FFMA.FTZ R15, R18, R15, R17 ;  /* 0x0000000f120f7223 */ /* 0x000fe20000010011 */
[----:B------:R-:W-:Y:S02]  /*0ec0*/  HADD2.F32 R9, -RZ, R23.H0_H0 ;  /* 0x20000017ff097230 */ /* 0x000fe40000004100 */
[----:B------:R-:W-:Y:S01]  /*0ed0*/  FFMA.FTZ R11, R11, R12, R8 ;  /* 0x0000000c0b0b7223 */ /* 0x000fe20000010008 */
[----:B--2---:R-:W-:-:S02]  /*0ee0*/  HADD2.F32 R21, -RZ, R28.H1_H1 ;  /* 0x3000001cff157230 */ /* 0x004fc40000004100 */
[----:B------:R-:W-:Y:S02]  /*0ef0*/  HADD2.F32 R8, -RZ, R23.H1_H1 ;  /* 0x30000017ff087230 */ /* 0x000fe40000004100 */
[--C-:B---3--:R-:W-:Y:S02]  /*0f00*/  HADD2.F32 R17, -RZ, R24.reuse.H0_H0 ;  /* 0x20000018ff117230 */ /* 0x108fe40000004100 */
[----:B------:R-:W-:Y:S02]  /*0f10*/  HADD2.F32 R24, -RZ, R24.H1_H1 ;  /* 0x30000018ff187230 */ /* 0x000fe40000004100 */
[----:B------:R-:W-:Y:S02]  /*0f20*/  HADD2.F32 R22, -RZ, R28.H0_H0 ;  /* 0x2000001cff167230 */ /* 0x000fe40000004100 */
[----:B----4-:R-:W-:Y:S02]  /*0f30*/  HADD2.F32 R23, -RZ, R36.H1_H1 ;  /* 0x30000024ff177230 */ /* 0x010fe40000004100 */
[----:B------:R-:W-:Y:S01]  /*0f40*/  FMUL.FTZ R24, R24, R21 ;  /* 0x0000001518187220 */ /* 0x000fe20000410000 */
[----:B------:R-:W-:-:S02]  /*0f50*/  HADD2.F32 R18, -RZ, R32.H1_H1 ;  /* 0x30000020ff127230 */ /* 0x000fc40000004100 */
[--C-:B------:R-:W-:Y:S02]  /*0f60*/  HADD2.F32 R43, -RZ, R29.reuse.H0_H0 ;  /* 0x2000001dff2b7230 */ /* 0x100fe40000004100 */
        /* <DEDUP_REMOVED lines=10> */
[----:B------:R-:W-:Y:S02]  /*1010*/  HADD2.F32 R25, -RZ, R25.H1_H1 ;  /* 0x30000019ff197230 */ /* 0x000fe40000004100 */
[----:B------:R-:W-:Y:S02]  /*1020*/  HADD2.F32 R10, -RZ, R19.H0_H0 ;  /* 0x20000013ff0a7230 */ /* 0x000fe40000004100 */
        /* <DEDUP_REMOVED lines=25> */
[----:B------:R-:W-:Y:S02]  /*11c0*/  HADD2.F32 R12, -RZ, R31.H1_H1 ;  /* 0x3000001fff0c7230 */ /* 0x000fe40000004100 */
[----:B------:R-:W-:Y:S01]  /*11d0*/  FFMA.FTZ R16, R13, R16, R34 ;  /* 0x000000100d107223 */ /* 0x000fe20000010022 */
[----:B------:R-:W-:Y:S02]  /*11e0*/  HADD2.F32 R35, -RZ, R35.H1_H1 ;  /* 0x30000023ff237230 */ /* 0x000fe40000004100 */
[----:B------:R-:W-:Y:S02]  /*11f0*/  HADD2.F32 R14, -RZ, R39.H1_H1 ;  /* 0x30000027ff0e7230 */ /* 0x000fe40000004100 */
[----:B------:R-:W-:Y:S01]  /*1200*/  FFMA.FTZ R10, R19, R8, R10 ;  /* 0x00000008130a7223 */ /* 0x000fe2000001000a */
[----:B------:R-:W-:Y:S01]  /*1210*/  FFMA.FTZ R26, R27, R12, R26 ;  /* 0x0000000c1b1a7223 */ /* 0x000fe2000001001a */
[----:B------:R-:W0:Y:S01]  /*1220*/  SHFL.BFLY PT, R8, R11, 0x8, 0x1f ;  /* 0x0d001f000b087f89 */ /* 0x000e2200000e0000 */
[----:B------:R-:W-:-:S03]  /*1230*/  FFMA.FTZ R16, R35, R14, R16 ;  /* 0x0000000e23107223 */ /* 0x000fc60000010010 */
[----:B------:R-:W1:Y:S04]  /*1240*/  SHFL.BFLY PT, R9, R10, 0x8, 0x1f ;  /* 0x0d001f000a097f89 */ /* 0x000e6800000e0000 */
[----:B------:R-:W2:Y:S04]  /*1250*/  SHFL.BFLY PT, R13, R26, 0x8, 0x1f ;  /* 0x0d001f001a0d7f89 */ /* 0x000ea800000e0000 */
[----:B------:R-:W3:Y:S01]  /*1260*/  SHFL.BFLY PT, R17, R16, 0x8, 0x1f ;  /* 0x0d001f0010117f89 */ /* 0x000ee200000e0000 */
[----:B0-----:R-:W-:Y:S01]  /*1270*/  FADD.FTZ R8, R11, R8 ;  /* 0x000000080b087221 */ /* 0x001fe20000010000 */
[----:B-1----:R-:W-:-:S04]  /*1280*/  FADD.FTZ R12, R10, R9 ;  /* 0x000000090a0c7221 */ /* 0x002fc80000010000 */
[----:B------:R-:W0:Y:S01]  /*1290*/  SHFL.BFLY PT, R9, R8, 0x4, 0x1f ;  /* 0x0c801f0008097f89 */ /* 0x000e2200000e0000 */
[----:B--2---:R-:W-:Y:S01]  /*12a0*/  FADD.FTZ R15, R26, R13 ;  /* 0x0000000d1a0f7221 */ /* 0x004fe20000010000 */
[----:B---3--:R-:W-:-:S04]  /*12b0*/  FADD.FTZ R17, R16, R17 ;  /* 0x0000001110117221 */ /* 0x008fc80000010000 */
[----:B------:R-:W1:Y:S04]  /*12c0*/  SHFL.BFLY PT, R14, R15, 0x4, 0x1f ;  /* 0x0c801f000f0e7f89 */ /* 0x000e6800000e0000 */
[----:B------:R-:W2:Y:S04]  /*12d0*/  SHFL.BFLY PT, R13, R12, 0x4, 0x1f ;  /* 0x0c801f000c0d7f89 */ /* 0x000ea800000e0000 */
[----:B------:R-:W3:Y:S01]  /*12e0*/  SHFL.BFLY PT, R18, R17, 0x4, 0x1f ;  /* 0x0c801f0011127f89 */ /* 0x000ee200000e0000 */
[----:B0-----:R-:W-:-:S05]  /*12f0*/  FADD.FTZ R9, R8, R9 ;  /* 0x0000000908097221 */ /* 0x001fca0000010000 */
[----:B------:R-:W0:Y:S01]  /*1300*/  SHFL.BFLY PT, R10, R9, 0x2, 0x1f ;  /* 0x0c401f00090a7f89 */ /* 0x000e2200000e0000 */
[----:B-1----:R-:W-:Y:S01]  /*1310*/  FADD.FTZ R16, R15, R14 ;  /* 0x0000000e0f107221 */ /* 0x002fe20000010000 */
[----:B--2---:R-:W-:Y:S01]  /*1320*/  FADD.FTZ R11, R12, R13 ;  /* 0x0000000d0c0b7221 */ /* 0x004fe20000010000 */
[----:B---3--:R-:W-:-:S03]  /*1330*/  FADD.FTZ R18, R17, R18 ;  /* 0x0000001211127221 */ /* 0x008fc60000010000 */
[----:B------:R-:W1:Y:S04]  /*1340*/  SHFL.BFLY PT, R13, R16, 0x2, 0x1f ;  /* 0x0c401f00100d7f89 */ /* 0x000e6800000e0000 */
[----:B------:R-:W2:Y:S04]  /*1350*/  SHFL.BFLY PT, R14, R11, 0x2, 0x1f ;  /* 0x0c401f000b0e7f89 */ /* 0x000ea800000e0000 */
[----:B------:R-:W3:Y:S01]  /*1360*/  SHFL.BFLY PT, R19, R18, 0x2, 0x1f ;  /* 0x0c401f0012137f89 */ /* 0x000ee200000e0000 */
[----:B------:R-:W-:Y:S01]  /*1370*/  IADD3 R20, PT, PT, R53, 0x3f, RZ ;  /* 0x0000003f35147810 */ /* 0x000fe20007ffe0ff */
[----:B0-----:R-:W-:-:S03]  /*1380*/  FADD.FTZ R12, R9, R10 ;  /* 0x0000000a090c7221 */ /* 0x001fc60000010000 */
[----:B------:R-:W-:-:S04]  /*1390*/  SHF.R.S32.HI R15, RZ, 0x1f, R20 ;  /* 0x0000001fff0f7819 */ /* 0x000fc80000011414 */
[----:B------:R-:W-:Y:S01]  /*13a0*/  LEA.HI R8, R15, R20, RZ, 0x6 ;  /* 0x000000140f087211 */ /* 0x000fe200078f30ff */
[----:B-1----:R-:W-:Y:S02]  /*13b0*/  FADD.FTZ R17, R16, R13 ;  /* 0x0000000d10117221 */ /* 0x002fe40000010000 */
[----:B------:R-:W0:Y:S01]  /*13c0*/  SHFL.BFLY PT, R13, R12, 0x1, 0x1f ;  /* 0x0c201f000c0d7f89 */ /* 0x000e2200000e0000 */
[----:B--2---:R-:W-:Y:S01]  /*13d0*/  FADD.FTZ R14, R11, R14 ;  /* 0x0000000e0b0e7221 */ /* 0x004fe20000010000 */
[----:B------:R-:W-:Y:S01]  /*13e0*/  LOP3.LUT R8, R8, 0xffffffc0, RZ, 0xc0, !PT ;  /* 0xffffffc008087812 */ /* 0x000fe200078ec0ff */
[----:B---3--:R-:W-:-:S03]  /*13f0*/  FADD.FTZ R19, R18, R19 ;  /* 0x0000001312137221 */ /* 0x008fc60000010000 */
[----:B------:R-:W1:Y:S01]  /*1400*/  SHFL.BFLY PT, R15, R14, 0x1, 0x1f ;  /* 0x0c201f000e0f7f89 */ /* 0x000e6200000e0000 */
[----:B------:R-:W-:Y:S01]  /*1410*/  IADD3 R21, PT, PT, R5, R20, -R8 ;  /* 0x0000001405157210 */ /* 0x000fe20007ffe808 */
[----:B------:R-:W2:Y:S02]  /*1420*/  LDC.64 R10, c[0x0][0x440] ;  /* 0x00011000ff0a7b82 */ /* 0x000ea40000000a00 */
[----:B------:R-:W3:Y:S04]  /*1430*/  SHFL.BFLY PT, R16, R17, 0x1, 0x1f ;  /* 0x0c201f0011107f89 */ /* 0x000ee800000e0000 */
[----:B------:R-:W4:Y:S02]  /*1440*/  SHFL.BFLY PT, R18, R19, 0x1, 0x1f ;  /* 0x0c201f0013127f89 */ /* 0x000f2400000e0000 */
[----:B------:R-:W2:Y:S01]  /*1450*/  LDC.64 R8, c[0x0][0x448] ;  /* 0x00011200ff087b82 */ /* 0x000ea20000000a00 */
[----:B------:R-:W-:-:S02]  /*1460*/  IADD3 R21, PT, PT, R20, -R21, RZ ;  /* 0x8000001514157210 */ /* 0x000fc40007ffe0ff */
[----:B------:R-:W-:Y:S02]  /*1470*/  ISETP.NE.AND P1, PT, R44, RZ, PT ;  /* 0x000000ff2c00720c */ /* 0x000fe40003f25270 */
[----:B------:R-:W-:Y:S02]  /*1480*/  SHF.L.U32 R20, R0, 0xd, RZ ;  /* 0x0000000d00147819 */ /* 0x000fe400000006ff */
[----:B------:R-:W-:-:S04]  /*1490*/  SHF.L.U32 R23, R4, 0x2, RZ ;  /* 0x0000000204177819 */ /* 0x000fc800000006ff */
[----:B------:R-:W-:Y:S02]  /*14a0*/  LOP3.LUT R23, R23, R20, RZ, 0xfc, !PT ;  /* 0x0000001417177212 */ /* 0x000fe400078efcff */
[----:B------:R-:W-:Y:S02]  /*14b0*/  SHF.L.U32 R20, R3, 0x7, RZ ;  /* 0x0000000703147819 */ /* 0x000fe400000006ff */
[----:B------:R-:W-:Y:S01]  /*14c0*/  ISETP.GE.AND P0, PT, R4, R21, PT ;  /* 0x000000150400720c */ /* 0x000fe20003f06270 */
[----:B0-----:R-:W-:Y:S01]  /*14d0*/  FADD.FTZ R21, R12, R13 ;  /* 0x0000000d0c157221 */ /* 0x001fe20000010000 */
[----:B------:R-:W-:Y:S01]  /*14e0*/  IADD3 R12, P2, PT, R20, R23, RZ ;  /* 0x00000017140c7210 */ /* 0x000fe20007f5e0ff */
[----:B------:R-:W-:Y:S01]  /*14f0*/  BSSY.RECONVERGENT B0, `(.L_x_126) ;  /* 0x0000021000007945 */ /* 0x000fe20003800200 */
[----:B------:R-:W-:Y:S01]  /*1500*/  ISETP.GT.U32.OR P0, PT, R4, 0x3f, P0 ;  /* 0x0000003f0400780c */ /* 0x000fe20000704470 */
[----:B-1----:R-:W-:Y:S01]  /*1510*/  FADD.FTZ R22, R14, R15 ;  /* 0x0000000f0e167221 */ /* 0x002fe20000010000 */
[----:B------:R-:W-:Y:S01]  /*1520*/  LEA.HI.X.SX32 R13, R20, RZ, 0x1, P2 ;  /* 0x000000ff140d7211 */ /* 0x000fe200010f0eff */
[----:B---3--:R-:W-:Y:S01]  /*1530*/  FADD.FTZ R23, R17, R16 ;  /* 0x0000001011177221 */ /* 0x008fe20000010000 */
[----:B----4-:R-:W-:Y:S01]  /*1540*/  FADD.FTZ R18, R19, R18 ;  /* 0x0000001213127221 */ /* 0x010fe20000010000 */
[----:B------:R-:W-:Y:S01]  /*1550*/  SHF.R.S32.HI R20, RZ, 0x1f, R3 ;  /* 0x0000001fff147819 */ /* 0x000fe20000011403 */
[----:B------:R-:W-:Y:S07]  /*1560*/  @P1 BRA `(.L_x_127) ;  /* 0x0000000000641947 */ /* 0x000fee0003800000 */
[----:B------:R-:W0:Y:S01]  /*1570*/  LDC.64 R16, c[0x0][0x3e8] ;  /* 0x0000fa00ff107b82 */ /* 0x000e220000000a00 */
[----:B------:R-:W1:Y:S01]  /*1580*/  LDCU.64 UR8, c[0x0][0x3f0] ;  /* 0x00007e00ff0877ac */ /* 0x000e620008000a00 */
[----:B------:R-:W-:Y:S02]  /*1590*/  IADD3 R14, P1, PT, R5, R3, RZ ;  /* 0x00000003050e7210 */ /* 0x000fe40007f3e0ff */
[-C--:B------:R-:W-:Y:S01]  /*15a0*/  ISETP.GE.AND P4, PT, R6, R7.reuse, PT ;  /* 0x000000070600720c */ /* 0x080fe20003f86270 */
[----:B------:R-:W3:Y:S01]  /*15b0*/  LDCU.64 UR10, c[0x0][0x3d0] ;  /* 0x00007a00ff0a77ac */ /* 0x000ee20008000a00 */
[----:B------:R-:W-:Y:S02]  /*15c0*/  IADD3.X R15, PT, PT, RZ, R20, RZ, P1, !PT ;  /* 0x00000014ff0f7210 */ /* 0x000fe40000ffe4ff */
[-C--:B------:R-:W-:Y:S02]  /*15d0*/  ISETP.GE.AND P1, PT, R52, R7.reuse, PT ;  /* 0x000000073400720c */ /* 0x080fe40003f26270 */
[----:B------:R-:W-:Y:S01]  /*15e0*/  ISETP.GE.AND P3, PT, R40, R7, PT ;  /* 0x000000072800720c */ /* 0x000fe20003f66270 */
[----:B0-----:R-:W-:-:S04]  /*15f0*/  IMAD.WIDE.U32 R14, R16, UR6, R14 ;  /* 0x00000006100e7c25 */ /* 0x001fc8000f8e000e */
[----:B------:R-:W-:Y:S01]  /*1600*/  IMAD R15, R17, UR6, R15 ;  /* 0x00000006110f7c24 */ /* 0x000fe2000f8e020f */
[----:B------:R-:W-:Y:S01]  /*1610*/  FSEL R17, R22, RZ, !P3 ;  /* 0x000000ff16117208 */ /* 0x000fe20005800000 */
[----:B-1----:R-:W-:-:S04]  /*1620*/  IMAD.WIDE.U32 R14, R41, UR8, R14 ;  /* 0x00000008290e7c25 */ /* 0x002fc8000f8e000e */
[----:B------:R-:W-:Y:S01]  /*1630*/  IMAD R16, R41, UR9, R15 ;  /* 0x0000000929107c24 */ /* 0x000fe2000f8e020f */
[----:B------:R-:W-:-:S04]  /*1640*/  IADD3 R15, P2, PT, R6, R14, RZ ;  /* 0x0000000e060f7210 */ /* 0x000fc80007f5e0ff */
[----:B------:R-:W-:Y:S02]  /*1650*/  IADD3.X R16, PT, PT, RZ, R16, RZ, P2, !PT ;  /* 0x00000010ff107210 */ /* 0x000fe400017fe4ff */
[----:B---3--:R-:W-:Y:S02]  /*1660*/  LEA R14, P5, R15, UR10, 0x2 ;  /* 0x0000000a0f0e7c11 */ /* 0x008fe4000f8a10ff */
[----:B------:R-:W-:Y:S02]  /*1670*/  ISETP.GE.AND P2, PT, R45, R7, PT ;  /* 0x000000072d00720c */ /* 0x000fe40003f46270 */
[----:B------:R-:W-:Y:S02]  /*1680*/  FSEL R7, R21, RZ, !P4 ;  /* 0x000000ff15077208 */ /* 0x000fe40006000000 */
[----:B------:R-:W-:Y:S02]  /*1690*/  LEA.HI.X R15, R15, UR11, R16, 0x2, P5 ;  /* 0x0000000b0f0f7c11 */ /* 0x000fe4000a8f1410 */
[----:B------:R-:W-:-:S02]  /*16a0*/  FSEL R19, R23, RZ, !P2 ;  /* 0x000000ff17137208 */ /* 0x000fc40005000000 */
[----:B------:R-:W-:Y:S01]  /*16b0*/  FSEL R21, R18, RZ, !P1 ;  /* 0x000000ff12157208 */ /* 0x000fe20004800000 */
[----:B------:R0:W-:Y:S04]  /*16c0*/  STG.E desc[UR4][R14.64], R7 ;  /* 0x000000070e007986 */ /* 0x0001e8000c101904 */
[----:B------:R0:W-:Y:S04]  /*16d0*/  STG.E desc[UR4][R14.64+0x40], R17 ;  /* 0x000040110e007986 */ /* 0x0001e8000c101904 */
[----:B------:R0:W-:Y:S04]  /*16e0*/  STG.E desc[UR4][R14.64+0x80], R19 ;  /* 0x000080130e007986 */ /* 0x0001e8000c101904 */
[----:B------:R0:W-:Y:S02]  /*16f0*/  STG.E desc[UR4][R14.64+0xc0], R21 ;  /* 0x0000c0150e007986 */ /* 0x0001e4000c101904 */
.L_x_127:
[----:B------:R-:W-:Y:S05]  /*1700*/  BSYNC.RECONVERGENT B0 ;  /* 0x0000000000007941 */ /* 0x000fea0003800200 */
.L_x_126:
[----:B------:R-:W-:Y:S04]  /*1710*/  BSSY.RECONVERGENT B0, `(.L_x_128) ;  /* 0x0000012000007945 */ /* 0x000fe80003800200 */
[----:B------:R-:W-:Y:S05]  /*1720*/  @P0 BRA `(.L_x_129) ;  /* 0x0000000000400947 */ /* 0x000fea0003800000 */
[----:B0-----:R-:W0:Y:S01]  /*1730*/  LDC.64 R14, c[0x0][0x418] ;  /* 0x00010600ff0e7b82 */ /* 0x001e220000000a00 */
[----:B------:R-:W-:Y:S01]  /*1740*/  IADD3 R6, PT, PT, R5, R4, RZ ;  /* 0x0000000405067210 */ /* 0x000fe20007ffe0ff */
[----:B------:R-:W1:Y:S03]  /*1750*/  LDCU.64 UR8, c[0x0][0x420] ;  /* 0x00008400ff0877ac */ /* 0x000e660008000a00 */
[----:B------:R-:W-:Y:S01]  /*1760*/  IADD3 R6, P0, PT, R6, R3, RZ ;  /* 0x0000000306067210 */ /* 0x000fe20007f1e0ff */
[C---:B-----5:R-:W-:Y:S02]  /*1770*/  FMUL.FTZ R3, R49.reuse, 1.4426950216293334961 ;  /* 0x3fb8aa3b31037820 */ /* 0x060fe40000410000 */
[----:B------:R-:W3:Y:S01]  /*1780*/  LDC.64 R16, c[0x0][0x410] ;  /* 0x00010400ff107b82 */ /* 0x000ee20000000a00 */
[----:B------:R-:W-:Y:S02]  /*1790*/  IADD3.X R7, PT, PT, RZ, R20, RZ, P0, !PT ;  /* 0x00000014ff077210 */ /* 0x000fe400007fe4ff */
[----:B------:R-:W-:-:S04]  /*17a0*/  FSETP.NEU.FTZ.AND P0, PT, R49, -INF , PT ;  /* 0xff8000003100780b */ /* 0x000fc80003f1d000 */
[----:B------:R-:W-:Y:S01]  /*17b0*/  FSEL R3, R3, RZ, P0 ;  /* 0x000000ff03037208 */ /* 0x000fe20000000000 */
[----:B0-----:R-:W-:-:S04]  /*17c0*/  IMAD.WIDE.U32 R6, R14, UR6, R6 ;  /* 0x000000060e067c25 */ /* 0x001fc8000f8e0006 */
[----:B------:R-:W-:Y:S02]  /*17d0*/  IMAD R7, R15, UR6, R7 ;  /* 0x000000060f077c24 */ /* 0x000fe4000f8e0207 */
[----:B-1----:R-:W-:-:S04]  /*17e0*/  IMAD.WIDE.U32 R6, R41, UR8, R6 ;  /* 0x0000000829067c25 */ /* 0x002fc8000f8e0006 */
[----:B------:R-:W-:Y:S01]  /*17f0*/  IMAD R5, R41, UR9, R7 ;  /* 0x0000000929057c24 */ /* 0x000fe2000f8e0207 */
[----:B---3--:R-:W-:-:S04]  /*1800*/  LEA R14, P1, R6, R16, 0x2 ;  /* 0x00000010060e7211 */ /* 0x008fc800078210ff */
[----:B------:R-:W-:-:S05]  /*1810*/  LEA.HI.X R15, R6, R17, R5, 0x2, P1 ;  /* 0x00000011060f7211 */ /* 0x000fca00008f1405 */
[----:B------:R1:W-:Y:S04]  /*1820*/  STG.E desc[UR4][R14.64], R3 ;  /* 0x000000030e007986 */ /* 0x0003e8000c101904 */
.L_x_129:
[----:B------:R-:W-:Y:S05]  /*1830*/  BSYNC.RECONVERGENT B0 ;  /* 0x0000000000007941 */ /* 0x000fea0003800200 */
.L_x_128:
[----:B------:R-:W3:Y:S01]  /*1840*/  LDCU.64 UR10, c[0x0][0x458] ;  /* 0x00008b00ff0a77ac */ /* 0x000ee20008000a00 */
[----:B--2---:R-:W-:Y:S01]  /*1850*/  IMAD.WIDE.U32 R12, R10, UR6, R12 ;  /* 0x000000060a0c7c25 */ /* 0x004fe2000f8e000c */
[----:B------:R-:W2:Y:S03]  /*1860*/  LDCU.64 UR8, c[0x0][0x428] ;  /* 0x00008500ff0877ac */ /* 0x000ea60008000a00 */
[----:B------:R-:W-:Y:S02]  /*1870*/  IMAD R13, R11, UR6, R13 ;  /* 0x000000060b0d7c24 */ /* 0x000fe4000f8e020d */
[----:B0-----:R-:W-:-:S04]  /*1880*/  IMAD.WIDE.U32 R6, R41, R8, R12 ;  /* 0x0000000829067225 */ /* 0x001fc800078e000c */
[----:B------:R-:W-:Y:S01]  /*1890*/  IMAD R9, R41, R9, R7 ;  /* 0x0000000929097224 */ /* 0x000fe200078e0207 */
[----:B---3--:R-:W-:-:S04]  /*18a0*/  ISETP.NE.U32.AND P0, PT, RZ, UR10, PT ;  /* 0x0000000aff007c0c */ /* 0x008fc8000bf05070 */
[----:B------:R-:W-:Y:S02]  /*18b0*/  ISETP.NE.AND.EX P0, PT, RZ, UR11, PT, P0 ;  /* 0x0000000bff007c0c */ /* 0x000fe4000bf05300 */
[----:B--2---:R-:W-:Y:S02]  /*18c0*/  LEA R8, P1, R6, UR8, 0x2 ;  /* 0x0000000806087c11 */ /* 0x004fe4000f8210ff */
        /* <DEDUP_REMOVED lines=11> */
[----:B-1----:R-:W1:Y:S01]  /*1980*/  LDC R3, c[0x0][0x390] ;  /* 0x0000e400ff037b82 */ /* 0x002e620000000800 */
[----:B------:R-:W2:Y:S07]  /*1990*/  LDCU UR7, c[0x0][0x450] ;  /* 0x00008a00ff0777ac */ /* 0x000eae0008000800 */
[----:B------:R-:W3:Y:S01]  /*19a0*/  LDC.64 R4, c[0x0][0x458] ;  /* 0x00011600ff047b82 */ /* 0x000ee20000000a00 */
[----:B--2---:R-:W-:-:S04]  /*19b0*/  IMAD R0, R0, UR7, R2 ;  /* 0x0000000700007c24 */ /* 0x004fc8000f8e0202 */
[----:B-1----:R-:W-:-:S04]  /*19c0*/  IMAD R3, R0, R3, UR6 ;  /* 0x0000000600037e24 */ /* 0x002fc8000f8e0203 */
[----:B---3--:R-:W-:-:S05]  /*19d0*/  IMAD.WIDE R2, R3, 0x4, R4 ;  /* 0x0000000403027825 */ /* 0x008fca00078e0204 */
[----:B------:R-:W-:Y:S01]  /*19e0*/  STG.E desc[UR4][R2.64], RZ ;  /* 0x000000ff02007986 */ /* 0x000fe2000c101904 */
[----:B------:R-:W-:Y:S05]  /*19f0*/  EXIT ;  /* 0x000000000000794d */ /* 0x000fea0003800000 */
.L_x_130:
        /* <DEDUP_REMOVED lines=16> */
.L_x_185:


//--------------------- .nv.shared._ZN7cutlass13device_kernelIN5flash11enable_sm90INS1_16FlashAttnBwdSm90INS1_25CollectiveMainloopBwdSm90ILi2ELi2ELi2EN4cute5tupleIJNS5_1CILi1EEES8_S8_EEENS6_IJNS7_ILi64EEENS7_ILi128EEESB_EEENS_6half_tEfNS_4arch4Sm90ELb0ELb0ELb1ELb0ELb0ELb1ELb0ELb0ELi2ELi1ELi2ELi1ELb0EEENS1_21CollectiveEpilogueBwdISC_SD_SF_Li256ELb0ELb0ELi1EEENS1_19SingleTileSchedulerILb0ELb0ELb0ELi128EEEEEEEEEvNT_6ParamsE --------------------------
	.section	.nv.shared._ZN7cutlass13device_kernelIN5flash11enable_sm90INS1_16FlashAttnBwdSm90INS1_25CollectiveMainloopBwdSm90ILi2ELi2ELi2EN4cute5tupleIJNS5_1CILi1EEES8_S8_EEENS6_IJNS7_ILi64EEENS7_ILi128EEESB_EEENS_6half_tEfNS_4arch4Sm90ELb0ELb0ELb1ELb0ELb0ELb1ELb0ELb0ELi2ELi1ELi2ELi1ELb0EEENS1_21CollectiveEpilogueBwdISC_SD_SF_Li256ELb0ELb0ELi1EEENS1_19SingleTileSchedulerILb0ELb0ELb0ELi128EEEEEEEEEvNT_6ParamsE,"aw",@nobits
	.sectionflags	@""
	.align	16
	.zero		1024


//--------------------- .nv.shared.reserved.0     --------------------------
	.section	.nv.shared.reserved.0,"aw",@nobits
	.weak		__nv_reservedSMEM_offset_0_alias
	.size		__nv_reservedSMEM_offset_0_alias, 0, 64
	.other		__nv_reservedSMEM_offset_0_alias,@"STO_CUDA_RESERVED_SHARED STV_DEFAULT"
__nv_reservedSMEM_offset_0_alias:
	.zero		0
	.zero		64


//--------------------- .nv.global                --------------------------
	.section	.nv.global,"aw",@nobits
.nv.global:
	.type		_ZN77_INTERNAL_2ca8b6a5_41_flash_bwd_hdim128_fp16_softcapall_sm90_cu_49158569_29094cute1_E,@object
	.size		_ZN77_INTERNAL_2ca8b6a5_41_flash_bwd_hdim128_fp16_softcapall_sm90_cu_49158569_29094cute1_E,(_ZN77_INTERNAL_2ca8b6a5_41_flash_bwd_hdim128_fp16_softcapall_sm90_cu_49158569_29094cuda3std3__45__cpo6cbeginE - _ZN77_INTERNAL_2ca8b6a5_41_flash_bwd_hdim128_fp16_softcapall_sm90_cu_49158569_29094cute1_E)
_ZN77_INTERNAL_2ca8b6a5_41_flash_bwd_hdim128_fp16_softcapall_sm90_cu_49158569_29094cute1_E:
	.zero		1
	.type		_ZN77_INTERNAL_2ca8b6a5_41_flash_bwd_hdim128_fp16_softcapall_sm90_cu_49158569_29094cuda3std3__45__cpo6cbeginE,@object
	.size		_ZN77_INTERNAL_2ca8b6a5_41_flash_bwd_hdim128_fp16_softcapall_sm90_cu_49158569_29094cuda3std3__45__cpo6cbeginE,(_ZN77_INTERNAL_2ca8b6a5_41_flash_bwd_hdim128_fp16_softcapall_sm90_cu_49158569_29094cuda3std3__48in_placeE - _ZN77_INTERNAL_2ca8b6a5_41_flash_bwd_hdim128_fp16_softcapall_sm90_cu_49158569_29094cuda3std3__45__cpo6cbeginE)
_ZN77_INTERNAL_2ca8b6a5_41_flash_bwd_hdim128_fp16_softcapall_sm90_cu_49158569_29094cuda3std3__45__cpo6cbeginE:
	.zero		1
	.type		_ZN77_INTERNAL_2ca8b6a5_41_flash_bwd_hdim128_fp16_softcapall_sm90_cu_49158569_29094cuda3std3__48in_placeE,@object
	.size		_ZN77_INTERNAL_2ca8b6a5_41_flash_bwd_hdim128_fp16_softcapall_sm90_cu_49158569_29094cuda3std3__48in_placeE,(_ZN77_INTERNAL_2ca8b6a5_41_flash_bwd_hdim128_fp16_softcapall_sm90_cu_49158569_29094cuda3std6ranges3__45__cpo9iter_moveE - _ZN77_INTERNAL_2ca8b6a5_41_flash_bwd_hdim128_fp16_softcapall_sm90_cu_49158569_29094cuda3std3__48in_placeE)
_ZN77_INTERNAL_2ca8b6a5_41_flash_bwd_hdim128_fp16_softcapall_sm90_cu_49158569_29094cuda3std3__48in_placeE:
	.zero		1
	.type		_ZN77_INTERNAL_2ca8b6a5_41_flash_bwd_hdim128_fp16_softcapall_sm90_cu_49158569_29094cuda3std6ranges3__45__cpo9iter_moveE,@object
	.size		_ZN77_INTERNAL_2ca8b6a5_41_flash_bwd_hdim128_fp16_softcapall_sm90_cu_49158569_29094cuda3std6ranges3__45__cpo9iter_moveE,(_ZN77_INTERNAL_2ca8b6a5_41_flash_bwd_hdim128_fp16_softcapall_sm90_cu_49158569_29094cuda3std3__45__cpo5beginE - _ZN77_INTERNAL_2ca8b6a5_41_flash_bwd_hdim128_fp16_softcapall_sm90_cu_49158569_29094cuda3std6ranges3__45__cpo9iter_moveE)
_ZN77_INTERNAL_2ca8b6a5_41_flash_bwd_hdim128_fp16_softcapall_sm90_cu_49158569_29094cuda3std6ranges3__45__cpo9iter_moveE:
	.zero		1
	.type		_ZN77_INTERNAL_2ca8b6a5_41_flash_bwd_hdim128_fp16_softcapall_sm90_cu_49158569_29094cuda3std3__45__cpo5beginE,@object
	.size		_ZN77_INTERNAL_2ca8b6a5_41_flash_bwd_hdim128_fp16_softcapall_sm90_cu_49158569_29094cuda3std3__45__cpo5beginE,(_ZN77_INTERNAL_2ca8b6a5_41_flash_bwd_hdim128_fp16_softcapall_sm90_cu_49158569_29094cuda3std3__479_GLOBAL__N__2ca8b6a5_41_flash_bwd_hdim128_fp16_softcapall_sm90_cu_49158569_29096ignoreE - _ZN77_INTERNAL_2ca8b6a5_41_flash_bwd_hdim128_fp16_softcapall_sm90_cu_49158569_29094cuda3std3__45__cpo5beginE)
_ZN77_INTERNAL_2ca8b6a5_41_flash_bwd_hdim128_fp16_softcapall_sm90_cu_49158569_29094cuda3std3__45__cpo5beginE:
	.zero		1
	.type		_ZN77_INTERNAL_2ca8b6a5_41_flash_bwd_hdim128_fp16_softcapall_sm90_cu_49158569_29094cuda3std3__479_GLOBAL__N__2ca8b6a5_41_flash_bwd_hdim128_fp16_softcapall_sm90_cu_49158569_29096ignoreE,@object
	.size		_ZN77_INTERNAL_2ca8b6a5_41_flash_bwd_hdim128_fp16_softcapall_sm90_cu_49158569_29094cuda3std3__479_GLOBAL__N__2ca8b6a5_41_flash_bwd_hdim128_fp16_softcapall_sm90_cu_49158569_29096ignoreE,(_ZN77_INTERNAL_2ca8b6a5_41_flash_bwd_hdim128_fp16_softcapall_sm90_cu_49158569_29094cute7productE - _ZN77_INTERNAL_2ca8b6a5_41_flash_bwd_hdim128_fp16_softcapall_sm90_cu_49158569_29094cuda3std3__479_GLOBAL__N__2ca8b6a5_41_flash_bwd_hdim128_fp16_softcapall_sm90_cu_49158569_29096ignoreE)
_ZN77_INTERNAL_2ca8b6a5_41_flash_bwd_hdim128_fp16_softcapall_sm90_cu_49158569_29094cuda3std3__479_GLOBAL__N__2ca8b6a5_41_flash_bwd_hdim128_fp16_softcapall_sm90_cu_49158569_29096ignoreE:
	.zero		1
	.type		_ZN77_INTERNAL_2ca8b6a5_41_flash_bwd_hdim128_fp16_softcapall_sm90_cu_49158569_29094cute7productE,@object
	.size		_ZN77_INTERNAL_2ca8b6a5_41_flash_bwd_hdim128_fp16_softcapall_sm90_cu_49158569_29094cute7productE,(_ZN77_INTERNAL_2ca8b6a5_41_flash_bwd_hdim128_fp16_softcapall_sm90_cu_49158569_29094cuda3std3__45__cpo3endE - _ZN77_INTERNAL_2ca8b6a5_41_flash_bwd_hdim128_fp16_softcapall_sm90_cu_49158569_29094cute7productE)
_ZN77_INTERNAL_2ca8b6a5_41_flash_bwd_hdim128_fp16_softcapall_sm90_cu_49158569_29094cute7productE:
	.zero		1
	.type		_ZN77_INTERNAL_2ca8b6a5_41_flash_bwd_hdim128_fp16_softcapall_sm90_cu_49158569_29094cuda3std3__45__cpo3endE,@object
	.size		_ZN77_INTERNAL_2ca8b6a5_41_flash_bwd_hdim128_fp16_softcapall_sm90_cu_49158569_29094cuda3std3__45__cpo3endE,(_ZN77_INTERNAL_2ca8b6a5_41_flash_bwd_hdim128_fp16_softcapall_sm90_cu_49158569_29094cuda3std3__419piecewise_constructE - _ZN77_INTERNAL_2ca8b6a5_41_flash_bwd_hdim128_fp16_softcapall_sm90_cu_49158569_29094cuda3std3__45__cpo3endE)
_ZN77_INTERNAL_2ca8b6a5_41_flash_bwd_hdim128_fp16_softcapall_sm90_cu_49158569_29094cuda3std3__45__cpo3endE:
	.zero		1
	.type		_ZN77_INTERNAL_2ca8b6a5_41_flash_bwd_hdim128_fp16_softcapall_sm90_cu_49158569_29094cuda3std3__419piecewise_constructE,@object
	.size		_ZN77_INTERNAL_2ca8b6a5_41_flash_bwd_hdim128_fp16_softcapall_sm90_cu_49158569_29094cuda3std3__419piecewise_constructE,(_ZN77_INTERNAL_2ca8b6a5_41_flash_bwd_hdim128_fp16_softcapall_sm90_cu_49158569_29094cuda3std3__45__cpo4cendE - _ZN77_INTERNAL_2ca8b6a5_41_flash_bwd_hdim128_fp16_softcapall_sm90_cu_49158569_29094cuda3std3__419piecewise_constructE)
_ZN77_INTERNAL_2ca8b6a5_41_flash_bwd_hdim128_fp16_softcapall_sm90_cu_49158569_29094cuda3std3__419piecewise_constructE:
	.zero		1
	.type		_ZN77_INTERNAL_2ca8b6a5_41_flash_bwd_hdim128_fp16_softcapall_sm90_cu_49158569_29094cuda3std3__45__cpo4cendE,@object
	.size		_ZN77_INTERNAL_2ca8b6a5_41_flash_bwd_hdim128_fp16_softcapall_sm90_cu_49158569_29094cuda3std3__45__cpo4cendE,(_ZN77_INTERNAL_2ca8b6a5_41_flash_bwd_hdim128_fp16_softcapall_sm90_cu_49158569_29094cuda3std6ranges3__45__cpo4swapE - _ZN77_INTERNAL_2ca8b6a5_41_flash_bwd_hdim128_fp16_softcapall_sm90_cu_49158569_29094cuda3std3__45__cpo4cendE)
_ZN77_INTERNAL_2ca8b6a5_41_flash_bwd_hdim128_fp16_softcapall_sm90_cu_49158569_29094cuda3std3__45__cpo4cendE:
	.zero		1
	.type		_ZN77_INTERNAL_2ca8b6a5_41_flash_bwd_hdim128_fp16_softcapall_sm90_cu_49158569_29094cuda3std6ranges3__45__cpo4swapE,@object
	.size		_ZN77_INTERNAL_2ca8b6a5_41_flash_bwd_hdim128_fp16_softcapall_sm90_cu_49158569_29094cuda3std6ranges3__45__cpo4swapE,(.L_7 - _ZN77_INTERNAL_2ca8b6a5_41_flash_bwd_hdim128_fp16_softcapall_sm90_cu_49158569_29094cuda3std6ranges3__45__cpo4swapE)
_ZN77_INTERNAL_2ca8b6a5_41_flash_bwd_hdim128_fp16_softcapall_sm90_cu_49158569_29094cuda3std6ranges3__45__cpo4swapE:
	.zero		1
.L_7:


//--------------------- .nv.shared._ZN7cutlass13device_kernelIN5flash11enable_sm90INS1_16FlashAttnBwdSm90INS1_25CollectiveMainloopBwdSm90ILi2ELi2ELi2EN4cute5tupleIJNS5_1CILi1EEES8_S8_EEENS6_IJNS7_ILi64EEENS7_ILi128EEESB_EEENS_6half_tEfNS_4arch4Sm90ELb0ELb0ELb1ELb0ELb1ELb1ELb0ELb0ELi2ELi1ELi2ELi1ELb0EEENS1_21CollectiveEpilogueBwdISC_SD_SF_Li256ELb0ELb0ELi1EEENS1_19SingleTileSchedulerILb0ELb0ELb0ELi128EEEEEEEEEvNT_6ParamsE --------------------------
	.section	.nv.shared._ZN7cutlass13device_kernelIN5flash11enable_sm90INS1_16FlashAttnBwdSm90INS1_25CollectiveMainloopBwdSm90ILi2ELi2ELi2EN4cute5tupleIJNS5_1CILi1EEES8_S8_EEENS6_IJNS7_ILi64EEENS7_ILi128EEESB_EEENS_6half_tEfNS_4arch4Sm90ELb0ELb0ELb1ELb0ELb1ELb1ELb0ELb0ELi2ELi1ELi2ELi1ELb0EEENS1_21CollectiveEpilogueBwdISC_SD_SF_Li256ELb0ELb0ELi1EEENS1_19SingleTileSchedulerILb0ELb0ELb0ELi128EEEEEEEEEvNT_6ParamsE,"aw",@nobits
	.sectionflags	@""
	.align	16
	.zero		1024


//--------------------- .nv.shared._ZN7cutlass13device_kernelIN5flash11enable_sm90INS1_16FlashAttnBwdSm90INS1_25CollectiveMainloopBwdSm90ILi2ELi2ELi2EN4cute5tupleIJNS5_1CILi1EEES8_S8_EEENS6_IJNS7_ILi64EEENS7_ILi128EEESB_EEENS_6half_tEfNS_4arch4Sm90ELb0ELb0ELb1ELb0ELb0ELb1ELb0ELb0ELi2ELi1ELi2ELi1ELb0EEENS1_24CollectiveEpilogueBwdGQAISC_fSF_Li256ELb0ELb0EEENS1_19SingleTileSchedulerILb0ELb0ELb0ELi128EEEEEEEEEvNT_6ParamsE --------------------------
	.section	.nv.shared._ZN7cutlass13device_kernelIN5flash11enable_sm90INS1_16FlashAttnBwdSm90INS1_25CollectiveMainloopBwdSm90ILi2ELi2ELi2EN4cute5tupleIJNS5_1CILi1EEES8_S8_EEENS6_IJNS7_ILi64EEENS7_ILi128EEESB_EEENS_6half_tEfNS_4arch4Sm90ELb0ELb0ELb1ELb0ELb0ELb1ELb0ELb0ELi2ELi1ELi2ELi1ELb0EEENS1_24CollectiveEpilogueBwdGQAISC_fSF_Li256ELb0ELb0EEENS1_19SingleTileSchedulerILb0ELb0ELb0ELi128EEEEEEEEEvNT_6ParamsE,"aw",@nobits
	.sectionflags	@""
	.align	16
	.zero		1024


//--------------------- .nv.shared._ZN7cutlass13device_kernelIN5flash11enable_sm90INS1_16FlashAttnBwdSm90INS1_25CollectiveMainloopBwdSm90ILi2ELi2ELi2EN4cute5tupleIJNS5_1CILi1EEES8_S8_EEENS6_IJNS7_ILi64EEENS7_ILi128EEESB_EEENS_6half_tEfNS_4arch4Sm90ELb0ELb0ELb1ELb0ELb1ELb1ELb0ELb0ELi2ELi1ELi2ELi1ELb0EEENS1_24CollectiveEpilogueBwdGQAISC_fSF_Li256ELb0ELb1EEENS1_19SingleTileSchedulerILb0ELb0ELb0ELi128EEEEEEEEEvNT_6ParamsE --------------------------
	.section	.nv.shared._ZN7cutlass13device_kernelIN5flash11enable_sm90INS1_16FlashAttnBwdSm90INS1_25CollectiveMainloopBwdSm90ILi2ELi2ELi2EN4cute5tupleIJNS5_1CILi1EEES8_S8_EEENS6_IJNS7_ILi64EEENS7_ILi128EEESB_EEENS_6half_tEfNS_4arch4Sm90ELb0ELb0ELb1ELb0ELb1ELb1ELb0ELb0ELi2ELi1ELi2ELi1ELb0EEENS1_24CollectiveEpilogueBwdGQAISC_fSF_Li256ELb0ELb1EEENS1_19SingleTileSchedulerILb0ELb0ELb0ELi128EEEEEEEEEvNT_6ParamsE,"aw",@nobits
	.sectionflags	@""
	.align	16
	.zero		1024


//--------------------- .nv.shared._ZN7cutlass13device_kernelIN5flash11enable_sm90INS1_16FlashAttnBwdSm90INS1_25CollectiveMainloopBwdSm90ILi2ELi2ELi2EN4cute5tupleIJNS5_1CILi1EEES8_S8_EEENS6_IJNS7_ILi64EEENS7_ILi128EEESB_EEENS_6half_tEfNS_4arch4Sm90ELb0ELb0ELb1ELb1ELb0ELb1ELb0ELb0ELi2ELi1ELi2ELi1ELb0EEENS1_21CollectiveEpilogueBwdISC_SD_SF_Li256ELb1ELb0ELi1EEENS1_19SingleTileSchedulerILb1ELb0ELb0ELi128EEEEEEEEEvNT_6ParamsE --------------------------
	.section	.nv.shared._ZN7cutlass13device_kernelIN5flash11enable_sm90INS1_16FlashAttnBwdSm90INS1_25CollectiveMainloopBwdSm90ILi2ELi2ELi2EN4cute5tupleIJNS5_1CILi1EEES8_S8_EEENS6_IJNS7_ILi64EEENS7_ILi128EEESB_EEENS_6half_tEfNS_4arch4Sm90ELb0ELb0ELb1ELb1ELb0ELb1ELb0ELb0ELi2ELi1ELi2ELi1ELb0EEENS1_21CollectiveEpilogueBwdISC_SD_SF_Li256ELb1ELb0ELi1EEENS1_19SingleTileSchedulerILb1ELb0ELb0ELi128EEEEEEEEEvNT_6ParamsE,"aw",@nobits
	.sectionflags	@""
	.align	16
	.zero		1024


//--------------------- .nv.shared._ZN7cutlass13device_kernelIN5flash11enable_sm90INS1_16FlashAttnBwdSm90INS1_25CollectiveMainloopBwdSm90ILi2ELi2ELi2EN4cute5tupleIJNS5_1CILi1EEES8_S8_EEENS6_IJNS7_ILi64EEENS7_ILi128EEESB_EEENS_6half_tEfNS_4arch4Sm90ELb0ELb0ELb1ELb1ELb1ELb1ELb0ELb0ELi2ELi1ELi2ELi1ELb0EEENS1_21CollectiveEpilogueBwdISC_SD_SF_Li256ELb1ELb0ELi1EEENS1_19SingleTileSchedulerILb1ELb0ELb0ELi128EEEEEEEEEvNT_6ParamsE --------------------------
	.section	.nv.shared._ZN7cutlass13device_kernelIN5flash11enable_sm90INS1_16FlashAttnBwdSm90INS1_25CollectiveMainloopBwdSm90ILi2ELi2ELi2EN4cute5tupleIJNS5_1CILi1EEES8_S8_EEENS6_IJNS7_ILi64EEENS7_ILi128EEESB_EEENS_6half_tEfNS_4arch4Sm90ELb0ELb0ELb1ELb1ELb1ELb1ELb0ELb0ELi2ELi1ELi2ELi1ELb0EEENS1_21CollectiveEpilogueBwdISC_SD_SF_Li256ELb1ELb0ELi1EEENS1_19SingleTileSchedulerILb1ELb0ELb0ELi128EEEEEEEEEvNT_6ParamsE,"aw",@nobits
	.sectionflags	@""
	.align	16
	.zero		1024


//--------------------- .nv.shared._ZN7cutlass13device_kernelIN5flash11enable_sm90INS1_16FlashAttnBwdSm90INS1_25CollectiveMainloopBwdSm90ILi2ELi2ELi2EN4cute5tupleIJNS5_1CILi1EEES8_S8_EEENS6_IJNS7_ILi64EEENS7_ILi128EEESB_EEENS_6half_tEfNS_4arch4Sm90ELb0ELb0ELb1ELb1ELb0ELb1ELb0ELb0ELi2ELi1ELi2ELi1ELb0EEENS1_24CollectiveEpilogueBwdGQAISC_fSF_Li256ELb1ELb0EEENS1_19SingleTileSchedulerILb1ELb0ELb0ELi128EEEEEEEEEvNT_6ParamsE --------------------------
	.section	.nv.shared._ZN7cutlass13device_kernelIN5flash11enable_sm90INS1_16FlashAttnBwdSm90INS1_25CollectiveMainloopBwdSm90ILi2ELi2ELi2EN4cute5tupleIJNS5_1CILi1EEES8_S8_EEENS6_IJNS7_ILi64EEENS7_ILi128EEESB_EEENS_6half_tEfNS_4arch4Sm90ELb0ELb0ELb1ELb1ELb0ELb1ELb0ELb0ELi2ELi1ELi2ELi1ELb0EEENS1_24CollectiveEpilogueBwdGQAISC_fSF_Li256ELb1ELb0EEENS1_19SingleTileSchedulerILb1ELb0ELb0ELi128EEEEEEEEEvNT_6ParamsE,"aw",@nobits
	.sectionflags	@""
	.align	16
	.zero		1024


//--------------------- .nv.shared._ZN7cutlass13device_kernelIN5flash11enable_sm90INS1_16FlashAttnBwdSm90INS1_25CollectiveMainloopBwdSm90ILi2ELi2ELi2EN4cute5tupleIJNS5_1CILi1EEES8_S8_EEENS6_IJNS7_ILi64EEENS7_ILi128EEESB_EEENS_6half_tEfNS_4arch4Sm90ELb0ELb0ELb1ELb1ELb1ELb1ELb0ELb0ELi2ELi1ELi2ELi1ELb0EEENS1_24CollectiveEpilogueBwdGQAISC_fSF_Li256ELb1ELb1EEENS1_19SingleTileSchedulerILb1ELb0ELb0ELi128EEEEEEEEEvNT_6ParamsE --------------------------
	.section	.nv.shared._ZN7cutlass13device_kernelIN5flash11enable_sm90INS1_16FlashAttnBwdSm90INS1_25CollectiveMainloopBwdSm90ILi2ELi2ELi2EN4cute5tupleIJNS5_1CILi1EEES8_S8_EEENS6_IJNS7_ILi64EEENS7_ILi128EEESB_EEENS_6half_tEfNS_4arch4Sm90ELb0ELb0ELb1ELb1ELb1ELb1ELb0ELb0ELi2ELi1ELi2ELi1ELb0EEENS1_24CollectiveEpilogueBwdGQAISC_fSF_Li256ELb1ELb1EEENS1_19SingleTileSchedulerILb1ELb0ELb0ELi128EEEEEEEEEvNT_6ParamsE,"aw",@nobits
	.sectionflags	@""
	.align	16
	.zero		1024


//--------------------- .nv.shared._ZN7cutlass13device_kernelIN5flash11enable_sm90INS1_16FlashAttnBwdSm90INS1_25CollectiveMainloopBwdSm90ILi2ELi2ELi2EN4cute5tupleIJNS5_1CILi1EEES8_S8_EEENS6_IJNS7_ILi64EEENS7_ILi128EEESB_EEENS_6half_tEfNS_4arch4Sm90ELb0ELb1ELb1ELb0ELb0ELb1ELb0ELb0ELi2ELi1ELi2ELi1ELb0EEENS1_21CollectiveEpilogueBwdISC_SD_SF_Li256ELb0ELb0ELi1EEENS1_19SingleTileSchedulerILb0ELb0ELb0ELi128EEEEEEEEEvNT_6ParamsE --------------------------
	.section	.nv.shared._ZN7cutlass13device_kernelIN5flash11enable_sm90INS1_16FlashAttnBwdSm90INS1_25CollectiveMainloopBwdSm90ILi2ELi2ELi2EN4cute5tupleIJNS5_1CILi1EEES8_S8_EEENS6_IJNS7_ILi64EEENS7_ILi128EEESB_EEENS_6half_tEfNS_4arch4Sm90ELb0ELb1ELb1ELb0ELb0ELb1ELb0ELb0ELi2ELi1ELi2ELi1ELb0EEENS1_21CollectiveEpilogueBwdISC_SD_SF_Li256ELb0ELb0ELi1EEENS1_19SingleTileSchedulerILb0ELb0ELb0ELi128EEEEEEEEEvNT_6ParamsE,"aw",@nobits
	.sectionflags	@""
	.align	16
	.zero		1024


//--------------------- .nv.shared._ZN7cutlass13device_kernelIN5flash11enable_sm90INS1_16FlashAttnBwdSm90INS1_25CollectiveMainloopBwdSm90ILi2ELi2ELi2EN4cute5tupleIJNS5_1CILi1EEES8_S8_EEENS6_IJNS7_ILi64EEENS7_ILi128EEESB_EEENS_6half_tEfNS_4arch4Sm90ELb0ELb1ELb1ELb0ELb1ELb1ELb0ELb0ELi2ELi1ELi2ELi1ELb0EEENS1_21CollectiveEpilogueBwdISC_SD_SF_Li256ELb0ELb0ELi1EEENS1_19SingleTileSchedulerILb0ELb0ELb0ELi128EEEEEEEEEvNT_6ParamsE --------------------------
	.section	.nv.shared._ZN7cutlass13device_kernelIN5flash11enable_sm90INS1_16FlashAttnBwdSm90INS1_25CollectiveMainloopBwdSm90ILi2ELi2ELi2EN4cute5tupleIJNS5_1CILi1EEES8_S8_EEENS6_IJNS7_ILi64EEENS7_ILi128EEESB_EEENS_6half_tEfNS_4arch4Sm90ELb0ELb1ELb1ELb0ELb1ELb1ELb0ELb0ELi2ELi1ELi2ELi1ELb0EEENS1_21CollectiveEpilogueBwdISC_SD_SF_Li256ELb0ELb0ELi1EEENS1_19SingleTileSchedulerILb0ELb0ELb0ELi128EEEEEEEEEvNT_6ParamsE,"aw",@nobits
	.sectionflags	@""
	.align	16
	.zero		1024


//--------------------- .nv.shared._ZN7cutlass13device_kernelIN5flash11enable_sm90INS1_16FlashAttnBwdSm90INS1_25CollectiveMainloopBwdSm90ILi2ELi2ELi2EN4cute5tupleIJNS5_1CILi1EEES8_S8_EEENS6_IJNS7_ILi64EEENS7_ILi128EEESB_EEENS_6half_tEfNS_4arch4Sm90ELb0ELb1ELb1ELb0ELb0ELb1ELb0ELb0ELi2ELi1ELi2ELi1ELb0EEENS1_24CollectiveEpilogueBwdGQAISC_fSF_Li256ELb0ELb0EEENS1_19SingleTileSchedulerILb0ELb0ELb0ELi128EEEEEEEEEvNT_6ParamsE --------------------------
	.section	.nv.shared._ZN7cutlass13device_kernelIN5flash11enable_sm90INS1_16FlashAttnBwdSm90INS1_25CollectiveMainloopBwdSm90ILi2ELi2ELi2EN4cute5tupleIJNS5_1CILi1EEES8_S8_EEENS6_IJNS7_ILi64EEENS7_ILi128EEESB_EEENS_6half_tEfNS_4arch4Sm90ELb0ELb1ELb1ELb0ELb0ELb1ELb0ELb0ELi2ELi1ELi2ELi1ELb0EEENS1_24CollectiveEpilogueBwdGQAISC_fSF_Li256ELb0ELb0EEENS1_19SingleTileSchedulerILb0ELb0ELb0ELi128EEEEEEEEEvNT_6ParamsE,"aw",@nobits
	.sectionflags	@""
	.align	16
	.zero		1024


//--------------------- .nv.shared._ZN7cutlass13device_kernelIN5flash11enable_sm90INS1_16FlashAttnBwdSm90INS1_25CollectiveMainloopBwdSm90ILi2ELi2ELi2EN4cute5tupleIJNS5_1CILi1EEES8_S8_EEENS6_IJNS7_ILi64EEENS7_ILi128EEESB_EEENS_6half_tEfNS_4arch4Sm90ELb0ELb1ELb1ELb0ELb1ELb1ELb0ELb0ELi2ELi1ELi2ELi1ELb0EEENS1_24CollectiveEpilogueBwdGQAISC_fSF_Li256ELb0ELb1EEENS1_19SingleTileSchedulerILb0ELb0ELb0ELi128EEEEEEEEEvNT_6ParamsE --------------------------
	.section	.nv.shared._ZN7cutlass13device_kernelIN5flash11enable_sm90INS1_16FlashAttnBwdSm90INS1_25CollectiveMainloopBwdSm90ILi2ELi2ELi2EN4cute5tupleIJNS5_1CILi1EEES8_S8_EEENS6_IJNS7_ILi64EEENS7_ILi128EEESB_EEENS_6half_tEfNS_4arch4Sm90ELb0ELb1ELb1ELb0ELb1ELb1ELb0ELb0ELi2ELi1ELi2ELi1ELb0EEENS1_24CollectiveEpilogueBwdGQAISC_fSF_Li256ELb0ELb1EEENS1_19SingleTileSchedulerILb0ELb0ELb0ELi128EEEEEEEEEvNT_6ParamsE,"aw",@nobits
	.sectionflags	@""
	.align	16
	.zero		1024


//--------------------- .nv.shared._ZN7cutlass13device_kernelIN5flash11enable_sm90INS1_16FlashAttnBwdSm90INS1_25CollectiveMainloopBwdSm90ILi2ELi2ELi2EN4cute5tupleIJNS5_1CILi1EEES8_S8_EEENS6_IJNS7_ILi64EEENS7_ILi128EEESB_EEENS_6half_tEfNS_4arch4Sm90ELb0ELb1ELb1ELb1ELb0ELb1ELb0ELb0ELi2ELi1ELi2ELi1ELb0EEENS1_21CollectiveEpilogueBwdISC_SD_SF_Li256ELb1ELb0ELi1EEENS1_19SingleTileSchedulerILb1ELb0ELb0ELi128EEEEEEEEEvNT_6ParamsE --------------------------
	.section	.nv.shared._ZN7cutlass13device_kernelIN5flash11enable_sm90INS1_16FlashAttnBwdSm90INS1_25CollectiveMainloopBwdSm90ILi2ELi2ELi2EN4cute5tupleIJNS5_1CILi1EEES8_S8_EEENS6_IJNS7_ILi64EEENS7_ILi128EEESB_EEENS_6half_tEfNS_4arch4Sm90ELb0ELb1ELb1ELb1ELb0ELb1ELb0ELb0ELi2ELi1ELi2ELi1ELb0EEENS1_21CollectiveEpilogueBwdISC_SD_SF_Li256ELb1ELb0ELi1EEENS1_19SingleTileSchedulerILb1ELb0ELb0ELi128EEEEEEEEEvNT_6ParamsE,"aw",@nobits
	.sectionflags	@""
	.align	16
	.zero		1024


//--------------------- .nv.shared._ZN7cutlass13device_kernelIN5flash11enable_sm90INS1_16FlashAttnBwdSm90INS1_25CollectiveMainloopBwdSm90ILi2ELi2ELi2EN4cute5tupleIJNS5_1CILi1EEES8_S8_EEENS6_IJNS7_ILi64EEENS7_ILi128EEESB_EEENS_6half_tEfNS_4arch4Sm90ELb0ELb1ELb1ELb1ELb1ELb1ELb0ELb0ELi2ELi1ELi2ELi1ELb0EEENS1_21CollectiveEpilogueBwdISC_SD_SF_Li256ELb1ELb0ELi1EEENS1_19SingleTileSchedulerILb1ELb0ELb0ELi128EEEEEEEEEvNT_6ParamsE --------------------------
	.section	.nv.shared._ZN7cutlass13device_kernelIN5flash11enable_sm90INS1_16FlashAttnBwdSm90INS1_25CollectiveMainloopBwdSm90ILi2ELi2ELi2EN4cute5tupleIJNS5_1CILi1EEES8_S8_EEENS6_IJNS7_ILi64EEENS7_ILi128EEESB_EEENS_6half_tEfNS_4arch4Sm90ELb0ELb1ELb1ELb1ELb1ELb1ELb0ELb0ELi2ELi1ELi2ELi1ELb0EEENS1_21CollectiveEpilogueBwdISC_SD_SF_Li256ELb1ELb0ELi1EEENS1_19SingleTileSchedulerILb1ELb0ELb0ELi128EEEEEEEEEvNT_6ParamsE,"aw",@nobits
	.sectionflags	@""
	.align	16
	.zero		1024


//--------------------- .nv.shared._ZN7cutlass13device_kernelIN5flash11enable_sm90INS1_16FlashAttnBwdSm90INS1_25CollectiveMainloopBwdSm90ILi2ELi2ELi2EN4cute5tupleIJNS5_1CILi1EEES8_S8_EEENS6_IJNS7_ILi64EEENS7_ILi128EEESB_EEENS_6half_tEfNS_4arch4Sm90ELb0ELb1ELb1ELb1ELb0ELb1ELb0ELb0ELi2ELi1ELi2ELi1ELb0EEENS1_24CollectiveEpilogueBwdGQAISC_fSF_Li256ELb1ELb0EEENS1_19SingleTileSchedulerILb1ELb0ELb0ELi128EEEEEEEEEvNT_6ParamsE --------------------------
	.section	.nv.shared._ZN7cutlass13device_kernelIN5flash11enable_sm90INS1_16FlashAttnBwdSm90INS1_25CollectiveMainloopBwdSm90ILi2ELi2ELi2EN4cute5tupleIJNS5_1CILi1EEES8_S8_EEENS6_IJNS7_ILi64EEENS7_ILi128EEESB_EEENS_6half_tEfNS_4arch4Sm90ELb0ELb1ELb1ELb1ELb0ELb1ELb0ELb0ELi2ELi1ELi2ELi1ELb0EEENS1_24CollectiveEpilogueBwdGQAISC_fSF_Li256ELb1ELb0EEENS1_19SingleTileSchedulerILb1ELb0ELb0ELi128EEEEEEEEEvNT_6ParamsE,"aw",@nobits
	.sectionflags	@""
	.align	16
	.zero		1024


//--------------------- .nv.shared._ZN7cutlass13device_kernelIN5flash11enable_sm90INS1_16FlashAttnBwdSm90INS1_25CollectiveMainloopBwdSm90ILi2ELi2ELi2EN4cute5tupleIJNS5_1CILi1EEES8_S8_EEENS6_IJNS7_ILi64EEENS7_ILi128EEESB_EEENS_6half_tEfNS_4arch4Sm90ELb0ELb1ELb1ELb1ELb1ELb1ELb0ELb0ELi2ELi1ELi2ELi1ELb0EEENS1_24CollectiveEpilogueBwdGQAISC_fSF_Li256ELb1ELb1EEENS1_19SingleTileSchedulerILb1ELb0ELb0ELi128EEEEEEEEEvNT_6ParamsE --------------------------
	.section	.nv.shared._ZN7cutlass13device_kernelIN5flash11enable_sm90INS1_16FlashAttnBwdSm90INS1_25CollectiveMainloopBwdSm90ILi2ELi2ELi2EN4cute5tupleIJNS5_1CILi1EEES8_S8_EEENS6_IJNS7_ILi64EEENS7_ILi128EEESB_EEENS_6half_tEfNS_4arch4Sm90ELb0ELb1ELb1ELb1ELb1ELb1ELb0ELb0ELi2ELi1ELi2ELi1ELb0EEENS1_24CollectiveEpilogueBwdGQAISC_fSF_Li256ELb1ELb1EEENS1_19SingleTileSchedulerILb1ELb0ELb0ELi128EEEEEEEEEvNT_6ParamsE,"aw",@nobits
	.sectionflags	@""
	.align	16
	.zero		1024


//--------------------- .nv.shared._ZN7cutlass13device_kernelIN5flash11enable_sm90INS1_16FlashAttnBwdSm90INS1_25CollectiveMainloopBwdSm90ILi2ELi2ELi2EN4cute5tupleIJNS5_1CILi1EEES8_S8_EEENS6_IJNS7_ILi64EEENS7_ILi128EEESB_EEENS_6half_tEfNS_4arch4Sm90ELb1ELb0ELb1ELb0ELb0ELb1ELb0ELb0ELi2ELi1ELi2ELi1ELb0EEENS1_21CollectiveEpilogueBwdISC_SD_SF_Li256ELb0ELb0ELi1EEENS1_25SingleTileBwdLPTSchedulerILb0ELi128ELb0EEEEEEEEEvNT_6ParamsE --------------------------
	.section	.nv.shared._ZN7cutlass13device_kernelIN5flash11enable_sm90INS1_16FlashAttnBwdSm90INS1_25CollectiveMainloopBwdSm90ILi2ELi2ELi2EN4cute5tupleIJNS5_1CILi1EEES8_S8_EEENS6_IJNS7_ILi64EEENS7_ILi128EEESB_EEENS_6half_tEfNS_4arch4Sm90ELb1ELb0ELb1ELb0ELb0ELb1ELb0ELb0ELi2ELi1ELi2ELi1ELb0EEENS1_21CollectiveEpilogueBwdISC_SD_SF_Li256ELb0ELb0ELi1EEENS1_25SingleTileBwdLPTSchedulerILb0ELi128ELb0EEEEEEEEEvNT_6ParamsE,"aw",@nobits
	.sectionflags	@""
	.align	16
	.zero		1024


//--------------------- .nv.shared._ZN7cutlass13device_kernelIN5flash11enable_sm90INS1_16FlashAttnBwdSm90INS1_25CollectiveMainloopBwdSm90ILi2ELi2ELi2EN4cute5tupleIJNS5_1CILi1EEES8_S8_EEENS6_IJNS7_ILi64EEENS7_ILi128EEESB_EEENS_6half_tEfNS_4arch4Sm90ELb1ELb0ELb1ELb0ELb1ELb1ELb0ELb0ELi2ELi1ELi2ELi1ELb0EEENS1_21CollectiveEpilogueBwdISC_SD_SF_Li256ELb0ELb0ELi1EEENS1_25SingleTileBwdLPTSchedulerILb0ELi128ELb1EEEEEEEEEvNT_6ParamsE --------------------------
	.section	.nv.shared._ZN7cutlass13device_kernelIN5flash11enable_sm90INS1_16FlashAttnBwdSm90INS1_25CollectiveMainloopBwdSm90ILi2ELi2ELi2EN4cute5tupleIJNS5_1CILi1EEES8_S8_EEENS6_IJNS7_ILi64EEENS7_ILi128EEESB_EEENS_6half_tEfNS_4arch4Sm90ELb1ELb0ELb1ELb0ELb1ELb1ELb0ELb0ELi2ELi1ELi2ELi1ELb0EEENS1_21CollectiveEpilogueBwdISC_SD_SF_Li256ELb0ELb0ELi1EEENS1_25SingleTileBwdLPTSchedulerILb0ELi128ELb1EEEEEEEEEvNT_6ParamsE,"aw",@nobits
	.sectionflags	@""
	.align	16
	.zero		1024


//--------------------- .nv.shared._ZN7cutlass13device_kernelIN5flash11enable_sm90INS1_16FlashAttnBwdSm90INS1_25CollectiveMainloopBwdSm90ILi2ELi2ELi2EN4cute5tupleIJNS5_1CILi1EEES8_S8_EEENS6_IJNS7_ILi64EEENS7_ILi128EEESB_EEENS_6half_tEfNS_4arch4Sm90ELb1ELb0ELb1ELb0ELb0ELb1ELb0ELb0ELi2ELi1ELi2ELi1ELb0EEENS1_24CollectiveEpilogueBwdGQAISC_fSF_Li256ELb0ELb0EEENS1_25SingleTileBwdLPTSchedulerILb0ELi128ELb0EEEEEEEEEvNT_6ParamsE --------------------------
	.section	.nv.shared._ZN7cutlass13device_kernelIN5flash11enable_sm90INS1_16FlashAttnBwdSm90INS1_25CollectiveMainloopBwdSm90ILi2ELi2ELi2EN4cute5tupleIJNS5_1CILi1EEES8_S8_EEENS6_IJNS7_ILi64EEENS7_ILi128EEESB_EEENS_6half_tEfNS_4arch4Sm90ELb1ELb0ELb1ELb0ELb0ELb1ELb0ELb0ELi2ELi1ELi2ELi1ELb0EEENS1_24CollectiveEpilogueBwdGQAISC_fSF_Li256ELb0ELb0EEENS1_25SingleTileBwdLPTSchedulerILb0ELi128ELb0EEEEEEEEEvNT_6ParamsE,"aw",@nobits
	.sectionflags	@""
	.align	16
	.zero		1024


//--------------------- .nv.shared._ZN7cutlass13device_kernelIN5flash11enable_sm90INS1_16FlashAttnBwdSm90INS1_25CollectiveMainloopBwdSm90ILi2ELi2ELi2EN4cute5tupleIJNS5_1CILi1EEES8_S8_EEENS6_IJNS7_ILi64EEENS7_ILi128EEESB_EEENS_6half_tEfNS_4arch4Sm90ELb1ELb0ELb1ELb0ELb1ELb1ELb0ELb0ELi2ELi1ELi2ELi1ELb0EEENS1_24CollectiveEpilogueBwdGQAISC_fSF_Li256ELb0ELb1EEENS1_25SingleTileBwdLPTSchedulerILb0ELi128ELb1EEEEEEEEEvNT_6ParamsE --------------------------
	.section	.nv.shared._ZN7cutlass13device_kernelIN5flash11enable_sm90INS1_16FlashAttnBwdSm90INS1_25CollectiveMainloopBwdSm90ILi2ELi2ELi2EN4cute5tupleIJNS5_1CILi1EEES8_S8_EEENS6_IJNS7_ILi64EEENS7_ILi128EEESB_EEENS_6half_tEfNS_4arch4Sm90ELb1ELb0ELb1ELb0ELb1ELb1ELb0ELb0ELi2ELi1ELi2ELi1ELb0EEENS1_24CollectiveEpilogueBwdGQAISC_fSF_Li256ELb0ELb1EEENS1_25SingleTileBwdLPTSchedulerILb0ELi128ELb1EEEEEEEEEvNT_6ParamsE,"aw",@nobits
	.sectionflags	@""
	.align	16
	.zero		1024


//--------------------- .nv.shared._ZN7cutlass13device_kernelIN5flash11enable_sm90INS1_16FlashAttnBwdSm90INS1_25CollectiveMainloopBwdSm90ILi2ELi2ELi2EN4cute5tupleIJNS5_1CILi1EEES8_S8_EEENS6_IJNS7_ILi64EEENS7_ILi128EEESB_EEENS_6half_tEfNS_4arch4Sm90ELb1ELb0ELb1ELb1ELb0ELb1ELb0ELb0ELi2ELi1ELi2ELi1ELb0EEENS1_21CollectiveEpilogueBwdISC_SD_SF_Li256ELb1ELb0ELi1EEENS1_25SingleTileBwdLPTSchedulerILb1ELi128ELb0EEEEEEEEEvNT_6ParamsE --------------------------
	.section	.nv.shared._ZN7cutlass13device_kernelIN5flash11enable_sm90INS1_16FlashAttnBwdSm90INS1_25CollectiveMainloopBwdSm90ILi2ELi2ELi2EN4cute5tupleIJNS5_1CILi1EEES8_S8_EEENS6_IJNS7_ILi64EEENS7_ILi128EEESB_EEENS_6half_tEfNS_4arch4Sm90ELb1ELb0ELb1ELb1ELb0ELb1ELb0ELb0ELi2ELi1ELi2ELi1ELb0EEENS1_21CollectiveEpilogueBwdISC_SD_SF_Li256ELb1ELb0ELi1EEENS1_25SingleTileBwdLPTSchedulerILb1ELi128ELb0EEEEEEEEEvNT_6ParamsE,"aw",@nobits
	.sectionflags	@""
	.align	16
	.zero		1024


//--------------------- .nv.shared._ZN7cutlass13device_kernelIN5flash11enable_sm90INS1_16FlashAttnBwdSm90INS1_25CollectiveMainloopBwdSm90ILi2ELi2ELi2EN4cute5tupleIJNS5_1CILi1EEES8_S8_EEENS6_IJNS7_ILi64EEENS7_ILi128EEESB_EEENS_6half_tEfNS_4arch4Sm90ELb1ELb0ELb1ELb1ELb1ELb1ELb0ELb0ELi2ELi1ELi2ELi1ELb0EEENS1_21CollectiveEpilogueBwdISC_SD_SF_Li256ELb1ELb0ELi1EEENS1_25SingleTileBwdLPTSchedulerILb1ELi128ELb1EEEEEEEEEvNT_6ParamsE --------------------------
	.section	.nv.shared._ZN7cutlass13device_kernelIN5flash11enable_sm90INS1_16FlashAttnBwdSm90INS1_25CollectiveMainloopBwdSm90ILi2ELi2ELi2EN4cute5tupleIJNS5_1CILi1EEES8_S8_EEENS6_IJNS7_ILi64EEENS7_ILi128EEESB_EEENS_6half_tEfNS_4arch4Sm90ELb1ELb0ELb1ELb1ELb1ELb1ELb0ELb0ELi2ELi1ELi2ELi1ELb0EEENS1_21CollectiveEpilogueBwdISC_SD_SF_Li256ELb1ELb0ELi1EEENS1_25SingleTileBwdLPTSchedulerILb1ELi128ELb1EEEEEEEEEvNT_6ParamsE,"aw",@nobits
	.sectionflags	@""
	.align	16
	.zero		1024


//--------------------- .nv.shared._ZN7cutlass13device_kernelIN5flash11enable_sm90INS1_16FlashAttnBwdSm90INS1_25CollectiveMainloopBwdSm90ILi2ELi2ELi2EN4cute5tupleIJNS5_1CILi1EEES8_S8_EEENS6_IJNS7_ILi64EEENS7_ILi128EEESB_EEENS_6half_tEfNS_4arch4Sm90ELb1ELb0ELb1ELb1ELb0ELb1ELb0ELb0ELi2ELi1ELi2ELi1ELb0EEENS1_24CollectiveEpilogueBwdGQAISC_fSF_Li256ELb1ELb0EEENS1_25SingleTileBwdLPTSchedulerILb1ELi128ELb0EEEEEEEEEvNT_6ParamsE --------------------------
	.section	.nv.shared._ZN7cutlass13device_kernelIN5flash11enable_sm90INS1_16FlashAttnBwdSm90INS1_25CollectiveMainloopBwdSm90ILi2ELi2ELi2EN4cute5tupleIJNS5_1CILi1EEES8_S8_EEENS6_IJNS7_ILi64EEENS7_ILi128EEESB_EEENS_6half_tEfNS_4arch4Sm90ELb1ELb0ELb1ELb1ELb0ELb1ELb0ELb0ELi2ELi1ELi2ELi1ELb0EEENS1_24CollectiveEpilogueBwdGQAISC_fSF_Li256ELb1ELb0EEENS1_25SingleTileBwdLPTSchedulerILb1ELi128ELb0EEEEEEEEEvNT_6ParamsE,"aw",@nobits
	.sectionflags	@""
	.align	16
	.zero		1024


//--------------------- .nv.shared._ZN7cutlass13device_kernelIN5flash11enable_sm90INS1_16FlashAttnBwdSm90INS1_25CollectiveMainloopBwdSm90ILi2ELi2ELi2EN4cute5tupleIJNS5_1CILi1EEES8_S8_EEENS6_IJNS7_ILi64EEENS7_ILi128EEESB_EEENS_6half_tEfNS_4arch4Sm90ELb1ELb0ELb1ELb1ELb1ELb1ELb0ELb0ELi2ELi1ELi2ELi1ELb0EEENS1_24CollectiveEpilogueBwdGQAISC_fSF_Li256ELb1ELb1EEENS1_25SingleTileBwdLPTSchedulerILb1ELi128ELb1EEEEEEEEEvNT_6ParamsE --------------------------
	.section	.nv.shared._ZN7cutlass13device_kernelIN5flash11enable_sm90INS1_16FlashAttnBwdSm90INS1_25CollectiveMainloopBwdSm90ILi2ELi2ELi2EN4cute5tupleIJNS5_1CILi1EEES8_S8_EEENS6_IJNS7_ILi64EEENS7_ILi128EEESB_EEENS_6half_tEfNS_4arch4Sm90ELb1ELb0ELb1ELb1ELb1ELb1ELb0ELb0ELi2ELi1ELi2ELi1ELb0EEENS1_24CollectiveEpilogueBwdGQAISC_fSF_Li256ELb1ELb1EEENS1_25SingleTileBwdLPTSchedulerILb1ELi128ELb1EEEEEEEEEvNT_6ParamsE,"aw",@nobits
	.sectionflags	@""
	.align	16
	.zero		1024


//--------------------- .nv.shared._ZN7cutlass13device_kernelIN5flash11enable_sm90INS1_16FlashAttnBwdSm90INS1_25CollectiveMainloopBwdSm90ILi2ELi2ELi2EN4cute5tupleIJNS5_1CILi1EEES8_S8_EEENS6_IJNS7_ILi80EEENS7_ILi128EEESB_EEENS_6half_tEfNS_4arch4Sm90ELb0ELb0ELb0ELb0ELb0ELb1ELb0ELb1ELi2ELi1ELi2ELi1ELb0EEENS1_21CollectiveEpilogueBwdISC_SD_SF_Li256ELb0ELb0ELi1EEENS1_19SingleTileSchedulerILb0ELb0ELb0ELi128EEEEEEEEEvNT_6ParamsE --------------------------
	.section	.nv.shared._ZN7cutlass13device_kernelIN5flash11enable_sm90INS1_16FlashAttnBwdSm90INS1_25CollectiveMainloopBwdSm90ILi2ELi2ELi2EN4cute5tupleIJNS5_1CILi1EEES8_S8_EEENS6_IJNS7_ILi80EEENS7_ILi128EEESB_EEENS_6half_tEfNS_4arch4Sm90ELb0ELb0ELb0ELb0ELb0ELb1ELb0ELb1ELi2ELi1ELi2ELi1ELb0EEENS1_21CollectiveEpilogueBwdISC_SD_SF_Li256ELb0ELb0ELi1EEENS1_19SingleTileSchedulerILb0ELb0ELb0ELi128EEEEEEEEEvNT_6ParamsE,"aw",@nobits
	.sectionflags	@""
	.align	16
	.zero		1024


//--------------------- .nv.shared._ZN7cutlass13device_kernelIN5flash11enable_sm90INS1_16FlashAttnBwdSm90INS1_25CollectiveMainloopBwdSm90ILi2ELi2ELi2EN4cute5tupleIJNS5_1CILi1EEES8_S8_EEENS6_IJNS7_ILi80EEENS7_ILi128EEESB_EEENS_6half_tEfNS_4arch4Sm90ELb0ELb0ELb0ELb0ELb1ELb1ELb0ELb1ELi2ELi1ELi2ELi1ELb0EEENS1_21CollectiveEpilogueBwdISC_SD_SF_Li256ELb0ELb0ELi1EEENS1_19SingleTileSchedulerILb0ELb0ELb0ELi128EEEEEEEEEvNT_6ParamsE --------------------------
	.section	.nv.shared._ZN7cutlass13device_kernelIN5flash11enable_sm90INS1_16FlashAttnBwdSm90INS1_25CollectiveMainloopBwdSm90ILi2ELi2ELi2EN4cute5tupleIJNS5_1CILi1EEES8_S8_EEENS6_IJNS7_ILi80EEENS7_ILi128EEESB_EEENS_6half_tEfNS_4arch4Sm90ELb0ELb0ELb0ELb0ELb1ELb1ELb0ELb1ELi2ELi1ELi2ELi1ELb0EEENS1_21CollectiveEpilogueBwdISC_SD_SF_Li256ELb0ELb0ELi1EEENS1_19SingleTileSchedulerILb0ELb0ELb0ELi128EEEEEEEEEvNT_6ParamsE,"aw",@nobits
	.sectionflags	@""
	.align	16
	.zero		1024


//--------------------- .nv.shared._ZN7cutlass13device_kernelIN5flash11enable_sm90INS1_16FlashAttnBwdSm90INS1_25CollectiveMainloopBwdSm90ILi2ELi2ELi2EN4cute5tupleIJNS5_1CILi1EEES8_S8_EEENS6_IJNS7_ILi80EEENS7_ILi128EEESB_EEENS_6half_tEfNS_4arch4Sm90ELb0ELb0ELb0ELb0ELb0ELb1ELb0ELb1ELi2ELi1ELi2ELi1ELb0EEENS1_24CollectiveEpilogueBwdGQAISC_fSF_Li256ELb0ELb0EEENS1_19SingleTileSchedulerILb0ELb0ELb0ELi128EEEEEEEEEvNT_6ParamsE --------------------------
	.section	.nv.shared._ZN7cutlass13device_kernelIN5flash11enable_sm90INS1_16FlashAttnBwdSm90INS1_25CollectiveMainloopBwdSm90ILi2ELi2ELi2EN4cute5tupleIJNS5_1CILi1EEES8_S8_EEENS6_IJNS7_ILi80EEENS7_ILi128EEESB_EEENS_6half_tEfNS_4arch4Sm90ELb0ELb0ELb0ELb0ELb0ELb1ELb0ELb1ELi2ELi1ELi2ELi1ELb0EEENS1_24CollectiveEpilogueBwdGQAISC_fSF_Li256ELb0ELb0EEENS1_19SingleTileSchedulerILb0ELb0ELb0ELi128EEEEEEEEEvNT_6ParamsE,"aw",@nobits
	.sectionflags	@""
	.align	16
	.zero		1024


//--------------------- .nv.shared._ZN7cutlass13device_kernelIN5flash11enable_sm90INS1_16FlashAttnBwdSm90INS1_25CollectiveMainloopBwdSm90ILi2ELi2ELi2EN4cute5tupleIJNS5_1CILi1EEES8_S8_EEENS6_IJNS7_ILi80EEENS7_ILi128EEESB_EEENS_6half_tEfNS_4arch4Sm90ELb0ELb0ELb0ELb0ELb1ELb1ELb0ELb1ELi2ELi1ELi2ELi1ELb0EEENS1_24CollectiveEpilogueBwdGQAISC_fSF_Li256ELb0ELb1EEENS1_19SingleTileSchedulerILb0ELb0ELb0ELi128EEEEEEEEEvNT_6ParamsE --------------------------
	.section	.nv.shared._ZN7cutlass13device_kernelIN5flash11enable_sm90INS1_16FlashAttnBwdSm90INS1_25CollectiveMainloopBwdSm90ILi2ELi2ELi2EN4cute5tupleIJNS5_1CILi1EEES8_S8_EEENS6_IJNS7_ILi80EEENS7_ILi128EEESB_EEENS_6half_tEfNS_4arch4Sm90ELb0ELb0ELb0ELb0ELb1ELb1ELb0ELb1ELi2ELi1ELi2ELi1ELb0EEENS1_24CollectiveEpilogueBwdGQAISC_fSF_Li256ELb0ELb1EEENS1_19SingleTileSchedulerILb0ELb0ELb0ELi128EEEEEEEEEvNT_6ParamsE,"aw",@nobits
	.sectionflags	@""
	.align	16
	.zero		1024


//--------------------- .nv.shared._ZN7cutlass13device_kernelIN5flash22FlashAttnBwdPreprocessIN4cute5tupleIJNS3_1CILi80EEENS5_ILi128EEEEEENS_6half_tEfNS_4arch4Sm90ELb1ELb0EEEEEvNT_6ParamsE --------------------------
	.section	.nv.shared._ZN7cutlass13device_kernelIN5flash22FlashAttnBwdPreprocessIN4cute5tupleIJNS3_1CILi80EEENS5_ILi128EEEEEENS_6half_tEfNS_4arch4Sm90ELb1ELb0EEEEEvNT_6ParamsE,"aw",@nobits
	.sectionflags	@""
	.align	16
	.zero		1024


//--------------------- .nv.shared._ZN7cutlass13device_kernelIN5flash11enable_sm90INS1_16FlashAttnBwdSm90INS1_25CollectiveMainloopBwdSm90ILi2ELi2ELi2EN4cute5tupleIJNS5_1CILi1EEES8_S8_EEENS6_IJNS7_ILi80EEENS7_ILi128EEESB_EEENS_6half_tEfNS_4arch4Sm90ELb0ELb0ELb0ELb1ELb0ELb1ELb0ELb1ELi2ELi1ELi2ELi1ELb0EEENS1_21CollectiveEpilogueBwdISC_SD_SF_Li256ELb1ELb0ELi1EEENS1_19SingleTileSchedulerILb1ELb0ELb0ELi128EEEEEEEEEvNT_6ParamsE --------------------------
	.section	.nv.shared._ZN7cutlass13device_kernelIN5flash11enable_sm90INS1_16FlashAttnBwdSm90INS1_25CollectiveMainloopBwdSm90ILi2ELi2ELi2EN4cute5tupleIJNS5_1CILi1EEES8_S8_EEENS6_IJNS7_ILi80EEENS7_ILi128EEESB_EEENS_6half_tEfNS_4arch4Sm90ELb0ELb0ELb0ELb1ELb0ELb1ELb0ELb1ELi2ELi1ELi2ELi1ELb0EEENS1_21CollectiveEpilogueBwdISC_SD_SF_Li256ELb1ELb0ELi1EEENS1_19SingleTileSchedulerILb1ELb0ELb0ELi128EEEEEEEEEvNT_6ParamsE,"aw",@nobits
	.sectionflags	@""
	.align	16
	.zero		1024


//--------------------- .nv.shared._ZN7cutlass13device_kernelIN5flash11enable_sm90INS1_16FlashAttnBwdSm90INS1_25CollectiveMainloopBwdSm90ILi2ELi2ELi2EN4cute5tupleIJNS5_1CILi1EEES8_S8_EEENS6_IJNS7_ILi80EEENS7_ILi128EEESB_EEENS_6half_tEfNS_4arch4Sm90ELb0ELb0ELb0ELb1ELb1ELb1ELb0ELb1ELi2ELi1ELi2ELi1ELb0EEENS1_21CollectiveEpilogueBwdISC_SD_SF_Li256ELb1ELb0ELi1EEENS1_19SingleTileSchedulerILb1ELb0ELb0ELi128EEEEEEEEEvNT_6ParamsE --------------------------
	.section	.nv.shared._ZN7cutlass13device_kernelIN5flash11enable_sm90INS1_16FlashAttnBwdSm90INS1_25CollectiveMainloopBwdSm90ILi2ELi2ELi2EN4cute5tupleIJNS5_1CILi1EEES8_S8_EEENS6_IJNS7_ILi80EEENS7_ILi128EEESB_EEENS_6half_tEfNS_4arch4Sm90ELb0ELb0ELb0ELb1ELb1ELb1ELb0ELb1ELi2ELi1ELi2ELi1ELb0EEENS1_21CollectiveEpilogueBwdISC_SD_SF_Li256ELb1ELb0ELi1EEENS1_19SingleTileSchedulerILb1ELb0ELb0ELi128EEEEEEEEEvNT_6ParamsE,"aw",@nobits
	.sectionflags	@""
	.align	16
	.zero		1024


//--------------------- .nv.shared._ZN7cutlass13device_kernelIN5flash11enable_sm90INS1_16FlashAttnBwdSm90INS1_25CollectiveMainloopBwdSm90ILi2ELi2ELi2EN4cute5tupleIJNS5_1CILi1EEES8_S8_EEENS6_IJNS7_ILi80EEENS7_ILi128EEESB_EEENS_6half_tEfNS_4arch4Sm90ELb0ELb0ELb0ELb1ELb0ELb1ELb0ELb1ELi2ELi1ELi2ELi1ELb0EEENS1_24CollectiveEpilogueBwdGQAISC_fSF_Li256ELb1ELb0EEENS1_19SingleTileSchedulerILb1ELb0ELb0ELi128EEEEEEEEEvNT_6ParamsE --------------------------
	.section	.nv.shared._ZN7cutlass13device_kernelIN5flash11enable_sm90INS1_16FlashAttnBwdSm90INS1_25CollectiveMainloopBwdSm90ILi2ELi2ELi2EN4cute5tupleIJNS5_1CILi1EEES8_S8_EEENS6_IJNS7_ILi80EEENS7_ILi128EEESB_EEENS_6half_tEfNS_4arch4Sm90ELb0ELb0ELb0ELb1ELb0ELb1ELb0ELb1ELi2ELi1ELi2ELi1ELb0EEENS1_24CollectiveEpilogueBwdGQAISC_fSF_Li256ELb1ELb0EEENS1_19SingleTileSchedulerILb1ELb0ELb0ELi128EEEEEEEEEvNT_6ParamsE,"aw",@nobits
	.sectionflags	@""
	.align	16
	.zero		1024


//--------------------- .nv.shared._ZN7cutlass13device_kernelIN5flash32FlashAttnBwdPostprocessConvertdQIN4cute5tupleIJNS3_1CILi80EEENS5_ILi128EEEEEENS_6half_tEfNS_4arch4Sm90ELi256ENS3_8TiledMMAINS3_8MMA_AtomIJNS3_4SM904GMMA25MMA_64x16x16_F32F16F16_SSILNSF_5MajorE1ELSH_0ELNSF_7ScaleInE1ELSI_1EEEEEENS3_6LayoutINS4_IJNS5_ILi2EEENS5_ILi1EEESN_EEENS4_IJSN_NS5_ILi0EEESP_EEEEENS4_IJNS3_10UnderscoreESS_SS_EEEEELb1EEEEEvNT_6ParamsE --------------------------
	.section	.nv.shared._ZN7cutlass13device_kernelIN5flash32FlashAttnBwdPostprocessConvertdQIN4cute5tupleIJNS3_1CILi80EEENS5_ILi128EEEEEENS_6half_tEfNS_4arch4Sm90ELi256ENS3_8TiledMMAINS3_8MMA_AtomIJNS3_4SM904GMMA25MMA_64x16x16_F32F16F16_SSILNSF_5MajorE1ELSH_0ELNSF_7ScaleInE1ELSI_1EEEEEENS3_6LayoutINS4_IJNS5_ILi2EEENS5_ILi1EEESN_EEENS4_IJSN_NS5_ILi0EEESP_EEEEENS4_IJNS3_10UnderscoreESS_SS_EEEEELb1EEEEEvNT_6ParamsE,"aw",@nobits
	.sectionflags	@""
	.align	16
	.zero		1024


//--------------------- .nv.shared._ZN7cutlass13device_kernelIN5flash11enable_sm90INS1_16FlashAttnBwdSm90INS1_25CollectiveMainloopBwdSm90ILi2ELi2ELi2EN4cute5tupleIJNS5_1CILi1EEES8_S8_EEENS6_IJNS7_ILi80EEENS7_ILi128EEESB_EEENS_6half_tEfNS_4arch4Sm90ELb0ELb0ELb0ELb1ELb1ELb1ELb0ELb1ELi2ELi1ELi2ELi1ELb0EEENS1_24CollectiveEpilogueBwdGQAISC_fSF_Li256ELb1ELb1EEENS1_19SingleTileSchedulerILb1ELb0ELb0ELi128EEEEEEEEEvNT_6ParamsE --------------------------
	.section	.nv.shared._ZN7cutlass13device_kernelIN5flash11enable_sm90INS1_16FlashAttnBwdSm90INS1_25CollectiveMainloopBwdSm90ILi2ELi2ELi2EN4cute5tupleIJNS5_1CILi1EEES8_S8_EEENS6_IJNS7_ILi80EEENS7_ILi128EEESB_EEENS_6half_tEfNS_4arch4Sm90ELb0ELb0ELb0ELb1ELb1ELb1ELb0ELb1ELi2ELi1ELi2ELi1ELb0EEENS1_24CollectiveEpilogueBwdGQAISC_fSF_Li256ELb1ELb1EEENS1_19SingleTileSchedulerILb1ELb0ELb0ELi128EEEEEEEEEvNT_6ParamsE,"aw",@nobits
	.sectionflags	@""
	.align	16
	.zero		1024


//--------------------- .nv.shared._ZN7cutlass13device_kernelIN5flash22FlashAttnBwdPreprocessIN4cute5tupleIJNS3_1CILi80EEENS5_ILi128EEEEEENS_6half_tEfNS_4arch4Sm90ELb1ELb1EEEEEvNT_6ParamsE --------------------------
	.section	.nv.shared._ZN7cutlass13device_kernelIN5flash22FlashAttnBwdPreprocessIN4cute5tupleIJNS3_1CILi80EEENS5_ILi128EEEEEENS_6half_tEfNS_4arch4Sm90ELb1ELb1EEEEEvNT_6ParamsE,"aw",@nobits
	.sectionflags	@""
	.align	16
	.zero		1024


//--------------------- .nv.shared._ZN7cutlass13device_kernelIN5flash11enable_sm90INS1_16FlashAttnBwdSm90INS1_25CollectiveMainloopBwdSm90ILi2ELi2ELi2EN4cute5tupleIJNS5_1CILi1EEES8_S8_EEENS6_IJNS7_ILi64EEENS7_ILi128EEESB_EEENS_6half_tEfNS_4arch4Sm90ELb0ELb1ELb0ELb0ELb0ELb1ELb0ELb0ELi2ELi1ELi2ELi1ELb0EEENS1_21CollectiveEpilogueBwdISC_SD_SF_Li256ELb0ELb0ELi1EEENS1_19SingleTileSchedulerILb0ELb0ELb0ELi128EEEEEEEEEvNT_6ParamsE --------------------------
	.section	.nv.shared._ZN7cutlass13device_kernelIN5flash11enable_sm90INS1_16FlashAttnBwdSm90INS1_25CollectiveMainloopBwdSm90ILi2ELi2ELi2EN4cute5tupleIJNS5_1CILi1EEES8_S8_EEENS6_IJNS7_ILi64EEENS7_ILi128EEESB_EEENS_6half_tEfNS_4arch4Sm90ELb0ELb1ELb0ELb0ELb0ELb1ELb0ELb0ELi2ELi1ELi2ELi1ELb0EEENS1_21CollectiveEpilogueBwdISC_SD_SF_Li256ELb0ELb0ELi1EEENS1_19SingleTileSchedulerILb0ELb0ELb0ELi128EEEEEEEEEvNT_6ParamsE,"aw",@nobits
	.sectionflags	@""
	.align	16
	.zero		1024


//--------------------- .nv.shared._ZN7cutlass13device_kernelIN5flash11enable_sm90INS1_16FlashAttnBwdSm90INS1_25CollectiveMainloopBwdSm90ILi2ELi2ELi2EN4cute5tupleIJNS5_1CILi1EEES8_S8_EEENS6_IJNS7_ILi64EEENS7_ILi128EEESB_EEENS_6half_tEfNS_4arch4Sm90ELb0ELb1ELb0ELb0ELb1ELb1ELb0ELb0ELi2ELi1ELi2ELi1ELb0EEENS1_21CollectiveEpilogueBwdISC_SD_SF_Li256ELb0ELb0ELi1EEENS1_19SingleTileSchedulerILb0ELb0ELb0ELi128EEEEEEEEEvNT_6ParamsE --------------------------
	.section	.nv.shared._ZN7cutlass13device_kernelIN5flash11enable_sm90INS1_16FlashAttnBwdSm90INS1_25CollectiveMainloopBwdSm90ILi2ELi2ELi2EN4cute5tupleIJNS5_1CILi1EEES8_S8_EEENS6_IJNS7_ILi64EEENS7_ILi128EEESB_EEENS_6half_tEfNS_4arch4Sm90ELb0ELb1ELb0ELb0ELb1ELb1ELb0ELb0ELi2ELi1ELi2ELi1ELb0EEENS1_21CollectiveEpilogueBwdISC_SD_SF_Li256ELb0ELb0ELi1EEENS1_19SingleTileSchedulerILb0ELb0ELb0ELi128EEEEEEEEEvNT_6ParamsE,"aw",@nobits
	.sectionflags	@""
	.align	16
	.zero		1024


//--------------------- .nv.shared._ZN7cutlass13device_kernelIN5flash11enable_sm90INS1_16FlashAttnBwdSm90INS1_25CollectiveMainloopBwdSm90ILi2ELi2ELi2EN4cute5tupleIJNS5_1CILi1EEES8_S8_EEENS6_IJNS7_ILi64EEENS7_ILi128EEESB_EEENS_6half_tEfNS_4arch4Sm90ELb0ELb1ELb0ELb0ELb0ELb1ELb0ELb0ELi2ELi1ELi2ELi1ELb0EEENS1_24CollectiveEpilogueBwdGQAISC_fSF_Li256ELb0ELb0EEENS1_19SingleTileSchedulerILb0ELb0ELb0ELi128EEEEEEEEEvNT_6ParamsE --------------------------
	.section	.nv.shared._ZN7cutlass13device_kernelIN5flash11enable_sm90INS1_16FlashAttnBwdSm90INS1_25CollectiveMainloopBwdSm90ILi2ELi2ELi2EN4cute5tupleIJNS5_1CILi1EEES8_S8_EEENS6_IJNS7_ILi64EEENS7_ILi128EEESB_EEENS_6half_tEfNS_4arch4Sm90ELb0ELb1ELb0ELb0ELb0ELb1ELb0ELb0ELi2ELi1ELi2ELi1ELb0EEENS1_24CollectiveEpilogueBwdGQAISC_fSF_Li256ELb0ELb0EEENS1_19SingleTileSchedulerILb0ELb0ELb0ELi128EEEEEEEEEvNT_6ParamsE,"aw",@nobits
	.sectionflags	@""
	.align	16
	.zero		1024


//--------------------- .nv.shared._ZN7cutlass13device_kernelIN5flash11enable_sm90INS1_16FlashAttnBwdSm90INS1_25CollectiveMainloopBwdSm90ILi2ELi2ELi2EN4cute5tupleIJNS5_1CILi1EEES8_S8_EEENS6_IJNS7_ILi64EEENS7_ILi128EEESB_EEENS_6half_tEfNS_4arch4Sm90ELb0ELb1ELb0ELb0ELb1ELb1ELb0ELb0ELi2ELi1ELi2ELi1ELb0EEENS1_24CollectiveEpilogueBwdGQAISC_fSF_Li256ELb0ELb1EEENS1_19SingleTileSchedulerILb0ELb0ELb0ELi128EEEEEEEEEvNT_6ParamsE --------------------------
	.section	.nv.shared._ZN7cutlass13device_kernelIN5flash11enable_sm90INS1_16FlashAttnBwdSm90INS1_25CollectiveMainloopBwdSm90ILi2ELi2ELi2EN4cute5tupleIJNS5_1CILi1EEES8_S8_EEENS6_IJNS7_ILi64EEENS7_ILi128EEESB_EEENS_6half_tEfNS_4arch4Sm90ELb0ELb1ELb0ELb0ELb1ELb1ELb0ELb0ELi2ELi1ELi2ELi1ELb0EEENS1_24CollectiveEpilogueBwdGQAISC_fSF_Li256ELb0ELb1EEENS1_19SingleTileSchedulerILb0ELb0ELb0ELi128EEEEEEEEEvNT_6ParamsE,"aw",@nobits
	.sectionflags	@""
	.align	16
	.zero		1024


//--------------------- .nv.shared._ZN7cutlass13device_kernelIN5flash11enable_sm90INS1_16FlashAttnBwdSm90INS1_25CollectiveMainloopBwdSm90ILi2ELi2ELi2EN4cute5tupleIJNS5_1CILi1EEES8_S8_EEENS6_IJNS7_ILi64EEENS7_ILi128EEESB_EEENS_6half_tEfNS_4arch4Sm90ELb0ELb1ELb0ELb1ELb0ELb1ELb0ELb0ELi2ELi1ELi2ELi1ELb0EEENS1_21CollectiveEpilogueBwdISC_SD_SF_Li256ELb1ELb0ELi1EEENS1_19SingleTileSchedulerILb1ELb0ELb0ELi128EEEEEEEEEvNT_6ParamsE --------------------------
	.section	.nv.shared._ZN7cutlass13device_kernelIN5flash11enable_sm90INS1_16FlashAttnBwdSm90INS1_25CollectiveMainloopBwdSm90ILi2ELi2ELi2EN4cute5tupleIJNS5_1CILi1EEES8_S8_EEENS6_IJNS7_ILi64EEENS7_ILi128EEESB_EEENS_6half_tEfNS_4arch4Sm90ELb0ELb1ELb0ELb1ELb0ELb1ELb0ELb0ELi2ELi1ELi2ELi1ELb0EEENS1_21CollectiveEpilogueBwdISC_SD_SF_Li256ELb1ELb0ELi1EEENS1_19SingleTileSchedulerILb1ELb0ELb0ELi128EEEEEEEEEvNT_6ParamsE,"aw",@nobits
	.sectionflags	@""
	.align	16
	.zero		1024


//--------------------- .nv.shared._ZN7cutlass13device_kernelIN5flash11enable_sm90INS1_16FlashAttnBwdSm90INS1_25CollectiveMainloopBwdSm90ILi2ELi2ELi2EN4cute5tupleIJNS5_1CILi1EEES8_S8_EEENS6_IJNS7_ILi64EEENS7_ILi128EEESB_EEENS_6half_tEfNS_4arch4Sm90ELb0ELb1ELb0ELb1ELb1ELb1ELb0ELb0ELi2ELi1ELi2ELi1ELb0EEENS1_21CollectiveEpilogueBwdISC_SD_SF_Li256ELb1ELb0ELi1EEENS1_19SingleTileSchedulerILb1ELb0ELb0ELi128EEEEEEEEEvNT_6ParamsE --------------------------
	.section	.nv.shared._ZN7cutlass13device_kernelIN5flash11enable_sm90INS1_16FlashAttnBwdSm90INS1_25CollectiveMainloopBwdSm90ILi2ELi2ELi2EN4cute5tupleIJNS5_1CILi1EEES8_S8_EEENS6_IJNS7_ILi64EEENS7_ILi128EEESB_EEENS_6half_tEfNS_4arch4Sm90ELb0ELb1ELb0ELb1ELb1ELb1ELb0ELb0ELi2ELi1ELi2ELi1ELb0EEENS1_21CollectiveEpilogueBwdISC_SD_SF_Li256ELb1ELb0ELi1EEENS1_19SingleTileSchedulerILb1ELb0ELb0ELi128EEEEEEEEEvNT_6ParamsE,"aw",@nobits
	.sectionflags	@""
	.align	16
	.zero		1024


//--------------------- .nv.shared._ZN7cutlass13device_kernelIN5flash11enable_sm90INS1_16FlashAttnBwdSm90INS1_25CollectiveMainloopBwdSm90ILi2ELi2ELi2EN4cute5tupleIJNS5_1CILi1EEES8_S8_EEENS6_IJNS7_ILi64EEENS7_ILi128EEESB_EEENS_6half_tEfNS_4arch4Sm90ELb0ELb1ELb0ELb1ELb0ELb1ELb0ELb0ELi2ELi1ELi2ELi1ELb0EEENS1_24CollectiveEpilogueBwdGQAISC_fSF_Li256ELb1ELb0EEENS1_19SingleTileSchedulerILb1ELb0ELb0ELi128EEEEEEEEEvNT_6ParamsE --------------------------
	.section	.nv.shared._ZN7cutlass13device_kernelIN5flash11enable_sm90INS1_16FlashAttnBwdSm90INS1_25CollectiveMainloopBwdSm90ILi2ELi2ELi2EN4cute5tupleIJNS5_1CILi1EEES8_S8_EEENS6_IJNS7_ILi64EEENS7_ILi128EEESB_EEENS_6half_tEfNS_4arch4Sm90ELb0ELb1ELb0ELb1ELb0ELb1ELb0ELb0ELi2ELi1ELi2ELi1ELb0EEENS1_24CollectiveEpilogueBwdGQAISC_fSF_Li256ELb1ELb0EEENS1_19SingleTileSchedulerILb1ELb0ELb0ELi128EEEEEEEEEvNT_6ParamsE,"aw",@nobits
	.sectionflags	@""
	.align	16
	.zero		1024


//--------------------- .nv.shared._ZN7cutlass13device_kernelIN5flash11enable_sm90INS1_16FlashAttnBwdSm90INS1_25CollectiveMainloopBwdSm90ILi2ELi2ELi2EN4cute5tupleIJNS5_1CILi1EEES8_S8_EEENS6_IJNS7_ILi64EEENS7_ILi128EEESB_EEENS_6half_tEfNS_4arch4Sm90ELb0ELb1ELb0ELb1ELb1ELb1ELb0ELb0ELi2ELi1ELi2ELi1ELb0EEENS1_24CollectiveEpilogueBwdGQAISC_fSF_Li256ELb1ELb1EEENS1_19SingleTileSchedulerILb1ELb0ELb0ELi128EEEEEEEEEvNT_6ParamsE --------------------------
	.section	.nv.shared._ZN7cutlass13device_kernelIN5flash11enable_sm90INS1_16FlashAttnBwdSm90INS1_25CollectiveMainloopBwdSm90ILi2ELi2ELi2EN4cute5tupleIJNS5_1CILi1EEES8_S8_EEENS6_IJNS7_ILi64EEENS7_ILi128EEESB_EEENS_6half_tEfNS_4arch4Sm90ELb0ELb1ELb0ELb1ELb1ELb1ELb0ELb0ELi2ELi1ELi2ELi1ELb0EEENS1_24CollectiveEpilogueBwdGQAISC_fSF_Li256ELb1ELb1EEENS1_19SingleTileSchedulerILb1ELb0ELb0ELi128EEEEEEEEEvNT_6ParamsE,"aw",@nobits
	.sectionflags	@""
	.align	16
	.zero		1024


//--------------------- .nv.shared._ZN7cutlass13device_kernelIN5flash11enable_sm90INS1_16FlashAttnBwdSm90INS1_25CollectiveMainloopBwdSm90ILi2ELi2ELi2EN4cute5tupleIJNS5_1CILi1EEES8_S8_EEENS6_IJNS7_ILi64EEENS7_ILi128EEESB_EEENS_6half_tEfNS_4arch4Sm90ELb1ELb0ELb0ELb0ELb0ELb1ELb0ELb0ELi2ELi1ELi2ELi1ELb0EEENS1_21CollectiveEpilogueBwdISC_SD_SF_Li256ELb0ELb0ELi1EEENS1_25SingleTileBwdLPTSchedulerILb0ELi128ELb0EEEEEEEEEvNT_6ParamsE --------------------------
	.section	.nv.shared._ZN7cutlass13device_kernelIN5flash11enable_sm90INS1_16FlashAttnBwdSm90INS1_25CollectiveMainloopBwdSm90ILi2ELi2ELi2EN4cute5tupleIJNS5_1CILi1EEES8_S8_EEENS6_IJNS7_ILi64EEENS7_ILi128EEESB_EEENS_6half_tEfNS_4arch4Sm90ELb1ELb0ELb0ELb0ELb0ELb1ELb0ELb0ELi2ELi1ELi2ELi1ELb0EEENS1_21CollectiveEpilogueBwdISC_SD_SF_Li256ELb0ELb0ELi1EEENS1_25SingleTileBwdLPTSchedulerILb0ELi128ELb0EEEEEEEEEvNT_6ParamsE,"aw",@nobits
	.sectionflags	@""
	.align	16
	.zero		1024


//--------------------- .nv.shared._ZN7cutlass13device_kernelIN5flash11enable_sm90INS1_16FlashAttnBwdSm90INS1_25CollectiveMainloopBwdSm90ILi2ELi2ELi2EN4cute5tupleIJNS5_1CILi1EEES8_S8_EEENS6_IJNS7_ILi64EEENS7_ILi128EEESB_EEENS_6half_tEfNS_4arch4Sm90ELb1ELb0ELb0ELb0ELb1ELb1ELb0ELb0ELi2ELi1ELi2ELi1ELb0EEENS1_21CollectiveEpilogueBwdISC_SD_SF_Li256ELb0ELb0ELi1EEENS1_25SingleTileBwdLPTSchedulerILb0ELi128ELb1EEEEEEEEEvNT_6ParamsE --------------------------
	.section	.nv.shared._ZN7cutlass13device_kernelIN5flash11enable_sm90INS1_16FlashAttnBwdSm90INS1_25CollectiveMainloopBwdSm90ILi2ELi2ELi2EN4cute5tupleIJNS5_1CILi1EEES8_S8_EEENS6_IJNS7_ILi64EEENS7_ILi128EEESB_EEENS_6half_tEfNS_4arch4Sm90ELb1ELb0ELb0ELb0ELb1ELb1ELb0ELb0ELi2ELi1ELi2ELi1ELb0EEENS1_21CollectiveEpilogueBwdISC_SD_SF_Li256ELb0ELb0ELi1EEENS1_25SingleTileBwdLPTSchedulerILb0ELi128ELb1EEEEEEEEEvNT_6ParamsE,"aw",@nobits
	.sectionflags	@""
	.align	16
	.zero		1024


//--------------------- .nv.shared._ZN7cutlass13device_kernelIN5flash11enable_sm90INS1_16FlashAttnBwdSm90INS1_25CollectiveMainloopBwdSm90ILi2ELi2ELi2EN4cute5tupleIJNS5_1CILi1EEES8_S8_EEENS6_IJNS7_ILi64EEENS7_ILi128EEESB_EEENS_6half_tEfNS_4arch4Sm90ELb1ELb0ELb0ELb0ELb0ELb1ELb0ELb0ELi2ELi1ELi2ELi1ELb0EEENS1_24CollectiveEpilogueBwdGQAISC_fSF_Li256ELb0ELb0EEENS1_25SingleTileBwdLPTSchedulerILb0ELi128ELb0EEEEEEEEEvNT_6ParamsE --------------------------
	.section	.nv.shared._ZN7cutlass13device_kernelIN5flash11enable_sm90INS1_16FlashAttnBwdSm90INS1_25CollectiveMainloopBwdSm90ILi2ELi2ELi2EN4cute5tupleIJNS5_1CILi1EEES8_S8_EEENS6_IJNS7_ILi64EEENS7_ILi128EEESB_EEENS_6half_tEfNS_4arch4Sm90ELb1ELb0ELb0ELb0ELb0ELb1ELb0ELb0ELi2ELi1ELi2ELi1ELb0EEENS1_24CollectiveEpilogueBwdGQAISC_fSF_Li256ELb0ELb0EEENS1_25SingleTileBwdLPTSchedulerILb0ELi128ELb0EEEEEEEEEvNT_6ParamsE,"aw",@nobits
	.sectionflags	@""
	.align	16
	.zero		1024


//--------------------- .nv.shared._ZN7cutlass13device_kernelIN5flash11enable_sm90INS1_16FlashAttnBwdSm90INS1_25CollectiveMainloopBwdSm90ILi2ELi2ELi2EN4cute5tupleIJNS5_1CILi1EEES8_S8_EEENS6_IJNS7_ILi64EEENS7_ILi128EEESB_EEENS_6half_tEfNS_4arch4Sm90ELb1ELb0ELb0ELb0ELb1ELb1ELb0ELb0ELi2ELi1ELi2ELi1ELb0EEENS1_24CollectiveEpilogueBwdGQAISC_fSF_Li256ELb0ELb1EEENS1_25SingleTileBwdLPTSchedulerILb0ELi128ELb1EEEEEEEEEvNT_6ParamsE --------------------------
	.section	.nv.shared._ZN7cutlass13device_kernelIN5flash11enable_sm90INS1_16FlashAttnBwdSm90INS1_25CollectiveMainloopBwdSm90ILi2ELi2ELi2EN4cute5tupleIJNS5_1CILi1EEES8_S8_EEENS6_IJNS7_ILi64EEENS7_ILi128EEESB_EEENS_6half_tEfNS_4arch4Sm90ELb1ELb0ELb0ELb0ELb1ELb1ELb0ELb0ELi2ELi1ELi2ELi1ELb0EEENS1_24CollectiveEpilogueBwdGQAISC_fSF_Li256ELb0ELb1EEENS1_25SingleTileBwdLPTSchedulerILb0ELi128ELb1EEEEEEEEEvNT_6ParamsE,"aw",@nobits
	.sectionflags	@""
	.align	16
	.zero		1024


//--------------------- .nv.shared._ZN7cutlass13device_kernelIN5flash22FlashAttnBwdPreprocessIN4cute5tupleIJNS3_1CILi64EEENS5_ILi128EEEEEENS_6half_tEfNS_4arch4Sm90ELb1ELb0EEEEEvNT_6ParamsE --------------------------
	.section	.nv.shared._ZN7cutlass13device_kernelIN5flash22FlashAttnBwdPreprocessIN4cute5tupleIJNS3_1CILi64EEENS5_ILi128EEEEEENS_6half_tEfNS_4arch4Sm90ELb1ELb0EEEEEvNT_6ParamsE,"aw",@nobits
	.sectionflags	@""
	.align	16
	.zero		1024


//--------------------- .nv.shared._ZN7cutlass13device_kernelIN5flash11enable_sm90INS1_16FlashAttnBwdSm90INS1_25CollectiveMainloopBwdSm90ILi2ELi2ELi2EN4cute5tupleIJNS5_1CILi1EEES8_S8_EEENS6_IJNS7_ILi64EEENS7_ILi128EEESB_EEENS_6half_tEfNS_4arch4Sm90ELb1ELb0ELb0ELb1ELb0ELb1ELb0ELb0ELi2ELi1ELi2ELi1ELb0EEENS1_21CollectiveEpilogueBwdISC_SD_SF_Li256ELb1ELb0ELi1EEENS1_25SingleTileBwdLPTSchedulerILb1ELi128ELb0EEEEEEEEEvNT_6ParamsE --------------------------
	.section	.nv.shared._ZN7cutlass13device_kernelIN5flash11enable_sm90INS1_16FlashAttnBwdSm90INS1_25CollectiveMainloopBwdSm90ILi2ELi2ELi2EN4cute5tupleIJNS5_1CILi1EEES8_S8_EEENS6_IJNS7_ILi64EEENS7_ILi128EEESB_EEENS_6half_tEfNS_4arch4Sm90ELb1ELb0ELb0ELb1ELb0ELb1ELb0ELb0ELi2ELi1ELi2ELi1ELb0EEENS1_21CollectiveEpilogueBwdISC_SD_SF_Li256ELb1ELb0ELi1EEENS1_25SingleTileBwdLPTSchedulerILb1ELi128ELb0EEEEEEEEEvNT_6ParamsE,"aw",@nobits
	.sectionflags	@""
	.align	16
	.zero		1024


//--------------------- .nv.shared._ZN7cutlass13device_kernelIN5flash11enable_sm90INS1_16FlashAttnBwdSm90INS1_25CollectiveMainloopBwdSm90ILi2ELi2ELi2EN4cute5tupleIJNS5_1CILi1EEES8_S8_EEENS6_IJNS7_ILi64EEENS7_ILi128EEESB_EEENS_6half_tEfNS_4arch4Sm90ELb1ELb0ELb0ELb1ELb1ELb1ELb0ELb0ELi2ELi1ELi2ELi1ELb0EEENS1_21CollectiveEpilogueBwdISC_SD_SF_Li256ELb1ELb0ELi1EEENS1_25SingleTileBwdLPTSchedulerILb1ELi128ELb1EEEEEEEEEvNT_6ParamsE --------------------------
	.section	.nv.shared._ZN7cutlass13device_kernelIN5flash11enable_sm90INS1_16FlashAttnBwdSm90INS1_25CollectiveMainloopBwdSm90ILi2ELi2ELi2EN4cute5tupleIJNS5_1CILi1EEES8_S8_EEENS6_IJNS7_ILi64EEENS7_ILi128EEESB_EEENS_6half_tEfNS_4arch4Sm90ELb1ELb0ELb0ELb1ELb1ELb1ELb0ELb0ELi2ELi1ELi2ELi1ELb0EEENS1_21CollectiveEpilogueBwdISC_SD_SF_Li256ELb1ELb0ELi1EEENS1_25SingleTileBwdLPTSchedulerILb1ELi128ELb1EEEEEEEEEvNT_6ParamsE,"aw",@nobits
	.sectionflags	@""
	.align	16
	.zero		1024


//--------------------- .nv.shared._ZN7cutlass13device_kernelIN5flash11enable_sm90INS1_16FlashAttnBwdSm90INS1_25CollectiveMainloopBwdSm90ILi2ELi2ELi2EN4cute5tupleIJNS5_1CILi1EEES8_S8_EEENS6_IJNS7_ILi64EEENS7_ILi128EEESB_EEENS_6half_tEfNS_4arch4Sm90ELb1ELb0ELb0ELb1ELb0ELb1ELb0ELb0ELi2ELi1ELi2ELi1ELb0EEENS1_24CollectiveEpilogueBwdGQAISC_fSF_Li256ELb1ELb0EEENS1_25SingleTileBwdLPTSchedulerILb1ELi128ELb0EEEEEEEEEvNT_6ParamsE --------------------------
	.section	.nv.shared._ZN7cutlass13device_kernelIN5flash11enable_sm90INS1_16FlashAttnBwdSm90INS1_25CollectiveMainloopBwdSm90ILi2ELi2ELi2EN4cute5tupleIJNS5_1CILi1EEES8_S8_EEENS6_IJNS7_ILi64EEENS7_ILi128EEESB_EEENS_6half_tEfNS_4arch4Sm90ELb1ELb0ELb0ELb1ELb0ELb1ELb0ELb0ELi2ELi1ELi2ELi1ELb0EEENS1_24CollectiveEpilogueBwdGQAISC_fSF_Li256ELb1ELb0EEENS1_25SingleTileBwdLPTSchedulerILb1ELi128ELb0EEEEEEEEEvNT_6ParamsE,"aw",@nobits
	.sectionflags	@""
	.align	16
	.zero		1024


//--------------------- .nv.shared._ZN7cutlass13device_kernelIN5flash32FlashAttnBwdPostprocessConvertdQIN4cute5tupleIJNS3_1CILi128EEES6_EEENS_6half_tEfNS_4arch4Sm90ELi256ENS3_8TiledMMAINS3_8MMA_AtomIJNS3_4SM904GMMA26MMA_64x128x16_F32F16F16_RSILNSE_5MajorE0ELSG_1ELNSE_7ScaleInE1ELSH_1EEEEEENS3_6LayoutINS4_IJNS5_ILi2EEENS5_ILi1EEESM_EEENS4_IJSM_NS5_ILi0EEESO_EEEEENS4_IJNS3_10UnderscoreESR_SR_EEEEELb0EEEEEvNT_6ParamsE --------------------------
	.section	.nv.shared._ZN7cutlass13device_kernelIN5flash32FlashAttnBwdPostprocessConvertdQIN4cute5tupleIJNS3_1CILi128EEES6_EEENS_6half_tEfNS_4arch4Sm90ELi256ENS3_8TiledMMAINS3_8MMA_AtomIJNS3_4SM904GMMA26MMA_64x128x16_F32F16F16_RSILNSE_5MajorE0ELSG_1ELNSE_7ScaleInE1ELSH_1EEEEEENS3_6LayoutINS4_IJNS5_ILi2EEENS5_ILi1EEESM_EEENS4_IJSM_NS5_ILi0EEESO_EEEEENS4_IJNS3_10UnderscoreESR_SR_EEEEELb0EEEEEvNT_6ParamsE,"aw",@nobits
	.sectionflags	@""
	.align	16
	.zero		1024


//--------------------- .nv.shared._ZN7cutlass13device_kernelIN5flash32FlashAttnBwdPostprocessConvertdQIN4cute5tupleIJNS3_1CILi64EEENS5_ILi128EEEEEENS_6half_tEfNS_4arch4Sm90ELi256ENS3_8TiledMMAINS3_8MMA_AtomIJNS3_4SM904GMMA25MMA_64x64x16_F32F16F16_SSILNSF_5MajorE0ELSH_1ELNSF_7ScaleInE1ELSI_1EEEEEENS3_6LayoutINS4_IJNS5_ILi1EEENS5_ILi2EEESM_EEENS4_IJNS5_ILi0EEESM_SP_EEEEENS4_IJNS3_10UnderscoreESS_SS_EEEEELb0EEEEEvNT_6ParamsE --------------------------
	.section	.nv.shared._ZN7cutlass13device_kernelIN5flash32FlashAttnBwdPostprocessConvertdQIN4cute5tupleIJNS3_1CILi64EEENS5_ILi128EEEEEENS_6half_tEfNS_4arch4Sm90ELi256ENS3_8TiledMMAINS3_8MMA_AtomIJNS3_4SM904GMMA25MMA_64x64x16_F32F16F16_SSILNSF_5MajorE0ELSH_1ELNSF_7ScaleInE1ELSI_1EEEEEENS3_6LayoutINS4_IJNS5_ILi1EEENS5_ILi2EEESM_EEENS4_IJNS5_ILi0EEESM_SP_EEEEENS4_IJNS3_10UnderscoreESS_SS_EEEEELb0EEEEEvNT_6ParamsE,"aw",@nobits
	.sectionflags	@""
	.align	16
	.zero		1024


//--------------------- .nv.shared._ZN7cutlass13device_kernelIN5flash11enable_sm90INS1_16FlashAttnBwdSm90INS1_25CollectiveMainloopBwdSm90ILi2ELi2ELi2EN4cute5tupleIJNS5_1CILi1EEES8_S8_EEENS6_IJNS7_ILi64EEENS7_ILi128EEESB_EEENS_6half_tEfNS_4arch4Sm90ELb1ELb0ELb0ELb1ELb1ELb1ELb0ELb0ELi2ELi1ELi2ELi1ELb0EEENS1_24CollectiveEpilogueBwdGQAISC_fSF_Li256ELb1ELb1EEENS1_25SingleTileBwdLPTSchedulerILb1ELi128ELb1EEEEEEEEEvNT_6ParamsE --------------------------
	.section	.nv.shared._ZN7cutlass13device_kernelIN5flash11enable_sm90INS1_16FlashAttnBwdSm90INS1_25CollectiveMainloopBwdSm90ILi2ELi2ELi2EN4cute5tupleIJNS5_1CILi1EEES8_S8_EEENS6_IJNS7_ILi64EEENS7_ILi128EEESB_EEENS_6half_tEfNS_4arch4Sm90ELb1ELb0ELb0ELb1ELb1ELb1ELb0ELb0ELi2ELi1ELi2ELi1ELb0EEENS1_24CollectiveEpilogueBwdGQAISC_fSF_Li256ELb1ELb1EEENS1_25SingleTileBwdLPTSchedulerILb1ELi128ELb1EEEEEEEEEvNT_6ParamsE,"aw",@nobits
	.sectionflags	@""
	.align	16
	.zero		1024


//--------------------- .nv.shared._ZN7cutlass13device_kernelIN5flash22FlashAttnBwdPreprocessIN4cute5tupleIJNS3_1CILi64EEENS5_ILi128EEEEEENS_6half_tEfNS_4arch4Sm90ELb1ELb1EEEEEvNT_6ParamsE --------------------------
	.section	.nv.shared._ZN7cutlass13device_kernelIN5flash22FlashAttnBwdPreprocessIN4cute5tupleIJNS3_1CILi64EEENS5_ILi128EEEEEENS_6half_tEfNS_4arch4Sm90ELb1ELb1EEEEEvNT_6ParamsE,"aw",@nobits
	.sectionflags	@""
	.align	16
	.zero		1024


//--------------------- .nv.constant0._ZN7cutlass13device_kernelIN5flash11enable_sm90INS1_16FlashAttnBwdSm90INS1_25CollectiveMainloopBwdSm90ILi2ELi2ELi2EN4cute5tupleIJNS5_1CILi1EEES8_S8_EEENS6_IJNS7_ILi64EEENS7_ILi128EEESB_EEENS_6half_tEfNS_4arch4Sm90ELb0ELb0ELb1ELb0ELb0ELb1ELb0ELb0ELi2ELi1ELi2ELi1ELb0EEENS1_21CollectiveEpilogueBwdISC_SD_SF_Li256ELb0ELb0ELi1EEENS1_19SingleTileSchedulerILb0ELb0ELb0ELi128EEEEEEEEEvNT_6ParamsE --------------------------
	.section	.nv.constant0._ZN7cutlass13device_kernelIN5flash11enable_sm90INS1_16FlashAttnBwdSm90INS1_25CollectiveMainloopBwdSm90ILi2ELi2ELi2EN4cute5tupleIJNS5_1CILi1EEES8_S8_EEENS6_IJNS7_ILi64EEENS7_ILi128EEESB_EEENS_6half_tEfNS_4arch4Sm90ELb0ELb0ELb1ELb0ELb0ELb1ELb0ELb0ELi2ELi1ELi2ELi1ELb0EEENS1_21CollectiveEpilogueBwdISC_SD_SF_Li256ELb0ELb0ELi1EEENS1_19SingleTileSchedulerILb0ELb0ELb0ELi128EEEEEEEEEvNT_6ParamsE,"a",@progbits
	.sectionflags	@""
	.align	4
.nv.constant0._ZN7cutlass13device_kernelIN5flash11enable_sm90INS1_16FlashAttnBwdSm90INS1_25CollectiveMainloopBwdSm90ILi2ELi2ELi2EN4cute5tupleIJNS5_1CILi1EEES8_S8_EEENS6_IJNS7_ILi64EEENS7_ILi128EEESB_EEENS_6half_tEfNS_4arch4Sm90ELb0ELb0ELb1ELb0ELb0ELb1ELb0ELb0ELi2ELi1ELi2ELi1ELb0EEENS1_21CollectiveEpilogueBwdISC_SD_SF_Li256ELb0ELb0ELi1EEENS1_19SingleTileSchedulerILb0ELb0ELb0ELi128EEEEEEEEEvNT_6ParamsE:
	.zero		3200


//--------------------- .nv.constant0._ZN7cutlass13device_kernelIN5flash11enable_sm90INS1_16FlashAttnBwdSm90INS1_25CollectiveMainloopBwdSm90ILi2ELi2ELi2EN4cute5tupleIJNS5_1CILi1EEES8_S8_EEENS6_IJNS7_ILi64EEENS7_ILi128EEESB_EEENS_6half_tEfNS_4arch4Sm90ELb0ELb0ELb1ELb0ELb1ELb1ELb0ELb0ELi2ELi1ELi2ELi1ELb0EEENS1_21CollectiveEpilogueBwdISC_SD_SF_Li256ELb0ELb0ELi1EEENS1_19SingleTileSchedulerILb0ELb0ELb0ELi128EEEEEEEEEvNT_6ParamsE --------------------------
	.section	.nv.constant0._ZN7cutlass13device_kernelIN5flash11enable_sm90INS1_16FlashAttnBwdSm90INS1_25CollectiveMainloopBwdSm90ILi2ELi2ELi2EN4cute5tupleIJNS5_1CILi1EEES8_S8_EEENS6_IJNS7_ILi64EEENS7_ILi128EEESB_EEENS_6half_tEfNS_4arch4Sm90ELb0ELb0ELb1ELb0ELb1ELb1ELb0ELb0ELi2ELi1ELi2ELi1ELb0EEENS1_21CollectiveEpilogueBwdISC_SD_SF_Li256ELb0ELb0ELi1EEENS1_19SingleTileSchedulerILb0ELb0ELb0ELi128EEEEEEEEEvNT_6ParamsE,"a",@progbits
	.sectionflags	@""
	.align	4
.nv.constant0._ZN7cutlass13device_kernelIN5flash11enable_sm90INS1_16FlashAttnBwdSm90INS1_25CollectiveMainloopBwdSm90ILi2ELi2ELi2EN4cute5tupleIJNS5_1CILi1EEES8_S8_EEENS6_IJNS7_ILi64EEENS7_ILi128EEESB_EEENS_6half_tEfNS_4arch4Sm90ELb0ELb0ELb1ELb0ELb1ELb1ELb0ELb0ELi2ELi1ELi2ELi1ELb0EEENS1_21CollectiveEpilogueBwdISC_SD_SF_Li256ELb0ELb0ELi1EEENS1_19SingleTileSchedulerILb0ELb0ELb0ELi128EEEEEEEEEvNT_6ParamsE:
	.zero		3200


//--------------------- .nv.constant0._ZN7cutlass13device_kernelIN5flash11enable_sm90INS1_16FlashAttnBwdSm90INS1_25CollectiveMainloopBwdSm90ILi2ELi2ELi2EN4cute5tupleIJNS5_1CILi1EEES8_S8_EEENS6_IJNS7_ILi64EEENS7_ILi128EEESB_EEENS_6half_tEfNS_4arch4Sm90ELb0ELb0ELb1ELb0ELb0ELb1ELb0ELb0ELi2ELi1ELi2ELi1ELb0EEENS1_24CollectiveEpilogueBwdGQAISC_fSF_Li256ELb0ELb0EEENS1_19SingleTileSchedulerILb0ELb0ELb0ELi128EEEEEEEEEvNT_6ParamsE --------------------------
	.section	.nv.constant0._ZN7cutlass13device_kernelIN5flash11enable_sm90INS1_16FlashAttnBwdSm90INS1_25CollectiveMainloopBwdSm90ILi2ELi2ELi2EN4cute5tupleIJNS5_1CILi1EEES8_S8_EEENS6_IJNS7_ILi64EEENS7_ILi128EEESB_EEENS_6half_tEfNS_4arch4Sm90ELb0ELb0ELb1ELb0ELb0ELb1ELb0ELb0ELi2ELi1ELi2ELi1ELb0EEENS1_24CollectiveEpilogueBwdGQAISC_fSF_Li256ELb0ELb0EEENS1_19SingleTileSchedulerILb0ELb0ELb0ELi128EEEEEEEEEvNT_6ParamsE,"a",@progbits
	.sectionflags	@""
	.align	4
.nv.constant0._ZN7cutlass13device_kernelIN5flash11enable_sm90INS1_16FlashAttnBwdSm90INS1_25CollectiveMainloopBwdSm90ILi2ELi2ELi2EN4cute5tupleIJNS5_1CILi1EEES8_S8_EEENS6_IJNS7_ILi64EEENS7_ILi128EEESB_EEENS_6half_tEfNS_4arch4Sm90ELb0ELb0ELb1ELb0ELb0ELb1ELb0ELb0ELi2ELi1ELi2ELi1ELb0EEENS1_24CollectiveEpilogueBwdGQAISC_fSF_Li256ELb0ELb0EEENS1_19SingleTileSchedulerILb0ELb0ELb0ELi128EEEEEEEEEvNT_6ParamsE:
	.zero		2560


//--------------------- .nv.constant0._ZN7cutlass13device_kernelIN5flash11enable_sm90INS1_16FlashAttnBwdSm90INS1_25CollectiveMainloopBwdSm90ILi2ELi2ELi2EN4cute5tupleIJNS5_1CILi1EEES8_S8_EEENS6_IJNS7_ILi64EEENS7_ILi128EEESB_EEENS_6half_tEfNS_4arch4Sm90ELb0ELb0ELb1ELb0ELb1ELb1ELb0ELb0ELi2ELi1ELi2ELi1ELb0EEENS1_24CollectiveEpilogueBwdGQAISC_fSF_Li256ELb0ELb1EEENS1_19SingleTileSchedulerILb0ELb0ELb0ELi128EEEEEEEEEvNT_6ParamsE --------------------------
	.section	.nv.constant0._ZN7cutlass13device_kernelIN5flash11enable_sm90INS1_16FlashAttnBwdSm90INS1_25CollectiveMainloopBwdSm90ILi2ELi2ELi2EN4cute5tupleIJNS5_1CILi1EEES8_S8_EEENS6_IJNS7_ILi64EEENS7_ILi128EEESB_EEENS_6half_tEfNS_4arch4Sm90ELb0ELb0ELb1ELb0ELb1ELb1ELb0ELb0ELi2ELi1ELi2ELi1ELb0EEENS1_24CollectiveEpilogueBwdGQAISC_fSF_Li256ELb0ELb1EEENS1_19SingleTileSchedulerILb0ELb0ELb0ELi128EEEEEEEEEvNT_6ParamsE,"a",@progbits
	.sectionflags	@""
	.align	4
.nv.constant0._ZN7cutlass13device_kernelIN5flash11enable_sm90INS1_16FlashAttnBwdSm90INS1_25CollectiveMainloopBwdSm90ILi2ELi2ELi2EN4cute5tupleIJNS5_1CILi1EEES8_S8_EEENS6_IJNS7_ILi64EEENS7_ILi128EEESB_EEENS_6half_tEfNS_4arch4Sm90ELb0ELb0ELb1ELb0ELb1ELb1ELb0ELb0ELi2ELi1ELi2ELi1ELb0EEENS1_24CollectiveEpilogueBwdGQAISC_fSF_Li256ELb0ELb1EEENS1_19SingleTileSchedulerILb0ELb0ELb0ELi128EEEEEEEEEvNT_6ParamsE:
	.zero		2560


//--------------------- .nv.constant0._ZN7cutlass13device_kernelIN5flash11enable_sm90INS1_16FlashAttnBwdSm90INS1_25CollectiveMainloopBwdSm90ILi2ELi2ELi2EN4cute5tupleIJNS5_1CILi1EEES8_S8_EEENS6_IJNS7_ILi64EEENS7_ILi128EEESB_EEENS_6half_tEfNS_4arch4Sm90ELb0ELb0ELb1ELb1ELb0ELb1ELb0ELb0ELi2ELi1ELi2ELi1ELb0EEENS1_21CollectiveEpilogueBwdISC_SD_SF_Li256ELb1ELb0ELi1EEENS1_19SingleTileSchedulerILb1ELb0ELb0ELi128EEEEEEEEEvNT_6ParamsE --------------------------
	.section	.nv.constant0._ZN7cutlass13device_kernelIN5flash11enable_sm90INS1_16FlashAttnBwdSm90INS1_25CollectiveMainloopBwdSm90ILi2ELi2ELi2EN4cute5tupleIJNS5_1CILi1EEES8_S8_EEENS6_IJNS7_ILi64EEENS7_ILi128EEESB_EEENS_6half_tEfNS_4arch4Sm90ELb0ELb0ELb1ELb1ELb0ELb1ELb0ELb0ELi2ELi1ELi2ELi1ELb0EEENS1_21CollectiveEpilogueBwdISC_SD_SF_Li256ELb1ELb0ELi1EEENS1_19SingleTileSchedulerILb1ELb0ELb0ELi128EEEEEEEEEvNT_6ParamsE,"a",@progbits
	.sectionflags	@""
	.align	4
.nv.constant0._ZN7cutlass13device_kernelIN5flash11enable_sm90INS1_16FlashAttnBwdSm90INS1_25CollectiveMainloopBwdSm90ILi2ELi2ELi2EN4cute5tupleIJNS5_1CILi1EEES8_S8_EEENS6_IJNS7_ILi64EEENS7_ILi128EEESB_EEENS_6half_tEfNS_4arch4Sm90ELb0ELb0ELb1ELb1ELb0ELb1ELb0ELb0ELi2ELi1ELi2ELi1ELb0EEENS1_21CollectiveEpilogueBwdISC_SD_SF_Li256ELb1ELb0ELi1EEENS1_19SingleTileSchedulerILb1ELb0ELb0ELi128EEEEEEEEEvNT_6ParamsE:
	.zero		2560


//--------------------- .nv.constant0._ZN7cutlass13device_kernelIN5flash11enable_sm90INS1_16FlashAttnBwdSm90INS1_25CollectiveMainloopBwdSm90ILi2ELi2ELi2EN4cute5tupleIJNS5_1CILi1EEES8_S8_EEENS6_IJNS7_ILi64EEENS7_ILi128EEESB_EEENS_6half_tEfNS_4arch4Sm90ELb0ELb0ELb1ELb1ELb1ELb1ELb0ELb0ELi2ELi1ELi2ELi1ELb0EEENS1_21CollectiveEpilogueBwdISC_SD_SF_Li256ELb1ELb0ELi1EEENS1_19SingleTileSchedulerILb1ELb0ELb0ELi128EEEEEEEEEvNT_6ParamsE --------------------------
	.section	.nv.constant0._ZN7cutlass13device_kernelIN5flash11enable_sm90INS1_16FlashAttnBwdSm90INS1_25CollectiveMainloopBwdSm90ILi2ELi2ELi2EN4cute5tupleIJNS5_1CILi1EEES8_S8_EEENS6_IJNS7_ILi64EEENS7_ILi128EEESB_EEENS_6half_tEfNS_4arch4Sm90ELb0ELb0ELb1ELb1ELb1ELb1ELb0ELb0ELi2ELi1ELi2ELi1ELb0EEENS1_21CollectiveEpilogueBwdISC_SD_SF_Li256ELb1ELb0ELi1EEENS1_19SingleTileSchedulerILb1ELb0ELb0ELi128EEEEEEEEEvNT_6ParamsE,"a",@progbits
	.sectionflags	@""
	.align	4
.nv.constant0._ZN7cutlass13device_kernelIN5flash11enable_sm90INS1_16FlashAttnBwdSm90INS1_25CollectiveMainloopBwdSm90ILi2ELi2ELi2EN4cute5tupleIJNS5_1CILi1EEES8_S8_EEENS6_IJNS7_ILi64EEENS7_ILi128EEESB_EEENS_6half_tEfNS_4arch4Sm90ELb0ELb0ELb1ELb1ELb1ELb1ELb0ELb0ELi2ELi1ELi2ELi1ELb0EEENS1_21CollectiveEpilogueBwdISC_SD_SF_Li256ELb1ELb0ELi1EEENS1_19SingleTileSchedulerILb1ELb0ELb0ELi128EEEEEEEEEvNT_6ParamsE:
	.zero		2560


//--------------------- .nv.constant0._ZN7cutlass13device_kernelIN5flash11enable_sm90INS1_16FlashAttnBwdSm90INS1_25CollectiveMainloopBwdSm90ILi2ELi2ELi2EN4cute5tupleIJNS5_1CILi1EEES8_S8_EEENS6_IJNS7_ILi64EEENS7_ILi128EEESB_EEENS_6half_tEfNS_4arch4Sm90ELb0ELb0ELb1ELb1ELb0ELb1ELb0ELb0ELi2ELi1ELi2ELi1ELb0EEENS1_24CollectiveEpilogueBwdGQAISC_fSF_Li256ELb1ELb0EEENS1_19SingleTileSchedulerILb1ELb0ELb0ELi128EEEEEEEEEvNT_6ParamsE --------------------------
	.section	.nv.constant0._ZN7cutlass13device_kernelIN5flash11enable_sm90INS1_16FlashAttnBwdSm90INS1_25CollectiveMainloopBwdSm90ILi2ELi2ELi2EN4cute5tupleIJNS5_1CILi1EEES8_S8_EEENS6_IJNS7_ILi64EEENS7_ILi128EEESB_EEENS_6half_tEfNS_4arch4Sm90ELb0ELb0ELb1ELb1ELb0ELb1ELb0ELb0ELi2ELi1ELi2ELi1ELb0EEENS1_24CollectiveEpilogueBwdGQAISC_fSF_Li256ELb1ELb0EEENS1_19SingleTileSchedulerILb1ELb0ELb0ELi128EEEEEEEEEvNT_6ParamsE,"a",@progbits
	.sectionflags	@""
	.align	4
.nv.constant0._ZN7cutlass13device_kernelIN5flash11enable_sm90INS1_16FlashAttnBwdSm90INS1_25CollectiveMainloopBwdSm90ILi2ELi2ELi2EN4cute5tupleIJNS5_1CILi1EEES8_S8_EEENS6_IJNS7_ILi64EEENS7_ILi128EEESB_EEENS_6half_tEfNS_4arch4Sm90ELb0ELb0ELb1ELb1ELb0ELb1ELb0ELb0ELi2ELi1ELi2ELi1ELb0EEENS1_24CollectiveEpilogueBwdGQAISC_fSF_Li256ELb1ELb0EEENS1_19SingleTileSchedulerILb1ELb0ELb0ELi128EEEEEEEEEvNT_6ParamsE:
	.zero		2560


//--------------------- .nv.constant0._ZN7cutlass13device_kernelIN5flash11enable_sm90INS1_16FlashAttnBwdSm90INS1_25CollectiveMainloopBwdSm90ILi2ELi2ELi2EN4cute5tupleIJNS5_1CILi1EEES8_S8_EEENS6_IJNS7_ILi64EEENS7_ILi128EEESB_EEENS_6half_tEfNS_4arch4Sm90ELb0ELb0ELb1ELb1ELb1ELb1ELb0ELb0ELi2ELi1ELi2ELi1ELb0EEENS1_24CollectiveEpilogueBwdGQAISC_fSF_Li256ELb1ELb1EEENS1_19SingleTileSchedulerILb1ELb0ELb0ELi128EEEEEEEEEvNT_6ParamsE --------------------------
	.section	.nv.constant0._ZN7cutlass13device_kernelIN5flash11enable_sm90INS1_16FlashAttnBwdSm90INS1_25CollectiveMainloopBwdSm90ILi2ELi2ELi2EN4cute5tupleIJNS5_1CILi1EEES8_S8_EEENS6_IJNS7_ILi64EEENS7_ILi128EEESB_EEENS_6half_tEfNS_4arch4Sm90ELb0ELb0ELb1ELb1ELb1ELb1ELb0ELb0ELi2ELi1ELi2ELi1ELb0EEENS1_24CollectiveEpilogueBwdGQAISC_fSF_Li256ELb1ELb1EEENS1_19SingleTileSchedulerILb1ELb0ELb0ELi128EEEEEEEEEvNT_6ParamsE,"a",@progbits
	.sectionflags	@""
	.align	4
.nv.constant0._ZN7cutlass13device_kernelIN5flash11enable_sm90INS1_16FlashAttnBwdSm90INS1_25CollectiveMainloopBwdSm90ILi2ELi2ELi2EN4cute5tupleIJNS5_1CILi1EEES8_S8_EEENS6_IJNS7_ILi64EEENS7_ILi128EEESB_EEENS_6half_tEfNS_4arch4Sm90ELb0ELb0ELb1ELb1ELb1ELb1ELb0ELb0ELi2ELi1ELi2ELi1ELb0EEENS1_24CollectiveEpilogueBwdGQAISC_fSF_Li256ELb1ELb1EEENS1_19SingleTileSchedulerILb1ELb0ELb0ELi128EEEEEEEEEvNT_6ParamsE:
	.zero		2560


//--------------------- .nv.constant0._ZN7cutlass13device_kernelIN5flash11enable_sm90INS1_16FlashAttnBwdSm90INS1_25CollectiveMainloopBwdSm90ILi2ELi2ELi2EN4cute5tupleIJNS5_1CILi1EEES8_S8_EEENS6_IJNS7_ILi64EEENS7_ILi128EEESB_EEENS_6half_tEfNS_4arch4Sm90ELb0ELb1ELb1ELb0ELb0ELb1ELb0ELb0ELi2ELi1ELi2ELi1ELb0EEENS1_21CollectiveEpilogueBwdISC_SD_SF_Li256ELb0ELb0ELi1EEENS1_19SingleTileSchedulerILb0ELb0ELb0ELi128EEEEEEEEEvNT_6ParamsE --------------------------
	.section	.nv.constant0._ZN7cutlass13device_kernelIN5flash11enable_sm90INS1_16FlashAttnBwdSm90INS1_25CollectiveMainloopBwdSm90ILi2ELi2ELi2EN4cute5tupleIJNS5_1CILi1EEES8_S8_EEENS6_IJNS7_ILi64EEENS7_ILi128EEESB_EEENS_6half_tEfNS_4arch4Sm90ELb0ELb1ELb1ELb0ELb0ELb1ELb0ELb0ELi2ELi1ELi2ELi1ELb0EEENS1_21CollectiveEpilogueBwdISC_SD_SF_Li256ELb0ELb0ELi1EEENS1_19SingleTileSchedulerILb0ELb0ELb0ELi128EEEEEEEEEvNT_6ParamsE,"a",@progbits
	.sectionflags	@""
	.align	4
.nv.constant0._ZN7cutlass13device_kernelIN5flash11enable_sm90INS1_16FlashAttnBwdSm90INS1_25CollectiveMainloopBwdSm90ILi2ELi2ELi2EN4cute5tupleIJNS5_1CILi1EEES8_S8_EEENS6_IJNS7_ILi64EEENS7_ILi128EEESB_EEENS_6half_tEfNS_4arch4Sm90ELb0ELb1ELb1ELb0ELb0ELb1ELb0ELb0ELi2ELi1ELi2ELi1ELb0EEENS1_21CollectiveEpilogueBwdISC_SD_SF_Li256ELb0ELb0ELi1EEENS1_19SingleTileSchedulerILb0ELb0ELb0ELi128EEEEEEEEEvNT_6ParamsE:
	.zero		3200


//--------------------- .nv.constant0._ZN7cutlass13device_kernelIN5flash11enable_sm90INS1_16FlashAttnBwdSm90INS1_25CollectiveMainloopBwdSm90ILi2ELi2ELi2EN4cute5tupleIJNS5_1CILi1EEES8_S8_EEENS6_IJNS7_ILi64EEENS7_ILi128EEESB_EEENS_6half_tEfNS_4arch4Sm90ELb0ELb1ELb1ELb0ELb1ELb1ELb0ELb0ELi2ELi1ELi2ELi1ELb0EEENS1_21CollectiveEpilogueBwdISC_SD_SF_Li256ELb0ELb0ELi1EEENS1_19SingleTileSchedulerILb0ELb0ELb0ELi128EEEEEEEEEvNT_6ParamsE --------------------------
	.section	.nv.constant0._ZN7cutlass13device_kernelIN5flash11enable_sm90INS1_16FlashAttnBwdSm90INS1_25CollectiveMainloopBwdSm90ILi2ELi2ELi2EN4cute5tupleIJNS5_1CILi1EEES8_S8_EEENS6_IJNS7_ILi64EEENS7_ILi128EEESB_EEENS_6half_tEfNS_4arch4Sm90ELb0ELb1ELb1ELb0ELb1ELb1ELb0ELb0ELi2ELi1ELi2ELi1ELb0EEENS1_21CollectiveEpilogueBwdISC_SD_SF_Li256ELb0ELb0ELi1EEENS1_19SingleTileSchedulerILb0ELb0ELb0ELi128EEEEEEEEEvNT_6ParamsE,"a",@progbits
	.sectionflags	@""
	.align	4
.nv.constant0._ZN7cutlass13device_kernelIN5flash11enable_sm90INS1_16FlashAttnBwdSm90INS1_25CollectiveMainloopBwdSm90ILi2ELi2ELi2EN4cute5tupleIJNS5_1CILi1EEES8_S8_EEENS6_IJNS7_ILi64EEENS7_ILi128EEESB_EEENS_6half_tEfNS_4arch4Sm90ELb0ELb1ELb1ELb0ELb1ELb1ELb0ELb0ELi2ELi1ELi2ELi1ELb0EEENS1_21CollectiveEpilogueBwdISC_SD_SF_Li256ELb0ELb0ELi1EEENS1_19SingleTileSchedulerILb0ELb0ELb0ELi128EEEEEEEEEvNT_6ParamsE:
	.zero		3200


//--------------------- .nv.constant0._ZN7cutlass13device_kernelIN5flash11enable_sm90INS1_16FlashAttnBwdSm90INS1_25CollectiveMainloopBwdSm90ILi2ELi2ELi2EN4cute5tupleIJNS5_1CILi1EEES8_S8_EEENS6_IJNS7_ILi64EEENS7_ILi128EEESB_EEENS_6half_tEfNS_4arch4Sm90ELb0ELb1ELb1ELb0ELb0ELb1ELb0ELb0ELi2ELi1ELi2ELi1ELb0EEENS1_24CollectiveEpilogueBwdGQAISC_fSF_Li256ELb0ELb0EEENS1_19SingleTileSchedulerILb0ELb0ELb0ELi128EEEEEEEEEvNT_6ParamsE --------------------------
	.section	.nv.constant0._ZN7cutlass13device_kernelIN5flash11enable_sm90INS1_16FlashAttnBwdSm90INS1_25CollectiveMainloopBwdSm90ILi2ELi2ELi2EN4cute5tupleIJNS5_1CILi1EEES8_S8_EEENS6_IJNS7_ILi64EEENS7_ILi128EEESB_EEENS_6half_tEfNS_4arch4Sm90ELb0ELb1ELb1ELb0ELb0ELb1ELb0ELb0ELi2ELi1ELi2ELi1ELb0EEENS1_24CollectiveEpilogueBwdGQAISC_fSF_Li256ELb0ELb0EEENS1_19SingleTileSchedulerILb0ELb0ELb0ELi128EEEEEEEEEvNT_6ParamsE,"a",@progbits
	.sectionflags	@""
	.align	4
.nv.constant0._ZN7cutlass13device_kernelIN5flash11enable_sm90INS1_16FlashAttnBwdSm90INS1_25CollectiveMainloopBwdSm90ILi2ELi2ELi2EN4cute5tupleIJNS5_1CILi1EEES8_S8_EEENS6_IJNS7_ILi64EEENS7_ILi128EEESB_EEENS_6half_tEfNS_4arch4Sm90ELb0ELb1ELb1ELb0ELb0ELb1ELb0ELb0ELi2ELi1ELi2ELi1ELb0EEENS1_24CollectiveEpilogueBwdGQAISC_fSF_Li256ELb0ELb0EEENS1_19SingleTileSchedulerILb0ELb0ELb0ELi128EEEEEEEEEvNT_6ParamsE:
	.zero		2560


//--------------------- .nv.constant0._ZN7cutlass13device_kernelIN5flash11enable_sm90INS1_16FlashAttnBwdSm90INS1_25CollectiveMainloopBwdSm90ILi2ELi2ELi2EN4cute5tupleIJNS5_1CILi1EEES8_S8_EEENS6_IJNS7_ILi64EEENS7_ILi128EEESB_EEENS_6half_tEfNS_4arch4Sm90ELb0ELb1ELb1ELb0ELb1ELb1ELb0ELb0ELi2ELi1ELi2ELi1ELb0EEENS1_24CollectiveEpilogueBwdGQAISC_fSF_Li256ELb0ELb1EEENS1_19SingleTileSchedulerILb0ELb0ELb0ELi128EEEEEEEEEvNT_6ParamsE --------------------------
	.section	.nv.constant0._ZN7cutlass13device_kernelIN5flash11enable_sm90INS1_16FlashAttnBwdSm90INS1_25CollectiveMainloopBwdSm90ILi2ELi2ELi2EN4cute5tupleIJNS5_1CILi1EEES8_S8_EEENS6_IJNS7_ILi64EEENS7_ILi128EEESB_EEENS_6half_tEfNS_4arch4Sm90ELb0ELb1ELb1ELb0ELb1ELb1ELb0ELb0ELi2ELi1ELi2ELi1ELb0EEENS1_24CollectiveEpilogueBwdGQAISC_fSF_Li256ELb0ELb1EEENS1_19SingleTileSchedulerILb0ELb0ELb0ELi128EEEEEEEEEvNT_6ParamsE,"a",@progbits
	.sectionflags	@""
	.align	4
.nv.constant0._ZN7cutlass13device_kernelIN5flash11enable_sm90INS1_16FlashAttnBwdSm90INS1_25CollectiveMainloopBwdSm90ILi2ELi2ELi2EN4cute5tupleIJNS5_1CILi1EEES8_S8_EEENS6_IJNS7_ILi64EEENS7_ILi128EEESB_EEENS_6half_tEfNS_4arch4Sm90ELb0ELb1ELb1ELb0ELb1ELb1ELb0ELb0ELi2ELi1ELi2ELi1ELb0EEENS1_24CollectiveEpilogueBwdGQAISC_fSF_Li256ELb0ELb1EEENS1_19SingleTileSchedulerILb0ELb0ELb0ELi128EEEEEEEEEvNT_6ParamsE:
	.zero		2560


//--------------------- .nv.constant0._ZN7cutlass13device_kernelIN5flash11enable_sm90INS1_16FlashAttnBwdSm90INS1_25CollectiveMainloopBwdSm90ILi2ELi2ELi2EN4cute5tupleIJNS5_1CILi1EEES8_S8_EEENS6_IJNS7_ILi64EEENS7_ILi128EEESB_EEENS_6half_tEfNS_4arch4Sm90ELb0ELb1ELb1ELb1ELb0ELb1ELb0ELb0ELi2ELi1ELi2ELi1ELb0EEENS1_21CollectiveEpilogueBwdISC_SD_SF_Li256ELb1ELb0ELi1EEENS1_19SingleTileSchedulerILb1ELb0ELb0ELi128EEEEEEEEEvNT_6ParamsE --------------------------
	.section	.nv.constant0._ZN7cutlass13device_kernelIN5flash11enable_sm90INS1_16FlashAttnBwdSm90INS1_25CollectiveMainloopBwdSm90ILi2ELi2ELi2EN4cute5tupleIJNS5_1CILi1EEES8_S8_EEENS6_IJNS7_ILi64EEENS7_ILi128EEESB_EEENS_6half_tEfNS_4arch4Sm90ELb0ELb1ELb1ELb1ELb0ELb1ELb0ELb0ELi2ELi1ELi2ELi1ELb0EEENS1_21CollectiveEpilogueBwdISC_SD_SF_Li256ELb1ELb0ELi1EEENS1_19SingleTileSchedulerILb1ELb0ELb0ELi128EEEEEEEEEvNT_6ParamsE,"a",@progbits
	.sectionflags	@""
	.align	4
.nv.constant0._ZN7cutlass13device_kernelIN5flash11enable_sm90INS1_16FlashAttnBwdSm90INS1_25CollectiveMainloopBwdSm90ILi2ELi2ELi2EN4cute5tupleIJNS5_1CILi1EEES8_S8_EEENS6_IJNS7_ILi64EEENS7_ILi128EEESB_EEENS_6half_tEfNS_4arch4Sm90ELb0ELb1ELb1ELb1ELb0ELb1ELb0ELb0ELi2ELi1ELi2ELi1ELb0EEENS1_21CollectiveEpilogueBwdISC_SD_SF_Li256ELb1ELb0ELi1EEENS1_19SingleTileSchedulerILb1ELb0ELb0ELi128EEEEEEEEEvNT_6ParamsE:
	.zero		2560


//--------------------- .nv.constant0._ZN7cutlass13device_kernelIN5flash11enable_sm90INS1_16FlashAttnBwdSm90INS1_25CollectiveMainloopBwdSm90ILi2ELi2ELi2EN4cute5tupleIJNS5_1CILi1EEES8_S8_EEENS6_IJNS7_ILi64EEENS7_ILi128EEESB_EEENS_6half_tEfNS_4arch4Sm90ELb0ELb1ELb1ELb1ELb1ELb1ELb0ELb0ELi2ELi1ELi2ELi1ELb0EEENS1_21CollectiveEpilogueBwdISC_SD_SF_Li256ELb1ELb0ELi1EEENS1_19SingleTileSchedulerILb1ELb0ELb0ELi128EEEEEEEEEvNT_6ParamsE --------------------------
	.section	.nv.constant0._ZN7cutlass13device_kernelIN5flash11enable_sm90INS1_16FlashAttnBwdSm90INS1_25CollectiveMainloopBwdSm90ILi2ELi2ELi2EN4cute5tupleIJNS5_1CILi1EEES8_S8_EEENS6_IJNS7_ILi64EEENS7_ILi128EEESB_EEENS_6half_tEfNS_4arch4Sm90ELb0ELb1ELb1ELb1ELb1ELb1ELb0ELb0ELi2ELi1ELi2ELi1ELb0EEENS1_21CollectiveEpilogueBwdISC_SD_SF_Li256ELb1ELb0ELi1EEENS1_19SingleTileSchedulerILb1ELb0ELb0ELi128EEEEEEEEEvNT_6ParamsE,"a",@progbits
	.sectionflags	@""
	.align	4
.nv.constant0._ZN7cutlass13device_kernelIN5flash11enable_sm90INS1_16FlashAttnBwdSm90INS1_25CollectiveMainloopBwdSm90ILi2ELi2ELi2EN4cute5tupleIJNS5_1CILi1EEES8_S8_EEENS6_IJNS7_ILi64EEENS7_ILi128EEESB_EEENS_6half_tEfNS_4arch4Sm90ELb0ELb1ELb1ELb1ELb1ELb1ELb0ELb0ELi2ELi1ELi2ELi1ELb0EEENS1_21CollectiveEpilogueBwdISC_SD_SF_Li256ELb1ELb0ELi1EEENS1_19SingleTileSchedulerILb1ELb0ELb0ELi128EEEEEEEEEvNT_6ParamsE:
	.zero		2560


//--------------------- .nv.constant0._ZN7cutlass13device_kernelIN5flash11enable_sm90INS1_16FlashAttnBwdSm90INS1_25CollectiveMainloopBwdSm90ILi2ELi2ELi2EN4cute5tupleIJNS5_1CILi1EEES8_S8_EEENS6_IJNS7_ILi64EEENS7_ILi128EEESB_EEENS_6half_tEfNS_4arch4Sm90ELb0ELb1ELb1ELb1ELb0ELb1ELb0ELb0ELi2ELi1ELi2ELi1ELb0EEENS1_24CollectiveEpilogueBwdGQAISC_fSF_Li256ELb1ELb0EEENS1_19SingleTileSchedulerILb1ELb0ELb0ELi128EEEEEEEEEvNT_6ParamsE --------------------------
	.section	.nv.constant0._ZN7cutlass13device_kernelIN5flash11enable_sm90INS1_16FlashAttnBwdSm90INS1_25CollectiveMainloopBwdSm90ILi2ELi2ELi2EN4cute5tupleIJNS5_1CILi1EEES8_S8_EEENS6_IJNS7_ILi64EEENS7_ILi128EEESB_EEENS_6half_tEfNS_4arch4Sm90ELb0ELb1ELb1ELb1ELb0ELb1ELb0ELb0ELi2ELi1ELi2ELi1ELb0EEENS1_24CollectiveEpilogueBwdGQAISC_fSF_Li256ELb1ELb0EEENS1_19SingleTileSchedulerILb1ELb0ELb0ELi128EEEEEEEEEvNT_6ParamsE,"a",@progbits
	.sectionflags	@""
	.align	4
.nv.constant0._ZN7cutlass13device_kernelIN5flash11enable_sm90INS1_16FlashAttnBwdSm90INS1_25CollectiveMainloopBwdSm90ILi2ELi2ELi2EN4cute5tupleIJNS5_1CILi1EEES8_S8_EEENS6_IJNS7_ILi64EEENS7_ILi128EEESB_EEENS_6half_tEfNS_4arch4Sm90ELb0ELb1ELb1ELb1ELb0ELb1ELb0ELb0ELi2ELi1ELi2ELi1ELb0EEENS1_24CollectiveEpilogueBwdGQAISC_fSF_Li256ELb1ELb0EEENS1_19SingleTileSchedulerILb1ELb0ELb0ELi128EEEEEEEEEvNT_6ParamsE:
	.zero		2560


//--------------------- .nv.constant0._ZN7cutlass13device_kernelIN5flash11enable_sm90INS1_16FlashAttnBwdSm90INS1_25CollectiveMainloopBwdSm90ILi2ELi2ELi2EN4cute5tupleIJNS5_1CILi1EEES8_S8_EEENS6_IJNS7_ILi64EEENS7_ILi128EEESB_EEENS_6half_tEfNS_4arch4Sm90ELb0ELb1ELb1ELb1ELb1ELb1ELb0ELb0ELi2ELi1ELi2ELi1ELb0EEENS1_24CollectiveEpilogueBwdGQAISC_fSF_Li256ELb1ELb1EEENS1_19SingleTileSchedulerILb1ELb0ELb0ELi128EEEEEEEEEvNT_6ParamsE --------------------------
	.section	.nv.constant0._ZN7cutlass13device_kernelIN5flash11enable_sm90INS1_16FlashAttnBwdSm90INS1_25CollectiveMainloopBwdSm90ILi2ELi2ELi2EN4cute5tupleIJNS5_1CILi1EEES8_S8_EEENS6_IJNS7_ILi64EEENS7_ILi128EEESB_EEENS_6half_tEfNS_4arch4Sm90ELb0ELb1ELb1ELb1ELb1ELb1ELb0ELb0ELi2ELi1ELi2ELi1ELb0EEENS1_24CollectiveEpilogueBwdGQAISC_fSF_Li256ELb1ELb1EEENS1_19SingleTileSchedulerILb1ELb0ELb0ELi128EEEEEEEEEvNT_6ParamsE,"a",@progbits
	.sectionflags	@""
	.align	4
.nv.constant0._ZN7cutlass13device_kernelIN5flash11enable_sm90INS1_16FlashAttnBwdSm90INS1_25CollectiveMainloopBwdSm90ILi2ELi2ELi2EN4cute5tupleIJNS5_1CILi1EEES8_S8_EEENS6_IJNS7_ILi64EEENS7_ILi128EEESB_EEENS_6half_tEfNS_4arch4Sm90ELb0ELb1ELb1ELb1ELb1ELb1ELb0ELb0ELi2ELi1ELi2ELi1ELb0EEENS1_24CollectiveEpilogueBwdGQAISC_fSF_Li256ELb1ELb1EEENS1_19SingleTileSchedulerILb1ELb0ELb0ELi128EEEEEEEEEvNT_6ParamsE:
	.zero		2560


//--------------------- .nv.constant0._ZN7cutlass13device_kernelIN5flash11enable_sm90INS1_16FlashAttnBwdSm90INS1_25CollectiveMainloopBwdSm90ILi2ELi2ELi2EN4cute5tupleIJNS5_1CILi1EEES8_S8_EEENS6_IJNS7_ILi64EEENS7_ILi128EEESB_EEENS_6half_tEfNS_4arch4Sm90ELb1ELb0ELb1ELb0ELb0ELb1ELb0ELb0ELi2ELi1ELi2ELi1ELb0EEENS1_21CollectiveEpilogueBwdISC_SD_SF_Li256ELb0ELb0ELi1EEENS1_25SingleTileBwdLPTSchedulerILb0ELi128ELb0EEEEEEEEEvNT_6ParamsE --------------------------
	.section	.nv.constant0._ZN7cutlass13device_kernelIN5flash11enable_sm90INS1_16FlashAttnBwdSm90INS1_25CollectiveMainloopBwdSm90ILi2ELi2ELi2EN4cute5tupleIJNS5_1CILi1EEES8_S8_EEENS6_IJNS7_ILi64EEENS7_ILi128EEESB_EEENS_6half_tEfNS_4arch4Sm90ELb1ELb0ELb1ELb0ELb0ELb1ELb0ELb0ELi2ELi1ELi2ELi1ELb0EEENS1_21CollectiveEpilogueBwdISC_SD_SF_Li256ELb0ELb0ELi1EEENS1_25SingleTileBwdLPTSchedulerILb0ELi128ELb0EEEEEEEEEvNT_6ParamsE,"a",@progbits
	.sectionflags	@""
	.align	4
.nv.constant0._ZN7cutlass13device_kernelIN5flash11enable_sm90INS1_16FlashAttnBwdSm90INS1_25CollectiveMainloopBwdSm90ILi2ELi2ELi2EN4cute5tupleIJNS5_1CILi1EEES8_S8_EEENS6_IJNS7_ILi64EEENS7_ILi128EEESB_EEENS_6half_tEfNS_4arch4Sm90ELb1ELb0ELb1ELb0ELb0ELb1ELb0ELb0ELi2ELi1ELi2ELi1ELb0EEENS1_21CollectiveEpilogueBwdISC_SD_SF_Li256ELb0ELb0ELi1EEENS1_25SingleTileBwdLPTSchedulerILb0ELi128ELb0EEEEEEEEEvNT_6ParamsE:
	.zero		3200


//--------------------- .nv.constant0._ZN7cutlass13device_kernelIN5flash11enable_sm90INS1_16FlashAttnBwdSm90INS1_25CollectiveMainloopBwdSm90ILi2ELi2ELi2EN4cute5tupleIJNS5_1CILi1EEES8_S8_EEENS6_IJNS7_ILi64EEENS7_ILi128EEESB_EEENS_6half_tEfNS_4arch4Sm90ELb1ELb0ELb1ELb0ELb1ELb1ELb0ELb0ELi2ELi1ELi2ELi1ELb0EEENS1_21CollectiveEpilogueBwdISC_SD_SF_Li256ELb0ELb0ELi1EEENS1_25SingleTileBwdLPTSchedulerILb0ELi128ELb1EEEEEEEEEvNT_6ParamsE --------------------------
	.section	.nv.constant0._ZN7cutlass13device_kernelIN5flash11enable_sm90INS1_16FlashAttnBwdSm90INS1_25CollectiveMainloopBwdSm90ILi2ELi2ELi2EN4cute5tupleIJNS5_1CILi1EEES8_S8_EEENS6_IJNS7_ILi64EEENS7_ILi128EEESB_EEENS_6half_tEfNS_4arch4Sm90ELb1ELb0ELb1ELb0ELb1ELb1ELb0ELb0ELi2ELi1ELi2ELi1ELb0EEENS1_21CollectiveEpilogueBwdISC_SD_SF_Li256ELb0ELb0ELi1EEENS1_25SingleTileBwdLPTSchedulerILb0ELi128ELb1EEEEEEEEEvNT_6ParamsE,"a",@progbits
	.sectionflags	@""
	.align	4
.nv.constant0._ZN7cutlass13device_kernelIN5flash11enable_sm90INS1_16FlashAttnBwdSm90INS1_25CollectiveMainloopBwdSm90ILi2ELi2ELi2EN4cute5tupleIJNS5_1CILi1EEES8_S8_EEENS6_IJNS7_ILi64EEENS7_ILi128EEESB_EEENS_6half_tEfNS_4arch4Sm90ELb1ELb0ELb1ELb0ELb1ELb1ELb0ELb0ELi2ELi1ELi2ELi1ELb0EEENS1_21CollectiveEpilogueBwdISC_SD_SF_Li256ELb0ELb0ELi1EEENS1_25SingleTileBwdLPTSchedulerILb0ELi128ELb1EEEEEEEEEvNT_6ParamsE:
	.zero		3200


//--------------------- .nv.constant0._ZN7cutlass13device_kernelIN5flash11enable_sm90INS1_16FlashAttnBwdSm90INS1_25CollectiveMainloopBwdSm90ILi2ELi2ELi2EN4cute5tupleIJNS5_1CILi1EEES8_S8_EEENS6_IJNS7_ILi64EEENS7_ILi128EEESB_EEENS_6half_tEfNS_4arch4Sm90ELb1ELb0ELb1ELb0ELb0ELb1ELb0ELb0ELi2ELi1ELi2ELi1ELb0EEENS1_24CollectiveEpilogueBwdGQAISC_fSF_Li256ELb0ELb0EEENS1_25SingleTileBwdLPTSchedulerILb0ELi128ELb0EEEEEEEEEvNT_6ParamsE --------------------------
	.section	.nv.constant0._ZN7cutlass13device_kernelIN5flash11enable_sm90INS1_16FlashAttnBwdSm90INS1_25CollectiveMainloopBwdSm90ILi2ELi2ELi2EN4cute5tupleIJNS5_1CILi1EEES8_S8_EEENS6_IJNS7_ILi64EEENS7_ILi128EEESB_EEENS_6half_tEfNS_4arch4Sm90ELb1ELb0ELb1ELb0ELb0ELb1ELb0ELb0ELi2ELi1ELi2ELi1ELb0EEENS1_24CollectiveEpilogueBwdGQAISC_fSF_Li256ELb0ELb0EEENS1_25SingleTileBwdLPTSchedulerILb0ELi128ELb0EEEEEEEEEvNT_6ParamsE,"a",@progbits
	.sectionflags	@""
	.align	4
.nv.constant0._ZN7cutlass13device_kernelIN5flash11enable_sm90INS1_16FlashAttnBwdSm90INS1_25CollectiveMainloopBwdSm90ILi2ELi2ELi2EN4cute5tupleIJNS5_1CILi1EEES8_S8_EEENS6_IJNS7_ILi64EEENS7_ILi128EEESB_EEENS_6half_tEfNS_4arch4Sm90ELb1ELb0ELb1ELb0ELb0ELb1ELb0ELb0ELi2ELi1ELi2ELi1ELb0EEENS1_24CollectiveEpilogueBwdGQAISC_fSF_Li256ELb0ELb0EEENS1_25SingleTileBwdLPTSchedulerILb0ELi128ELb0EEEEEEEEEvNT_6ParamsE:
	.zero		2688


//--------------------- .nv.constant0._ZN7cutlass13device_kernelIN5flash11enable_sm90INS1_16FlashAttnBwdSm90INS1_25CollectiveMainloopBwdSm90ILi2ELi2ELi2EN4cute5tupleIJNS5_1CILi1EEES8_S8_EEENS6_IJNS7_ILi64EEENS7_ILi128EEESB_EEENS_6half_tEfNS_4arch4Sm90ELb1ELb0ELb1ELb0ELb1ELb1ELb0ELb0ELi2ELi1ELi2ELi1ELb0EEENS1_24CollectiveEpilogueBwdGQAISC_fSF_Li256ELb0ELb1EEENS1_25SingleTileBwdLPTSchedulerILb0ELi128ELb1EEEEEEEEEvNT_6ParamsE --------------------------
	.section	.nv.constant0._ZN7cutlass13device_kernelIN5flash11enable_sm90INS1_16FlashAttnBwdSm90INS1_25CollectiveMainloopBwdSm90ILi2ELi2ELi2EN4cute5tupleIJNS5_1CILi1EEES8_S8_EEENS6_IJNS7_ILi64EEENS7_ILi128EEESB_EEENS_6half_tEfNS_4arch4Sm90ELb1ELb0ELb1ELb0ELb1ELb1ELb0ELb0ELi2ELi1ELi2ELi1ELb0EEENS1_24CollectiveEpilogueBwdGQAISC_fSF_Li256ELb0ELb1EEENS1_25SingleTileBwdLPTSchedulerILb0ELi128ELb1EEEEEEEEEvNT_6ParamsE,"a",@progbits
	.sectionflags	@""
	.align	4
.nv.constant0._ZN7cutlass13device_kernelIN5flash11enable_sm90INS1_16FlashAttnBwdSm90INS1_25CollectiveMainloopBwdSm90ILi2ELi2ELi2EN4cute5tupleIJNS5_1CILi1EEES8_S8_EEENS6_IJNS7_ILi64EEENS7_ILi128EEESB_EEENS_6half_tEfNS_4arch4Sm90ELb1ELb0ELb1ELb0ELb1ELb1ELb0ELb0ELi2ELi1ELi2ELi1ELb0EEENS1_24CollectiveEpilogueBwdGQAISC_fSF_Li256ELb0ELb1EEENS1_25SingleTileBwdLPTSchedulerILb0ELi128ELb1EEEEEEEEEvNT_6ParamsE:
	.zero		2688


//--------------------- .nv.constant0._ZN7cutlass13device_kernelIN5flash11enable_sm90INS1_16FlashAttnBwdSm90INS1_25CollectiveMainloopBwdSm90ILi2ELi2ELi2EN4cute5tupleIJNS5_1CILi1EEES8_S8_EEENS6_IJNS7_ILi64EEENS7_ILi128EEESB_EEENS_6half_tEfNS_4arch4Sm90ELb1ELb0ELb1ELb1ELb0ELb1ELb0ELb0ELi2ELi1ELi2ELi1ELb0EEENS1_21CollectiveEpilogueBwdISC_SD_SF_Li256ELb1ELb0ELi1EEENS1_25SingleTileBwdLPTSchedulerILb1ELi128ELb0EEEEEEEEEvNT_6ParamsE --------------------------
	.section	.nv.constant0._ZN7cutlass13device_kernelIN5flash11enable_sm90INS1_16FlashAttnBwdSm90INS1_25CollectiveMainloopBwdSm90ILi2ELi2ELi2EN4cute5tupleIJNS5_1CILi1EEES8_S8_EEENS6_IJNS7_ILi64EEENS7_ILi128EEESB_EEENS_6half_tEfNS_4arch4Sm90ELb1ELb0ELb1ELb1ELb0ELb1ELb0ELb0ELi2ELi1ELi2ELi1ELb0EEENS1_21CollectiveEpilogueBwdISC_SD_SF_Li256ELb1ELb0ELi1EEENS1_25SingleTileBwdLPTSchedulerILb1ELi128ELb0EEEEEEEEEvNT_6ParamsE,"a",@progbits
	.sectionflags	@""
	.align	4
.nv.constant0._ZN7cutlass13device_kernelIN5flash11enable_sm90INS1_16FlashAttnBwdSm90INS1_25CollectiveMainloopBwdSm90ILi2ELi2ELi2EN4cute5tupleIJNS5_1CILi1EEES8_S8_EEENS6_IJNS7_ILi64EEENS7_ILi128EEESB_EEENS_6half_tEfNS_4arch4Sm90ELb1ELb0ELb1ELb1ELb0ELb1ELb0ELb0ELi2ELi1ELi2ELi1ELb0EEENS1_21CollectiveEpilogueBwdISC_SD_SF_Li256ELb1ELb0ELi1EEENS1_25SingleTileBwdLPTSchedulerILb1ELi128ELb0EEEEEEEEEvNT_6ParamsE:
	.zero		2560


//--------------------- .nv.constant0._ZN7cutlass13device_kernelIN5flash11enable_sm90INS1_16FlashAttnBwdSm90INS1_25CollectiveMainloopBwdSm90ILi2ELi2ELi2EN4cute5tupleIJNS5_1CILi1EEES8_S8_EEENS6_IJNS7_ILi64EEENS7_ILi128EEESB_EEENS_6half_tEfNS_4arch4Sm90ELb1ELb0ELb1ELb1ELb1ELb1ELb0ELb0ELi2ELi1ELi2ELi1ELb0EEENS1_21CollectiveEpilogueBwdISC_SD_SF_Li256ELb1ELb0ELi1EEENS1_25SingleTileBwdLPTSchedulerILb1ELi128ELb1EEEEEEEEEvNT_6ParamsE --------------------------
	.section	.nv.constant0._ZN7cutlass13device_kernelIN5flash11enable_sm90INS1_16FlashAttnBwdSm90INS1_25CollectiveMainloopBwdSm90ILi2ELi2ELi2EN4cute5tupleIJNS5_1CILi1EEES8_S8_EEENS6_IJNS7_ILi64EEENS7_ILi128EEESB_EEENS_6half_tEfNS_4arch4Sm90ELb1ELb0ELb1ELb1ELb1ELb1ELb0ELb0ELi2ELi1ELi2ELi1ELb0EEENS1_21CollectiveEpilogueBwdISC_SD_SF_Li256ELb1ELb0ELi1EEENS1_25SingleTileBwdLPTSchedulerILb1ELi128ELb1EEEEEEEEEvNT_6ParamsE,"a",@progbits
	.sectionflags	@""
	.align	4
.nv.constant0._ZN7cutlass13device_kernelIN5flash11enable_sm90INS1_16FlashAttnBwdSm90INS1_25CollectiveMainloopBwdSm90ILi2ELi2ELi2EN4cute5tupleIJNS5_1CILi1EEES8_S8_EEENS6_IJNS7_ILi64EEENS7_ILi128EEESB_EEENS_6half_tEfNS_4arch4Sm90ELb1ELb0ELb1ELb1ELb1ELb1ELb0ELb0ELi2ELi1ELi2ELi1ELb0EEENS1_21CollectiveEpilogueBwdISC_SD_SF_Li256ELb1ELb0ELi1EEENS1_25SingleTileBwdLPTSchedulerILb1ELi128ELb1EEEEEEEEEvNT_6ParamsE:
	.zero		2560


//--------------------- .nv.constant0._ZN7cutlass13device_kernelIN5flash11enable_sm90INS1_16FlashAttnBwdSm90INS1_25CollectiveMainloopBwdSm90ILi2ELi2ELi2EN4cute5tupleIJNS5_1CILi1EEES8_S8_EEENS6_IJNS7_ILi64EEENS7_ILi128EEESB_EEENS_6half_tEfNS_4arch4Sm90ELb1ELb0ELb1ELb1ELb0ELb1ELb0ELb0ELi2ELi1ELi2ELi1ELb0EEENS1_24CollectiveEpilogueBwdGQAISC_fSF_Li256ELb1ELb0EEENS1_25SingleTileBwdLPTSchedulerILb1ELi128ELb0EEEEEEEEEvNT_6ParamsE --------------------------
	.section	.nv.constant0._ZN7cutlass13device_kernelIN5flash11enable_sm90INS1_16FlashAttnBwdSm90INS1_25CollectiveMainloopBwdSm90ILi2ELi2ELi2EN4cute5tupleIJNS5_1CILi1EEES8_S8_EEENS6_IJNS7_ILi64EEENS7_ILi128EEESB_EEENS_6half_tEfNS_4arch4Sm90ELb1ELb0ELb1ELb1ELb0ELb1ELb0ELb0ELi2ELi1ELi2ELi1ELb0EEENS1_24CollectiveEpilogueBwdGQAISC_fSF_Li256ELb1ELb0EEENS1_25SingleTileBwdLPTSchedulerILb1ELi128ELb0EEEEEEEEEvNT_6ParamsE,"a",@progbits
	.sectionflags	@""
	.align	4
.nv.constant0._ZN7cutlass13device_kernelIN5flash11enable_sm90INS1_16FlashAttnBwdSm90INS1_25CollectiveMainloopBwdSm90ILi2ELi2ELi2EN4cute5tupleIJNS5_1CILi1EEES8_S8_EEENS6_IJNS7_ILi64EEENS7_ILi128EEESB_EEENS_6half_tEfNS_4arch4Sm90ELb1ELb0ELb1ELb1ELb0ELb1ELb0ELb0ELi2ELi1ELi2ELi1ELb0EEENS1_24CollectiveEpilogueBwdGQAISC_fSF_Li256ELb1ELb0EEENS1_25SingleTileBwdLPTSchedulerILb1ELi128ELb0EEEEEEEEEvNT_6ParamsE:
	.zero		2688


//--------------------- .nv.constant0._ZN7cutlass13device_kernelIN5flash11enable_sm90INS1_16FlashAttnBwdSm90INS1_25CollectiveMainloopBwdSm90ILi2ELi2ELi2EN4cute5tupleIJNS5_1CILi1EEES8_S8_EEENS6_IJNS7_ILi64EEENS7_ILi128EEESB_EEENS_6half_tEfNS_4arch4Sm90ELb1ELb0ELb1ELb1ELb1ELb1ELb0ELb0ELi2ELi1ELi2ELi1ELb0EEENS1_24CollectiveEpilogueBwdGQAISC_fSF_Li256ELb1ELb1EEENS1_25SingleTileBwdLPTSchedulerILb1ELi128ELb1EEEEEEEEEvNT_6ParamsE --------------------------
	.section	.nv.constant0._ZN7cutlass13device_kernelIN5flash11enable_sm90INS1_16FlashAttnBwdSm90INS1_25CollectiveMainloopBwdSm90ILi2ELi2ELi2EN4cute5tupleIJNS5_1CILi1EEES8_S8_EEENS6_IJNS7_ILi64EEENS7_ILi128EEESB_EEENS_6half_tEfNS_4arch4Sm90ELb1ELb0ELb1ELb1ELb1ELb1ELb0ELb0ELi2ELi1ELi2ELi1ELb0EEENS1_24CollectiveEpilogueBwdGQAISC_fSF_Li256ELb1ELb1EEENS1_25SingleTileBwdLPTSchedulerILb1ELi128ELb1EEEEEEEEEvNT_6ParamsE,"a",@progbits
	.sectionflags	@""
	.align	4
.nv.constant0._ZN7cutlass13device_kernelIN5flash11enable_sm90INS1_16FlashAttnBwdSm90INS1_25CollectiveMainloopBwdSm90ILi2ELi2ELi2EN4cute5tupleIJNS5_1CILi1EEES8_S8_EEENS6_IJNS7_ILi64EEENS7_ILi128EEESB_EEENS_6half_tEfNS_4arch4Sm90ELb1ELb0ELb1ELb1ELb1ELb1ELb0ELb0ELi2ELi1ELi2ELi1ELb0EEENS1_24CollectiveEpilogueBwdGQAISC_fSF_Li256ELb1ELb1EEENS1_25SingleTileBwdLPTSchedulerILb1ELi128ELb1EEEEEEEEEvNT_6ParamsE:
	.zero		2688


//--------------------- .nv.constant0._ZN7cutlass13device_kernelIN5flash11enable_sm90INS1_16FlashAttnBwdSm90INS1_25CollectiveMainloopBwdSm90ILi2ELi2ELi2EN4cute5tupleIJNS5_1CILi1EEES8_S8_EEENS6_IJNS7_ILi80EEENS7_ILi128EEESB_EEENS_6half_tEfNS_4arch4Sm90ELb0ELb0ELb0ELb0ELb0ELb1ELb0ELb1ELi2ELi1ELi2ELi1ELb0EEENS1_21CollectiveEpilogueBwdISC_SD_SF_Li256ELb0ELb0ELi1EEENS1_19SingleTileSchedulerILb0ELb0ELb0ELi128EEEEEEEEEvNT_6ParamsE --------------------------
	.section	.nv.constant0._ZN7cutlass13device_kernelIN5flash11enable_sm90INS1_16FlashAttnBwdSm90INS1_25CollectiveMainloopBwdSm90ILi2ELi2ELi2EN4cute5tupleIJNS5_1CILi1EEES8_S8_EEENS6_IJNS7_ILi80EEENS7_ILi128EEESB_EEENS_6half_tEfNS_4arch4Sm90ELb0ELb0ELb0ELb0ELb0ELb1ELb0ELb1ELi2ELi1ELi2ELi1ELb0EEENS1_21CollectiveEpilogueBwdISC_SD_SF_Li256ELb0ELb0ELi1EEENS1_19SingleTileSchedulerILb0ELb0ELb0ELi128EEEEEEEEEvNT_6ParamsE,"a",@progbits
	.sectionflags	@""
	.align	4
.nv.constant0._ZN7cutlass13device_kernelIN5flash11enable_sm90INS1_16FlashAttnBwdSm90INS1_25CollectiveMainloopBwdSm90ILi2ELi2ELi2EN4cute5tupleIJNS5_1CILi1EEES8_S8_EEENS6_IJNS7_ILi80EEENS7_ILi128EEESB_EEENS_6half_tEfNS_4arch4Sm90ELb0ELb0ELb0ELb0ELb0ELb1ELb0ELb1ELi2ELi1ELi2ELi1ELb0EEENS1_21CollectiveEpilogueBwdISC_SD_SF_Li256ELb0ELb0ELi1EEENS1_19SingleTileSchedulerILb0ELb0ELb0ELi128EEEEEEEEEvNT_6ParamsE:
	.zero		3200


//--------------------- .nv.constant0._ZN7cutlass13device_kernelIN5flash11enable_sm90INS1_16FlashAttnBwdSm90INS1_25CollectiveMainloopBwdSm90ILi2ELi2ELi2EN4cute5tupleIJNS5_1CILi1EEES8_S8_EEENS6_IJNS7_ILi80EEENS7_ILi128EEESB_EEENS_6half_tEfNS_4arch4Sm90ELb0ELb0ELb0ELb0ELb1ELb1ELb0ELb1ELi2ELi1ELi2ELi1ELb0EEENS1_21CollectiveEpilogueBwdISC_SD_SF_Li256ELb0ELb0ELi1EEENS1_19SingleTileSchedulerILb0ELb0ELb0ELi128EEEEEEEEEvNT_6ParamsE --------------------------
	.section	.nv.constant0._ZN7cutlass13device_kernelIN5flash11enable_sm90INS1_16FlashAttnBwdSm90INS1_25CollectiveMainloopBwdSm90ILi2ELi2ELi2EN4cute5tupleIJNS5_1CILi1EEES8_S8_EEENS6_IJNS7_ILi80EEENS7_ILi128EEESB_EEENS_6half_tEfNS_4arch4Sm90ELb0ELb0ELb0ELb0ELb1ELb1ELb0ELb1ELi2ELi1ELi2ELi1ELb0EEENS1_21CollectiveEpilogueBwdISC_SD_SF_Li256ELb0ELb0ELi1EEENS1_19SingleTileSchedulerILb0ELb0ELb0ELi128EEEEEEEEEvNT_6ParamsE,"a",@progbits
	.sectionflags	@""
	.align	4
.nv.constant0._ZN7cutlass13device_kernelIN5flash11enable_sm90INS1_16FlashAttnBwdSm90INS1_25CollectiveMainloopBwdSm90ILi2ELi2ELi2EN4cute5tupleIJNS5_1CILi1EEES8_S8_EEENS6_IJNS7_ILi80EEENS7_ILi128EEESB_EEENS_6half_tEfNS_4arch4Sm90ELb0ELb0ELb0ELb0ELb1ELb1ELb0ELb1ELi2ELi1ELi2ELi1ELb0EEENS1_21CollectiveEpilogueBwdISC_SD_SF_Li256ELb0ELb0ELi1EEENS1_19SingleTileSchedulerILb0ELb0ELb0ELi128EEEEEEEEEvNT_6ParamsE:
	.zero		3200


//--------------------- .nv.constant0._ZN7cutlass13device_kernelIN5flash11enable_sm90INS1_16FlashAttnBwdSm90INS1_25CollectiveMainloopBwdSm90ILi2ELi2ELi2EN4cute5tupleIJNS5_1CILi1EEES8_S8_EEENS6_IJNS7_ILi80EEENS7_ILi128EEESB_EEENS_6half_tEfNS_4arch4Sm90ELb0ELb0ELb0ELb0ELb0ELb1ELb0ELb1ELi2ELi1ELi2ELi1ELb0EEENS1_24CollectiveEpilogueBwdGQAISC_fSF_Li256ELb0ELb0EEENS1_19SingleTileSchedulerILb0ELb0ELb0ELi128EEEEEEEEEvNT_6ParamsE --------------------------
	.section	.nv.constant0._ZN7cutlass13device_kernelIN5flash11enable_sm90INS1_16FlashAttnBwdSm90INS1_25CollectiveMainloopBwdSm90ILi2ELi2ELi2EN4cute5tupleIJNS5_1CILi1EEES8_S8_EEENS6_IJNS7_ILi80EEENS7_ILi128EEESB_EEENS_6half_tEfNS_4arch4Sm90ELb0ELb0ELb0ELb0ELb0ELb1ELb0ELb1ELi2ELi1ELi2ELi1ELb0EEENS1_24CollectiveEpilogueBwdGQAISC_fSF_Li256ELb0ELb0EEENS1_19SingleTileSchedulerILb0ELb0ELb0ELi128EEEEEEEEEvNT_6ParamsE,"a",@progbits
	.sectionflags	@""
	.align	4
.nv.constant0._ZN7cutlass13device_kernelIN5flash11enable_sm90INS1_16FlashAttnBwdSm90INS1_25CollectiveMainloopBwdSm90ILi2ELi2ELi2EN4cute5tupleIJNS5_1CILi1EEES8_S8_EEENS6_IJNS7_ILi80EEENS7_ILi128EEESB_EEENS_6half_tEfNS_4arch4Sm90ELb0ELb0ELb0ELb0ELb0ELb1ELb0ELb1ELi2ELi1ELi2ELi1ELb0EEENS1_24CollectiveEpilogueBwdGQAISC_fSF_Li256ELb0ELb0EEENS1_19SingleTileSchedulerILb0ELb0ELb0ELi128EEEEEEEEEvNT_6ParamsE:
	.zero		2560


//--------------------- .nv.constant0._ZN7cutlass13device_kernelIN5flash11enable_sm90INS1_16FlashAttnBwdSm90INS1_25CollectiveMainloopBwdSm90ILi2ELi2ELi2EN4cute5tupleIJNS5_1CILi1EEES8_S8_EEENS6_IJNS7_ILi80EEENS7_ILi128EEESB_EEENS_6half_tEfNS_4arch4Sm90ELb0ELb0ELb0ELb0ELb1ELb1ELb0ELb1ELi2ELi1ELi2ELi1ELb0EEENS1_24CollectiveEpilogueBwdGQAISC_fSF_Li256ELb0ELb1EEENS1_19SingleTileSchedulerILb0ELb0ELb0ELi128EEEEEEEEEvNT_6ParamsE --------------------------
	.section	.nv.constant0._ZN7cutlass13device_kernelIN5flash11enable_sm90INS1_16FlashAttnBwdSm90INS1_25CollectiveMainloopBwdSm90ILi2ELi2ELi2EN4cute5tupleIJNS5_1CILi1EEES8_S8_EEENS6_IJNS7_ILi80EEENS7_ILi128EEESB_EEENS_6half_tEfNS_4arch4Sm90ELb0ELb0ELb0ELb0ELb1ELb1ELb0ELb1ELi2ELi1ELi2ELi1ELb0EEENS1_24CollectiveEpilogueBwdGQAISC_fSF_Li256ELb0ELb1EEENS1_19SingleTileSchedulerILb0ELb0ELb0ELi128EEEEEEEEEvNT_6ParamsE,"a",@progbits
	.sectionflags	@""
	.align	4
.nv.constant0._ZN7cutlass13device_kernelIN5flash11enable_sm90INS1_16FlashAttnBwdSm90INS1_25CollectiveMainloopBwdSm90ILi2ELi2ELi2EN4cute5tupleIJNS5_1CILi1EEES8_S8_EEENS6_IJNS7_ILi80EEENS7_ILi128EEESB_EEENS_6half_tEfNS_4arch4Sm90ELb0ELb0ELb0ELb0ELb1ELb1ELb0ELb1ELi2ELi1ELi2ELi1ELb0EEENS1_24CollectiveEpilogueBwdGQAISC_fSF_Li256ELb0ELb1EEENS1_19SingleTileSchedulerILb0ELb0ELb0ELi128EEEEEEEEEvNT_6ParamsE:
	.zero		2560


//--------------------- .nv.constant0._ZN7cutlass13device_kernelIN5flash22FlashAttnBwdPreprocessIN4cute5tupleIJNS3_1CILi80EEENS5_ILi128EEEEEENS_6half_tEfNS_4arch4Sm90ELb1ELb0EEEEEvNT_6ParamsE --------------------------
	.section	.nv.constant0._ZN7cutlass13device_kernelIN5flash22FlashAttnBwdPreprocessIN4cute5tupleIJNS3_1CILi80EEENS5_ILi128EEEEEENS_6half_tEfNS_4arch4Sm90ELb1ELb0EEEEEvNT_6ParamsE,"a",@progbits
	.sectionflags	@""
	.align	4
.nv.constant0._ZN7cutlass13device_kernelIN5flash22FlashAttnBwdPreprocessIN4cute5tupleIJNS3_1CILi80EEENS5_ILi128EEEEEENS_6half_tEfNS_4arch4Sm90ELb1ELb0EEEEEvNT_6ParamsE:
	.zero		1136


//--------------------- .nv.constant0._ZN7cutlass13device_kernelIN5flash11enable_sm90INS1_16FlashAttnBwdSm90INS1_25CollectiveMainloopBwdSm90ILi2ELi2ELi2EN4cute5tupleIJNS5_1CILi1EEES8_S8_EEENS6_IJNS7_ILi80EEENS7_ILi128EEESB_EEENS_6half_tEfNS_4arch4Sm90ELb0ELb0ELb0ELb1ELb0ELb1ELb0ELb1ELi2ELi1ELi2ELi1ELb0EEENS1_21CollectiveEpilogueBwdISC_SD_SF_Li256ELb1ELb0ELi1EEENS1_19SingleTileSchedulerILb1ELb0ELb0ELi128EEEEEEEEEvNT_6ParamsE --------------------------
	.section	.nv.constant0._ZN7cutlass13device_kernelIN5flash11enable_sm90INS1_16FlashAttnBwdSm90INS1_25CollectiveMainloopBwdSm90ILi2ELi2ELi2EN4cute5tupleIJNS5_1CILi1EEES8_S8_EEENS6_IJNS7_ILi80EEENS7_ILi128EEESB_EEENS_6half_tEfNS_4arch4Sm90ELb0ELb0ELb0ELb1ELb0ELb1ELb0ELb1ELi2ELi1ELi2ELi1ELb0EEENS1_21CollectiveEpilogueBwdISC_SD_SF_Li256ELb1ELb0ELi1EEENS1_19SingleTileSchedulerILb1ELb0ELb0ELi128EEEEEEEEEvNT_6ParamsE,"a",@progbits
	.sectionflags	@""
	.align	4
.nv.constant0._ZN7cutlass13device_kernelIN5flash11enable_sm90INS1_16FlashAttnBwdSm90INS1_25CollectiveMainloopBwdSm90ILi2ELi2ELi2EN4cute5tupleIJNS5_1CILi1EEES8_S8_EEENS6_IJNS7_ILi80EEENS7_ILi128EEESB_EEENS_6half_tEfNS_4arch4Sm90ELb0ELb0ELb0ELb1ELb0ELb1ELb0ELb1ELi2ELi1ELi2ELi1ELb0EEENS1_21CollectiveEpilogueBwdISC_SD_SF_Li256ELb1ELb0ELi1EEENS1_19SingleTileSchedulerILb1ELb0ELb0ELi128EEEEEEEEEvNT_6ParamsE:
	.zero		2560


//--------------------- .nv.constant0._ZN7cutlass13device_kernelIN5flash11enable_sm90INS1_16FlashAttnBwdSm90INS1_25CollectiveMainloopBwdSm90ILi2ELi2ELi2EN4cute5tupleIJNS5_1CILi1EEES8_S8_EEENS6_IJNS7_ILi80EEENS7_ILi128EEESB_EEENS_6half_tEfNS_4arch4Sm90ELb0ELb0ELb0ELb1ELb1ELb1ELb0ELb1ELi2ELi1ELi2ELi1ELb0EEENS1_21CollectiveEpilogueBwdISC_SD_SF_Li256ELb1ELb0ELi1EEENS1_19SingleTileSchedulerILb1ELb0ELb0ELi128EEEEEEEEEvNT_6ParamsE --------------------------
	.section	.nv.constant0._ZN7cutlass13device_kernelIN5flash11enable_sm90INS1_16FlashAttnBwdSm90INS1_25CollectiveMainloopBwdSm90ILi2ELi2ELi2EN4cute5tupleIJNS5_1CILi1EEES8_S8_EEENS6_IJNS7_ILi80EEENS7_ILi128EEESB_EEENS_6half_tEfNS_4arch4Sm90ELb0ELb0ELb0ELb1ELb1ELb1ELb0ELb1ELi2ELi1ELi2ELi1ELb0EEENS1_21CollectiveEpilogueBwdISC_SD_SF_Li256ELb1ELb0ELi1EEENS1_19SingleTileSchedulerILb1ELb0ELb0ELi128EEEEEEEEEvNT_6ParamsE,"a",@progbits
	.sectionflags	@""
	.align	4
.nv.constant0._ZN7cutlass13device_kernelIN5flash11enable_sm90INS1_16FlashAttnBwdSm90INS1_25CollectiveMainloopBwdSm90ILi2ELi2ELi2EN4cute5tupleIJNS5_1CILi1EEES8_S8_EEENS6_IJNS7_ILi80EEENS7_ILi128EEESB_EEENS_6half_tEfNS_4arch4Sm90ELb0ELb0ELb0ELb1ELb1ELb1ELb0ELb1ELi2ELi1ELi2ELi1ELb0EEENS1_21CollectiveEpilogueBwdISC_SD_SF_Li256ELb1ELb0ELi1EEENS1_19SingleTileSchedulerILb1ELb0ELb0ELi128EEEEEEEEEvNT_6ParamsE:
	.zero		2560


//--------------------- .nv.constant0._ZN7cutlass13device_kernelIN5flash11enable_sm90INS1_16FlashAttnBwdSm90INS1_25CollectiveMainloopBwdSm90ILi2ELi2ELi2EN4cute5tupleIJNS5_1CILi1EEES8_S8_EEENS6_IJNS7_ILi80EEENS7_ILi128EEESB_EEENS_6half_tEfNS_4arch4Sm90ELb0ELb0ELb0ELb1ELb0ELb1ELb0ELb1ELi2ELi1ELi2ELi1ELb0EEENS1_24CollectiveEpilogueBwdGQAISC_fSF_Li256ELb1ELb0EEENS1_19SingleTileSchedulerILb1ELb0ELb0ELi128EEEEEEEEEvNT_6ParamsE --------------------------
	.section	.nv.constant0._ZN7cutlass13device_kernelIN5flash11enable_sm90INS1_16FlashAttnBwdSm90INS1_25CollectiveMainloopBwdSm90ILi2ELi2ELi2EN4cute5tupleIJNS5_1CILi1EEES8_S8_EEENS6_IJNS7_ILi80EEENS7_ILi128EEESB_EEENS_6half_tEfNS_4arch4Sm90ELb0ELb0ELb0ELb1ELb0ELb1ELb0ELb1ELi2ELi1ELi2ELi1ELb0EEENS1_24CollectiveEpilogueBwdGQAISC_fSF_Li256ELb1ELb0EEENS1_19SingleTileSchedulerILb1ELb0ELb0ELi128EEEEEEEEEvNT_6ParamsE,"a",@progbits
	.sectionflags	@""
	.align	4
.nv.constant0._ZN7cutlass13device_kernelIN5flash11enable_sm90INS1_16FlashAttnBwdSm90INS1_25CollectiveMainloopBwdSm90ILi2ELi2ELi2EN4cute5tupleIJNS5_1CILi1EEES8_S8_EEENS6_IJNS7_ILi80EEENS7_ILi128EEESB_EEENS_6half_tEfNS_4arch4Sm90ELb0ELb0ELb0ELb1ELb0ELb1ELb0ELb1ELi2ELi1ELi2ELi1ELb0EEENS1_24CollectiveEpilogueBwdGQAISC_fSF_Li256ELb1ELb0EEENS1_19SingleTileSchedulerILb1ELb0ELb0ELi128EEEEEEEEEvNT_6ParamsE:
	.zero		2560


//--------------------- .nv.constant0._ZN7cutlass13device_kernelIN5flash32FlashAttnBwdPostprocessConvertdQIN4cute5tupleIJNS3_1CILi80EEENS5_ILi128EEEEEENS_6half_tEfNS_4arch4Sm90ELi256ENS3_8TiledMMAINS3_8MMA_AtomIJNS3_4SM904GMMA25MMA_64x16x16_F32F16F16_SSILNSF_5MajorE1ELSH_0ELNSF_7ScaleInE1ELSI_1EEEEEENS3_6LayoutINS4_IJNS5_ILi2EEENS5_ILi1EEESN_EEENS4_IJSN_NS5_ILi0EEESP_EEEEENS4_IJNS3_10UnderscoreESS_SS_EEEEELb1EEEEEvNT_6ParamsE --------------------------
	.section	.nv.constant0._ZN7cutlass13device_kernelIN5flash32FlashAttnBwdPostprocessConvertdQIN4cute5tupleIJNS3_1CILi80EEENS5_ILi128EEEEEENS_6half_tEfNS_4arch4Sm90ELi256ENS3_8TiledMMAINS3_8MMA_AtomIJNS3_4SM904GMMA25MMA_64x16x16_F32F16F16_SSILNSF_5MajorE1ELSH_0ELNSF_7ScaleInE1ELSI_1EEEEEENS3_6LayoutINS4_IJNS5_ILi2EEENS5_ILi1EEESN_EEENS4_IJSN_NS5_ILi0EEESP_EEEEENS4_IJNS3_10UnderscoreESS_SS_EEEEELb1EEEEEvNT_6ParamsE,"a",@progbits
	.sectionflags	@""
	.align	4
.nv.constant0._ZN7cutlass13device_kernelIN5flash32FlashAttnBwdPostprocessConvertdQIN4cute5tupleIJNS3_1CILi80EEENS5_ILi128EEEEEENS_6half_tEfNS_4arch4Sm90ELi256ENS3_8TiledMMAINS3_8MMA_AtomIJNS3_4SM904GMMA25MMA_64x16x16_F32F16F16_SSILNSF_5MajorE1ELSH_0ELNSF_7ScaleInE1ELSI_1EEEEEENS3_6LayoutINS4_IJNS5_ILi2EEENS5_ILi1EEESN_EEENS4_IJSN_NS5_ILi0EEESP_EEEEENS4_IJNS3_10UnderscoreESS_SS_EEEEELb1EEEEEvNT_6ParamsE:
	.zero		1008


//--------------------- .nv.constant0._ZN7cutlass13device_kernelIN5flash11enable_sm90INS1_16FlashAttnBwdSm90INS1_25CollectiveMainloopBwdSm90ILi2ELi2ELi2EN4cute5tupleIJNS5_1CILi1EEES8_S8_EEENS6_IJNS7_ILi80EEENS7_ILi128EEESB_EEENS_6half_tEfNS_4arch4Sm90ELb0ELb0ELb0ELb1ELb1ELb1ELb0ELb1ELi2ELi1ELi2ELi1ELb0EEENS1_24CollectiveEpilogueBwdGQAISC_fSF_Li256ELb1ELb1EEENS1_19SingleTileSchedulerILb1ELb0ELb0ELi128EEEEEEEEEvNT_6ParamsE --------------------------
	.section	.nv.constant0._ZN7cutlass13device_kernelIN5flash11enable_sm90INS1_16FlashAttnBwdSm90INS1_25CollectiveMainloopBwdSm90ILi2ELi2ELi2EN4cute5tupleIJNS5_1CILi1EEES8_S8_EEENS6_IJNS7_ILi80EEENS7_ILi128EEESB_EEENS_6half_tEfNS_4arch4Sm90ELb0ELb0ELb0ELb1ELb1ELb1ELb0ELb1ELi2ELi1ELi2ELi1ELb0EEENS1_24CollectiveEpilogueBwdGQAISC_fSF_Li256ELb1ELb1EEENS1_19SingleTileSchedulerILb1ELb0ELb0ELi128EEEEEEEEEvNT_6ParamsE,"a",@progbits
	.sectionflags	@""
	.align	4
.nv.constant0._ZN7cutlass13device_kernelIN5flash11enable_sm90INS1_16FlashAttnBwdSm90INS1_25CollectiveMainloopBwdSm90ILi2ELi2ELi2EN4cute5tupleIJNS5_1CILi1EEES8_S8_EEENS6_IJNS7_ILi80EEENS7_ILi128EEESB_EEENS_6half_tEfNS_4arch4Sm90ELb0ELb0ELb0ELb1ELb1ELb1ELb0ELb1ELi2ELi1ELi2ELi1ELb0EEENS1_24CollectiveEpilogueBwdGQAISC_fSF_Li256ELb1ELb1EEENS1_19SingleTileSchedulerILb1ELb0ELb0ELi128EEEEEEEEEvNT_6ParamsE:
	.zero		2560


//--------------------- .nv.constant0._ZN7cutlass13device_kernelIN5flash22FlashAttnBwdPreprocessIN4cute5tupleIJNS3_1CILi80EEENS5_ILi128EEEEEENS_6half_tEfNS_4arch4Sm90ELb1ELb1EEEEEvNT_6ParamsE --------------------------
	.section	.nv.constant0._ZN7cutlass13device_kernelIN5flash22FlashAttnBwdPreprocessIN4cute5tupleIJNS3_1CILi80EEENS5_ILi128EEEEEENS_6half_tEfNS_4arch4Sm90ELb1ELb1EEEEEvNT_6ParamsE,"a",@progbits
	.sectionflags	@""
	.align	4
.nv.constant0._ZN7cutlass13device_kernelIN5flash22FlashAttnBwdPreprocessIN4cute5tupleIJNS3_1CILi80EEENS5_ILi128EEEEEENS_6half_tEfNS_4arch4Sm90ELb1ELb1EEEEEvNT_6ParamsE:
	.zero		1136


//--------------------- .nv.constant0._ZN7cutlass13device_kernelIN5flash11enable_sm90INS1_16FlashAttnBwdSm90INS1_25CollectiveMainloopBwdSm90ILi2ELi2ELi2EN4cute5tupleIJNS5_1CILi1EEES8_S8_EEENS6_IJNS7_ILi64EEENS7_ILi128EEESB_EEENS_6half_tEfNS_4arch4Sm90ELb0ELb1ELb0ELb0ELb0ELb1ELb0ELb0ELi2ELi1ELi2ELi1ELb0EEENS1_21CollectiveEpilogueBwdISC_SD_SF_Li256ELb0ELb0ELi1EEENS1_19SingleTileSchedulerILb0ELb0ELb0ELi128EEEEEEEEEvNT_6ParamsE --------------------------
	.section	.nv.constant0._ZN7cutlass13device_kernelIN5flash11enable_sm90INS1_16FlashAttnBwdSm90INS1_25CollectiveMainloopBwdSm90ILi2ELi2ELi2EN4cute5tupleIJNS5_1CILi1EEES8_S8_EEENS6_IJNS7_ILi64EEENS7_ILi128EEESB_EEENS_6half_tEfNS_4arch4Sm90ELb0ELb1ELb0ELb0ELb0ELb1ELb0ELb0ELi2ELi1ELi2ELi1ELb0EEENS1_21CollectiveEpilogueBwdISC_SD_SF_Li256ELb0ELb0ELi1EEENS1_19SingleTileSchedulerILb0ELb0ELb0ELi128EEEEEEEEEvNT_6ParamsE,"a",@progbits
	.sectionflags	@""
	.align	4
.nv.constant0._ZN7cutlass13device_kernelIN5flash11enable_sm90INS1_16FlashAttnBwdSm90INS1_25CollectiveMainloopBwdSm90ILi2ELi2ELi2EN4cute5tupleIJNS5_1CILi1EEES8_S8_EEENS6_IJNS7_ILi64EEENS7_ILi128EEESB_EEENS_6half_tEfNS_4arch4Sm90ELb0ELb1ELb0ELb0ELb0ELb1ELb0ELb0ELi2ELi1ELi2ELi1ELb0EEENS1_21CollectiveEpilogueBwdISC_SD_SF_Li256ELb0ELb0ELi1EEENS1_19SingleTileSchedulerILb0ELb0ELb0ELi128EEEEEEEEEvNT_6ParamsE:
	.zero		3200


//--------------------- .nv.constant0._ZN7cutlass13device_kernelIN5flash11enable_sm90INS1_16FlashAttnBwdSm90INS1_25CollectiveMainloopBwdSm90ILi2ELi2ELi2EN4cute5tupleIJNS5_1CILi1EEES8_S8_EEENS6_IJNS7_ILi64EEENS7_ILi128EEESB_EEENS_6half_tEfNS_4arch4Sm90ELb0ELb1ELb0ELb0ELb1ELb1ELb0ELb0ELi2ELi1ELi2ELi1ELb0EEENS1_21CollectiveEpilogueBwdISC_SD_SF_Li256ELb0ELb0ELi1EEENS1_19SingleTileSchedulerILb0ELb0ELb0ELi128EEEEEEEEEvNT_6ParamsE --------------------------
	.section	.nv.constant0._ZN7cutlass13device_kernelIN5flash11enable_sm90INS1_16FlashAttnBwdSm90INS1_25CollectiveMainloopBwdSm90ILi2ELi2ELi2EN4cute5tupleIJNS5_1CILi1EEES8_S8_EEENS6_IJNS7_ILi64EEENS7_ILi128EEESB_EEENS_6half_tEfNS_4arch4Sm90ELb0ELb1ELb0ELb0ELb1ELb1ELb0ELb0ELi2ELi1ELi2ELi1ELb0EEENS1_21CollectiveEpilogueBwdISC_SD_SF_Li256ELb0ELb0ELi1EEENS1_19SingleTileSchedulerILb0ELb0ELb0ELi128EEEEEEEEEvNT_6ParamsE,"a",@progbits
	.sectionflags	@""
	.align	4
.nv.constant0._ZN7cutlass13device_kernelIN5flash11enable_sm90INS1_16FlashAttnBwdSm90INS1_25CollectiveMainloopBwdSm90ILi2ELi2ELi2EN4cute5tupleIJNS5_1CILi1EEES8_S8_EEENS6_IJNS7_ILi64EEENS7_ILi128EEESB_EEENS_6half_tEfNS_4arch4Sm90ELb0ELb1ELb0ELb0ELb1ELb1ELb0ELb0ELi2ELi1ELi2ELi1ELb0EEENS1_21CollectiveEpilogueBwdISC_SD_SF_Li256ELb0ELb0ELi1EEENS1_19SingleTileSchedulerILb0ELb0ELb0ELi128EEEEEEEEEvNT_6ParamsE:
	.zero		3200


//--------------------- .nv.constant0._ZN7cutlass13device_kernelIN5flash11enable_sm90INS1_16FlashAttnBwdSm90INS1_25CollectiveMainloopBwdSm90ILi2ELi2ELi2EN4cute5tupleIJNS5_1CILi1EEES8_S8_EEENS6_IJNS7_ILi64EEENS7_ILi128EEESB_EEENS_6half_tEfNS_4arch4Sm90ELb0ELb1ELb0ELb0ELb0ELb1ELb0ELb0ELi2ELi1ELi2ELi1ELb0EEENS1_24CollectiveEpilogueBwdGQAISC_fSF_Li256ELb0ELb0EEENS1_19SingleTileSchedulerILb0ELb0ELb0ELi128EEEEEEEEEvNT_6ParamsE --------------------------
	.section	.nv.constant0._ZN7cutlass13device_kernelIN5flash11enable_sm90INS1_16FlashAttnBwdSm90INS1_25CollectiveMainloopBwdSm90ILi2ELi2ELi2EN4cute5tupleIJNS5_1CILi1EEES8_S8_EEENS6_IJNS7_ILi64EEENS7_ILi128EEESB_EEENS_6half_tEfNS_4arch4Sm90ELb0ELb1ELb0ELb0ELb0ELb1ELb0ELb0ELi2ELi1ELi2ELi1ELb0EEENS1_24CollectiveEpilogueBwdGQAISC_fSF_Li256ELb0ELb0EEENS1_19SingleTileSchedulerILb0ELb0ELb0ELi128EEEEEEEEEvNT_6ParamsE,"a",@progbits
	.sectionflags	@""
	.align	4
.nv.constant0._ZN7cutlass13device_kernelIN5flash11enable_sm90INS1_16FlashAttnBwdSm90INS1_25CollectiveMainloopBwdSm90ILi2ELi2ELi2EN4cute5tupleIJNS5_1CILi1EEES8_S8_EEENS6_IJNS7_ILi64EEENS7_ILi128EEESB_EEENS_6half_tEfNS_4arch4Sm90ELb0ELb1ELb0ELb0ELb0ELb1ELb0ELb0ELi2ELi1ELi2ELi1ELb0EEENS1_24CollectiveEpilogueBwdGQAISC_fSF_Li256ELb0ELb0EEENS1_19SingleTileSchedulerILb0ELb0ELb0ELi128EEEEEEEEEvNT_6ParamsE:
	.zero		2560


//--------------------- .nv.constant0._ZN7cutlass13device_kernelIN5flash11enable_sm90INS1_16FlashAttnBwdSm90INS1_25CollectiveMainloopBwdSm90ILi2ELi2ELi2EN4cute5tupleIJNS5_1CILi1EEES8_S8_EEENS6_IJNS7_ILi64EEENS7_ILi128EEESB_EEENS_6half_tEfNS_4arch4Sm90ELb0ELb1ELb0ELb0ELb1ELb1ELb0ELb0ELi2ELi1ELi2ELi1ELb0EEENS1_24CollectiveEpilogueBwdGQAISC_fSF_Li256ELb0ELb1EEENS1_19SingleTileSchedulerILb0ELb0ELb0ELi128EEEEEEEEEvNT_6ParamsE --------------------------
	.section	.nv.constant0._ZN7cutlass13device_kernelIN5flash11enable_sm90INS1_16FlashAttnBwdSm90INS1_25CollectiveMainloopBwdSm90ILi2ELi2ELi2EN4cute5tupleIJNS5_1CILi1EEES8_S8_EEENS6_IJNS7_ILi64EEENS7_ILi128EEESB_EEENS_6half_tEfNS_4arch4Sm90ELb0ELb1ELb0ELb0ELb1ELb1ELb0ELb0ELi2ELi1ELi2ELi1ELb0EEENS1_24CollectiveEpilogueBwdGQAISC_fSF_Li256ELb0ELb1EEENS1_19SingleTileSchedulerILb0ELb0ELb0ELi128EEEEEEEEEvNT_6ParamsE,"a",@progbits
	.sectionflags	@""
	.align	4
.nv.constant0._ZN7cutlass13device_kernelIN5flash11enable_sm90INS1_16FlashAttnBwdSm90INS1_25CollectiveMainloopBwdSm90ILi2ELi2ELi2EN4cute5tupleIJNS5_1CILi1EEES8_S8_EEENS6_IJNS7_ILi64EEENS7_ILi128EEESB_EEENS_6half_tEfNS_4arch4Sm90ELb0ELb1ELb0ELb0ELb1ELb1ELb0ELb0ELi2ELi1ELi2ELi1ELb0EEENS1_24CollectiveEpilogueBwdGQAISC_fSF_Li256ELb0ELb1EEENS1_19SingleTileSchedulerILb0ELb0ELb0ELi128EEEEEEEEEvNT_6ParamsE:
	.zero		2560


//--------------------- .nv.constant0._ZN7cutlass13device_kernelIN5flash11enable_sm90INS1_16FlashAttnBwdSm90INS1_25CollectiveMainloopBwdSm90ILi2ELi2ELi2EN4cute5tupleIJNS5_1CILi1EEES8_S8_EEENS6_IJNS7_ILi64EEENS7_ILi128EEESB_EEENS_6half_tEfNS_4arch4Sm90ELb0ELb1ELb0ELb1ELb0ELb1ELb0ELb0ELi2ELi1ELi2ELi1ELb0EEENS1_21CollectiveEpilogueBwdISC_SD_SF_Li256ELb1ELb0ELi1EEENS1_19SingleTileSchedulerILb1ELb0ELb0ELi128EEEEEEEEEvNT_6ParamsE --------------------------
	.section	.nv.constant0._ZN7cutlass13device_kernelIN5flash11enable_sm90INS1_16FlashAttnBwdSm90INS1_25CollectiveMainloopBwdSm90ILi2ELi2ELi2EN4cute5tupleIJNS5_1CILi1EEES8_S8_EEENS6_IJNS7_ILi64EEENS7_ILi128EEESB_EEENS_6half_tEfNS_4arch4Sm90ELb0ELb1ELb0ELb1ELb0ELb1ELb0ELb0ELi2ELi1ELi2ELi1ELb0EEENS1_21CollectiveEpilogueBwdISC_SD_SF_Li256ELb1ELb0ELi1EEENS1_19SingleTileSchedulerILb1ELb0ELb0ELi128EEEEEEEEEvNT_6ParamsE,"a",@progbits
	.sectionflags	@""
	.align	4
.nv.constant0._ZN7cutlass13device_kernelIN5flash11enable_sm90INS1_16FlashAttnBwdSm90INS1_25CollectiveMainloopBwdSm90ILi2ELi2ELi2EN4cute5tupleIJNS5_1CILi1EEES8_S8_EEENS6_IJNS7_ILi64EEENS7_ILi128EEESB_EEENS_6half_tEfNS_4arch4Sm90ELb0ELb1ELb0ELb1ELb0ELb1ELb0ELb0ELi2ELi1ELi2ELi1ELb0EEENS1_21CollectiveEpilogueBwdISC_SD_SF_Li256ELb1ELb0ELi1EEENS1_19SingleTileSchedulerILb1ELb0ELb0ELi128EEEEEEEEEvNT_6ParamsE:
	.zero		2560


//--------------------- .nv.constant0._ZN7cutlass13device_kernelIN5flash11enable_sm90INS1_16FlashAttnBwdSm90INS1_25CollectiveMainloopBwdSm90ILi2ELi2ELi2EN4cute5tupleIJNS5_1CILi1EEES8_S8_EEENS6_IJNS7_ILi64EEENS7_ILi128EEESB_EEENS_6half_tEfNS_4arch4Sm90ELb0ELb1ELb0ELb1ELb1ELb1ELb0ELb0ELi2ELi1ELi2ELi1ELb0EEENS1_21CollectiveEpilogueBwdISC_SD_SF_Li256ELb1ELb0ELi1EEENS1_19SingleTileSchedulerILb1ELb0ELb0ELi128EEEEEEEEEvNT_6ParamsE --------------------------
	.section	.nv.constant0._ZN7cutlass13device_kernelIN5flash11enable_sm90INS1_16FlashAttnBwdSm90INS1_25CollectiveMainloopBwdSm90ILi2ELi2ELi2EN4cute5tupleIJNS5_1CILi1EEES8_S8_EEENS6_IJNS7_ILi64EEENS7_ILi128EEESB_EEENS_6half_tEfNS_4arch4Sm90ELb0ELb1ELb0ELb1ELb1ELb1ELb0ELb0ELi2ELi1ELi2ELi1ELb0EEENS1_21CollectiveEpilogueBwdISC_SD_SF_Li256ELb1ELb0ELi1EEENS1_19SingleTileSchedulerILb1ELb0ELb0ELi128EEEEEEEEEvNT_6ParamsE,"a",@progbits
	.sectionflags	@""
	.align	4
.nv.constant0._ZN7cutlass13device_kernelIN5flash11enable_sm90INS1_16FlashAttnBwdSm90INS1_25CollectiveMainloopBwdSm90ILi2ELi2ELi2EN4cute5tupleIJNS5_1CILi1EEES8_S8_EEENS6_IJNS7_ILi64EEENS7_ILi128EEESB_EEENS_6half_tEfNS_4arch4Sm90ELb0ELb1ELb0ELb1ELb1ELb1ELb0ELb0ELi2ELi1ELi2ELi1ELb0EEENS1_21CollectiveEpilogueBwdISC_SD_SF_Li256ELb1ELb0ELi1EEENS1_19SingleTileSchedulerILb1ELb0ELb0ELi128EEEEEEEEEvNT_6ParamsE:
	.zero		2560


//--------------------- .nv.constant0._ZN7cutlass13device_kernelIN5flash11enable_sm90INS1_16FlashAttnBwdSm90INS1_25CollectiveMainloopBwdSm90ILi2ELi2ELi2EN4cute5tupleIJNS5_1CILi1EEES8_S8_EEENS6_IJNS7_ILi64EEENS7_ILi128EEESB_EEENS_6half_tEfNS_4arch4Sm90ELb0ELb1ELb0ELb1ELb0ELb1ELb0ELb0ELi2ELi1ELi2ELi1ELb0EEENS1_24CollectiveEpilogueBwdGQAISC_fSF_Li256ELb1ELb0EEENS1_19SingleTileSchedulerILb1ELb0ELb0ELi128EEEEEEEEEvNT_6ParamsE --------------------------
	.section	.nv.constant0._ZN7cutlass13device_kernelIN5flash11enable_sm90INS1_16FlashAttnBwdSm90INS1_25CollectiveMainloopBwdSm90ILi2ELi2ELi2EN4cute5tupleIJNS5_1CILi1EEES8_S8_EEENS6_IJNS7_ILi64EEENS7_ILi128EEESB_EEENS_6half_tEfNS_4arch4Sm90ELb0ELb1ELb0ELb1ELb0ELb1ELb0ELb0ELi2ELi1ELi2ELi1ELb0EEENS1_24CollectiveEpilogueBwdGQAISC_fSF_Li256ELb1ELb0EEENS1_19SingleTileSchedulerILb1ELb0ELb0ELi128EEEEEEEEEvNT_6ParamsE,"a",@progbits
	.sectionflags	@""
	.align	4
.nv.constant0._ZN7cutlass13device_kernelIN5flash11enable_sm90INS1_16FlashAttnBwdSm90INS1_25CollectiveMainloopBwdSm90ILi2ELi2ELi2EN4cute5tupleIJNS5_1CILi1EEES8_S8_EEENS6_IJNS7_ILi64EEENS7_ILi128EEESB_EEENS_6half_tEfNS_4arch4Sm90ELb0ELb1ELb0ELb1ELb0ELb1ELb0ELb0ELi2ELi1ELi2ELi1ELb0EEENS1_24CollectiveEpilogueBwdGQAISC_fSF_Li256ELb1ELb0EEENS1_19SingleTileSchedulerILb1ELb0ELb0ELi128EEEEEEEEEvNT_6ParamsE:
	.zero		2560


//--------------------- .nv.constant0._ZN7cutlass13device_kernelIN5flash11enable_sm90INS1_16FlashAttnBwdSm90INS1_25CollectiveMainloopBwdSm90ILi2ELi2ELi2EN4cute5tupleIJNS5_1CILi1EEES8_S8_EEENS6_IJNS7_ILi64EEENS7_ILi128EEESB_EEENS_6half_tEfNS_4arch4Sm90ELb0ELb1ELb0ELb1ELb1ELb1ELb0ELb0ELi2ELi1ELi2ELi1ELb0EEENS1_24CollectiveEpilogueBwdGQAISC_fSF_Li256ELb1ELb1EEENS1_19SingleTileSchedulerILb1ELb0ELb0ELi128EEEEEEEEEvNT_6ParamsE --------------------------
	.section	.nv.constant0._ZN7cutlass13device_kernelIN5flash11enable_sm90INS1_16FlashAttnBwdSm90INS1_25CollectiveMainloopBwdSm90ILi2ELi2ELi2EN4cute5tupleIJNS5_1CILi1EEES8_S8_EEENS6_IJNS7_ILi64EEENS7_ILi128EEESB_EEENS_6half_tEfNS_4arch4Sm90ELb0ELb1ELb0ELb1ELb1ELb1ELb0ELb0ELi2ELi1ELi2ELi1ELb0EEENS1_24CollectiveEpilogueBwdGQAISC_fSF_Li256ELb1ELb1EEENS1_19SingleTileSchedulerILb1ELb0ELb0ELi128EEEEEEEEEvNT_6ParamsE,"a",@progbits
	.sectionflags	@""
	.align	4
.nv.constant0._ZN7cutlass13device_kernelIN5flash11enable_sm90INS1_16FlashAttnBwdSm90INS1_25CollectiveMainloopBwdSm90ILi2ELi2ELi2EN4cute5tupleIJNS5_1CILi1EEES8_S8_EEENS6_IJNS7_ILi64EEENS7_ILi128EEESB_EEENS_6half_tEfNS_4arch4Sm90ELb0ELb1ELb0ELb1ELb1ELb1ELb0ELb0ELi2ELi1ELi2ELi1ELb0EEENS1_24CollectiveEpilogueBwdGQAISC_fSF_Li256ELb1ELb1EEENS1_19SingleTileSchedulerILb1ELb0ELb0ELi128EEEEEEEEEvNT_6ParamsE:
	.zero		2560


//--------------------- .nv.constant0._ZN7cutlass13device_kernelIN5flash11enable_sm90INS1_16FlashAttnBwdSm90INS1_25CollectiveMainloopBwdSm90ILi2ELi2ELi2EN4cute5tupleIJNS5_1CILi1EEES8_S8_EEENS6_IJNS7_ILi64EEENS7_ILi128EEESB_EEENS_6half_tEfNS_4arch4Sm90ELb1ELb0ELb0ELb0ELb0ELb1ELb0ELb0ELi2ELi1ELi2ELi1ELb0EEENS1_21CollectiveEpilogueBwdISC_SD_SF_Li256ELb0ELb0ELi1EEENS1_25SingleTileBwdLPTSchedulerILb0ELi128ELb0EEEEEEEEEvNT_6ParamsE --------------------------
	.section	.nv.constant0._ZN7cutlass13device_kernelIN5flash11enable_sm90INS1_16FlashAttnBwdSm90INS1_25CollectiveMainloopBwdSm90ILi2ELi2ELi2EN4cute5tupleIJNS5_1CILi1EEES8_S8_EEENS6_IJNS7_ILi64EEENS7_ILi128EEESB_EEENS_6half_tEfNS_4arch4Sm90ELb1ELb0ELb0ELb0ELb0ELb1ELb0ELb0ELi2ELi1ELi2ELi1ELb0EEENS1_21CollectiveEpilogueBwdISC_SD_SF_Li256ELb0ELb0ELi1EEENS1_25SingleTileBwdLPTSchedulerILb0ELi128ELb0EEEEEEEEEvNT_6ParamsE,"a",@progbits
	.sectionflags	@""
	.align	4
.nv.constant0._ZN7cutlass13device_kernelIN5flash11enable_sm90INS1_16FlashAttnBwdSm90INS1_25CollectiveMainloopBwdSm90ILi2ELi2ELi2EN4cute5tupleIJNS5_1CILi1EEES8_S8_EEENS6_IJNS7_ILi64EEENS7_ILi128EEESB_EEENS_6half_tEfNS_4arch4Sm90ELb1ELb0ELb0ELb0ELb0ELb1ELb0ELb0ELi2ELi1ELi2ELi1ELb0EEENS1_21CollectiveEpilogueBwdISC_SD_SF_Li256ELb0ELb0ELi1EEENS1_25SingleTileBwdLPTSchedulerILb0ELi128ELb0EEEEEEEEEvNT_6ParamsE:
	.zero		3200


//--------------------- .nv.constant0._ZN7cutlass13device_kernelIN5flash11enable_sm90INS1_16FlashAttnBwdSm90INS1_25CollectiveMainloopBwdSm90ILi2ELi2ELi2EN4cute5tupleIJNS5_1CILi1EEES8_S8_EEENS6_IJNS7_ILi64EEENS7_ILi128EEESB_EEENS_6half_tEfNS_4arch4Sm90ELb1ELb0ELb0ELb0ELb1ELb1ELb0ELb0ELi2ELi1ELi2ELi1ELb0EEENS1_21CollectiveEpilogueBwdISC_SD_SF_Li256ELb0ELb0ELi1EEENS1_25SingleTileBwdLPTSchedulerILb0ELi128ELb1EEEEEEEEEvNT_6ParamsE --------------------------
	.section	.nv.constant0._ZN7cutlass13device_kernelIN5flash11enable_sm90INS1_16FlashAttnBwdSm90INS1_25CollectiveMainloopBwdSm90ILi2ELi2ELi2EN4cute5tupleIJNS5_1CILi1EEES8_S8_EEENS6_IJNS7_ILi64EEENS7_ILi128EEESB_EEENS_6half_tEfNS_4arch4Sm90ELb1ELb0ELb0ELb0ELb1ELb1ELb0ELb0ELi2ELi1ELi2ELi1ELb0EEENS1_21CollectiveEpilogueBwdISC_SD_SF_Li256ELb0ELb0ELi1EEENS1_25SingleTileBwdLPTSchedulerILb0ELi128ELb1EEEEEEEEEvNT_6ParamsE,"a",@progbits
	.sectionflags	@""
	.align	4
.nv.constant0._ZN7cutlass13device_kernelIN5flash11enable_sm90INS1_16FlashAttnBwdSm90INS1_25CollectiveMainloopBwdSm90ILi2ELi2ELi2EN4cute5tupleIJNS5_1CILi1EEES8_S8_EEENS6_IJNS7_ILi64EEENS7_ILi128EEESB_EEENS_6half_tEfNS_4arch4Sm90ELb1ELb0ELb0ELb0ELb1ELb1ELb0ELb0ELi2ELi1ELi2ELi1ELb0EEENS1_21CollectiveEpilogueBwdISC_SD_SF_Li256ELb0ELb0ELi1EEENS1_25SingleTileBwdLPTSchedulerILb0ELi128ELb1EEEEEEEEEvNT_6ParamsE:
	.zero		3200


//--------------------- .nv.constant0._ZN7cutlass13device_kernelIN5flash11enable_sm90INS1_16FlashAttnBwdSm90INS1_25CollectiveMainloopBwdSm90ILi2ELi2ELi2EN4cute5tupleIJNS5_1CILi1EEES8_S8_EEENS6_IJNS7_ILi64EEENS7_ILi128EEESB_EEENS_6half_tEfNS_4arch4Sm90ELb1ELb0ELb0ELb0ELb0ELb1ELb0ELb0ELi2ELi1ELi2ELi1ELb0EEENS1_24CollectiveEpilogueBwdGQAISC_fSF_Li256ELb0ELb0EEENS1_25SingleTileBwdLPTSchedulerILb0ELi128ELb0EEEEEEEEEvNT_6ParamsE --------------------------
	.section	.nv.constant0._ZN7cutlass13device_kernelIN5flash11enable_sm90INS1_16FlashAttnBwdSm90INS1_25CollectiveMainloopBwdSm90ILi2ELi2ELi2EN4cute5tupleIJNS5_1CILi1EEES8_S8_EEENS6_IJNS7_ILi64EEENS7_ILi128EEESB_EEENS_6half_tEfNS_4arch4Sm90ELb1ELb0ELb0ELb0ELb0ELb1ELb0ELb0ELi2ELi1ELi2ELi1ELb0EEENS1_24CollectiveEpilogueBwdGQAISC_fSF_Li256ELb0ELb0EEENS1_25SingleTileBwdLPTSchedulerILb0ELi128ELb0EEEEEEEEEvNT_6ParamsE,"a",@progbits
	.sectionflags	@""
	.align	4
.nv.constant0._ZN7cutlass13device_kernelIN5flash11enable_sm90INS1_16FlashAttnBwdSm90INS1_25CollectiveMainloopBwdSm90ILi2ELi2ELi2EN4cute5tupleIJNS5_1CILi1EEES8_S8_EEENS6_IJNS7_ILi64EEENS7_ILi128EEESB_EEENS_6half_tEfNS_4arch4Sm90ELb1ELb0ELb0ELb0ELb0ELb1ELb0ELb0ELi2ELi1ELi2ELi1ELb0EEENS1_24CollectiveEpilogueBwdGQAISC_fSF_Li256ELb0ELb0EEENS1_25SingleTileBwdLPTSchedulerILb0ELi128ELb0EEEEEEEEEvNT_6ParamsE:
	.zero		2688


//--------------------- .nv.constant0._ZN7cutlass13device_kernelIN5flash11enable_sm90INS1_16FlashAttnBwdSm90INS1_25CollectiveMainloopBwdSm90ILi2ELi2ELi2EN4cute5tupleIJNS5_1CILi1EEES8_S8_EEENS6_IJNS7_ILi64EEENS7_ILi128EEESB_EEENS_6half_tEfNS_4arch4Sm90ELb1ELb0ELb0ELb0ELb1ELb1ELb0ELb0ELi2ELi1ELi2ELi1ELb0EEENS1_24CollectiveEpilogueBwdGQAISC_fSF_Li256ELb0ELb1EEENS1_25SingleTileBwdLPTSchedulerILb0ELi128ELb1EEEEEEEEEvNT_6ParamsE --------------------------
	.section	.nv.constant0._ZN7cutlass13device_kernelIN5flash11enable_sm90INS1_16FlashAttnBwdSm90INS1_25CollectiveMainloopBwdSm90ILi2ELi2ELi2EN4cute5tupleIJNS5_1CILi1EEES8_S8_EEENS6_IJNS7_ILi64EEENS7_ILi128EEESB_EEENS_6half_tEfNS_4arch4Sm90ELb1ELb0ELb0ELb0ELb1ELb1ELb0ELb0ELi2ELi1ELi2ELi1ELb0EEENS1_24CollectiveEpilogueBwdGQAISC_fSF_Li256ELb0ELb1EEENS1_25SingleTileBwdLPTSchedulerILb0ELi128ELb1EEEEEEEEEvNT_6ParamsE,"a",@progbits
	.sectionflags	@""
	.align	4
.nv.constant0._ZN7cutlass13device_kernelIN5flash11enable_sm90INS1_16FlashAttnBwdSm90INS1_25CollectiveMainloopBwdSm90ILi2ELi2ELi2EN4cute5tupleIJNS5_1CILi1EEES8_S8_EEENS6_IJNS7_ILi64EEENS7_ILi128EEESB_EEENS_6half_tEfNS_4arch4Sm90ELb1ELb0ELb0ELb0ELb1ELb1ELb0ELb0ELi2ELi1ELi2ELi1ELb0EEENS1_24CollectiveEpilogueBwdGQAISC_fSF_Li256ELb0ELb1EEENS1_25SingleTileBwdLPTSchedulerILb0ELi128ELb1EEEEEEEEEvNT_6ParamsE:
	.zero		2688


//--------------------- .nv.constant0._ZN7cutlass13device_kernelIN5flash22FlashAttnBwdPreprocessIN4cute5tupleIJNS3_1CILi64EEENS5_ILi128EEEEEENS_6half_tEfNS_4arch4Sm90ELb1ELb0EEEEEvNT_6ParamsE --------------------------
	.section	.nv.constant0._ZN7cutlass13device_kernelIN5flash22FlashAttnBwdPreprocessIN4cute5tupleIJNS3_1CILi64EEENS5_ILi128EEEEEENS_6half_tEfNS_4arch4Sm90ELb1ELb0EEEEEvNT_6ParamsE,"a",@progbits
	.sectionflags	@""
	.align	4
.nv.constant0._ZN7cutlass13device_kernelIN5flash22FlashAttnBwdPreprocessIN4cute5tupleIJNS3_1CILi64EEENS5_ILi128EEEEEENS_6half_tEfNS_4arch4Sm90ELb1ELb0EEEEEvNT_6ParamsE:
	.zero		1136


//--------------------- .nv.constant0._ZN7cutlass13device_kernelIN5flash11enable_sm90INS1_16FlashAttnBwdSm90INS1_25CollectiveMainloopBwdSm90ILi2ELi2ELi2EN4cute5tupleIJNS5_1CILi1EEES8_S8_EEENS6_IJNS7_ILi64EEENS7_ILi128EEESB_EEENS_6half_tEfNS_4arch4Sm90ELb1ELb0ELb0ELb1ELb0ELb1ELb0ELb0ELi2ELi1ELi2ELi1ELb0EEENS1_21CollectiveEpilogueBwdISC_SD_SF_Li256ELb1ELb0ELi1EEENS1_25SingleTileBwdLPTSchedulerILb1ELi128ELb0EEEEEEEEEvNT_6ParamsE --------------------------
	.section	.nv.constant0._ZN7cutlass13device_kernelIN5flash11enable_sm90INS1_16FlashAttnBwdSm90INS1_25CollectiveMainloopBwdSm90ILi2ELi2ELi2EN4cute5tupleIJNS5_1CILi1EEES8_S8_EEENS6_IJNS7_ILi64EEENS7_ILi128EEESB_EEENS_6half_tEfNS_4arch4Sm90ELb1ELb0ELb0ELb1ELb0ELb1ELb0ELb0ELi2ELi1ELi2ELi1ELb0EEENS1_21CollectiveEpilogueBwdISC_SD_SF_Li256ELb1ELb0ELi1EEENS1_25SingleTileBwdLPTSchedulerILb1ELi128ELb0EEEEEEEEEvNT_6ParamsE,"a",@progbits
	.sectionflags	@""
	.align	4
.nv.constant0._ZN7cutlass13device_kernelIN5flash11enable_sm90INS1_16FlashAttnBwdSm90INS1_25CollectiveMainloopBwdSm90ILi2ELi2ELi2EN4cute5tupleIJNS5_1CILi1EEES8_S8_EEENS6_IJNS7_ILi64EEENS7_ILi128EEESB_EEENS_6half_tEfNS_4arch4Sm90ELb1ELb0ELb0ELb1ELb0ELb1ELb0ELb0ELi2ELi1ELi2ELi1ELb0EEENS1_21CollectiveEpilogueBwdISC_SD_SF_Li256ELb1ELb0ELi1EEENS1_25SingleTileBwdLPTSchedulerILb1ELi128ELb0EEEEEEEEEvNT_6ParamsE:
	.zero		2560


//--------------------- .nv.constant0._ZN7cutlass13device_kernelIN5flash11enable_sm90INS1_16FlashAttnBwdSm90INS1_25CollectiveMainloopBwdSm90ILi2ELi2ELi2EN4cute5tupleIJNS5_1CILi1EEES8_S8_EEENS6_IJNS7_ILi64EEENS7_ILi128EEESB_EEENS_6half_tEfNS_4arch4Sm90ELb1ELb0ELb0ELb1ELb1ELb1ELb0ELb0ELi2ELi1ELi2ELi1ELb0EEENS1_21CollectiveEpilogueBwdISC_SD_SF_Li256ELb1ELb0ELi1EEENS1_25SingleTileBwdLPTSchedulerILb1ELi128ELb1EEEEEEEEEvNT_6ParamsE --------------------------
	.section	.nv.constant0._ZN7cutlass13device_kernelIN5flash11enable_sm90INS1_16FlashAttnBwdSm90INS1_25CollectiveMainloopBwdSm90ILi2ELi2ELi2EN4cute5tupleIJNS5_1CILi1EEES8_S8_EEENS6_IJNS7_ILi64EEENS7_ILi128EEESB_EEENS_6half_tEfNS_4arch4Sm90ELb1ELb0ELb0ELb1ELb1ELb1ELb0ELb0ELi2ELi1ELi2ELi1ELb0EEENS1_21CollectiveEpilogueBwdISC_SD_SF_Li256ELb1ELb0ELi1EEENS1_25SingleTileBwdLPTSchedulerILb1ELi128ELb1EEEEEEEEEvNT_6ParamsE,"a",@progbits
	.sectionflags	@""
	.align	4
.nv.constant0._ZN7cutlass13device_kernelIN5flash11enable_sm90INS1_16FlashAttnBwdSm90INS1_25CollectiveMainloopBwdSm90ILi2ELi2ELi2EN4cute5tupleIJNS5_1CILi1EEES8_S8_EEENS6_IJNS7_ILi64EEENS7_ILi128EEESB_EEENS_6half_tEfNS_4arch4Sm90ELb1ELb0ELb0ELb1ELb1ELb1ELb0ELb0ELi2ELi1ELi2ELi1ELb0EEENS1_21CollectiveEpilogueBwdISC_SD_SF_Li256ELb1ELb0ELi1EEENS1_25SingleTileBwdLPTSchedulerILb1ELi128ELb1EEEEEEEEEvNT_6ParamsE:
	.zero		2560


//--------------------- .nv.constant0._ZN7cutlass13device_kernelIN5flash11enable_sm90INS1_16FlashAttnBwdSm90INS1_25CollectiveMainloopBwdSm90ILi2ELi2ELi2EN4cute5tupleIJNS5_1CILi1EEES8_S8_EEENS6_IJNS7_ILi64EEENS7_ILi128EEESB_EEENS_6half_tEfNS_4arch4Sm90ELb1ELb0ELb0ELb1ELb0ELb1ELb0ELb0ELi2ELi1ELi2ELi1ELb0EEENS1_24CollectiveEpilogueBwdGQAISC_fSF_Li256ELb1ELb0EEENS1_25SingleTileBwdLPTSchedulerILb1ELi128ELb0EEEEEEEEEvNT_6ParamsE --------------------------
	.section	.nv.constant0._ZN7cutlass13device_kernelIN5flash11enable_sm90INS1_16FlashAttnBwdSm90INS1_25CollectiveMainloopBwdSm90ILi2ELi2ELi2EN4cute5tupleIJNS5_1CILi1EEES8_S8_EEENS6_IJNS7_ILi64EEENS7_ILi128EEESB_EEENS_6half_tEfNS_4arch4Sm90ELb1ELb0ELb0ELb1ELb0ELb1ELb0ELb0ELi2ELi1ELi2ELi1ELb0EEENS1_24CollectiveEpilogueBwdGQAISC_fSF_Li256ELb1ELb0EEENS1_25SingleTileBwdLPTSchedulerILb1ELi128ELb0EEEEEEEEEvNT_6ParamsE,"a",@progbits
	.sectionflags	@""
	.align	4
.nv.constant0._ZN7cutlass13device_kernelIN5flash11enable_sm90INS1_16FlashAttnBwdSm90INS1_25CollectiveMainloopBwdSm90ILi2ELi2ELi2EN4cute5tupleIJNS5_1CILi1EEES8_S8_EEENS6_IJNS7_ILi64EEENS7_ILi128EEESB_EEENS_6half_tEfNS_4arch4Sm90ELb1ELb0ELb0ELb1ELb0ELb1ELb0ELb0ELi2ELi1ELi2ELi1ELb0EEENS1_24CollectiveEpilogueBwdGQAISC_fSF_Li256ELb1ELb0EEENS1_25SingleTileBwdLPTSchedulerILb1ELi128ELb0EEEEEEEEEvNT_6ParamsE:
	.zero		2688


//--------------------- .nv.constant0._ZN7cutlass13device_kernelIN5flash32FlashAttnBwdPostprocessConvertdQIN4cute5tupleIJNS3_1CILi128EEES6_EEENS_6half_tEfNS_4arch4Sm90ELi256ENS3_8TiledMMAINS3_8MMA_AtomIJNS3_4SM904GMMA26MMA_64x128x16_F32F16F16_RSILNSE_5MajorE0ELSG_1ELNSE_7ScaleInE1ELSH_1EEEEEENS3_6LayoutINS4_IJNS5_ILi2EEENS5_ILi1EEESM_EEENS4_IJSM_NS5_ILi0EEESO_EEEEENS4_IJNS3_10UnderscoreESR_SR_EEEEELb0EEEEEvNT_6ParamsE --------------------------
	.section	.nv.constant0._ZN7cutlass13device_kernelIN5flash32FlashAttnBwdPostprocessConvertdQIN4cute5tupleIJNS3_1CILi128EEES6_EEENS_6half_tEfNS_4arch4Sm90ELi256ENS3_8TiledMMAINS3_8MMA_AtomIJNS3_4SM904GMMA26MMA_64x128x16_F32F16F16_RSILNSE_5MajorE0ELSG_1ELNSE_7ScaleInE1ELSH_1EEEEEENS3_6LayoutINS4_IJNS5_ILi2EEENS5_ILi1EEESM_EEENS4_IJSM_NS5_ILi0EEESO_EEEEENS4_IJNS3_10UnderscoreESR_SR_EEEEELb0EEEEEvNT_6ParamsE,"a",@progbits
	.sectionflags	@""
	.align	4
.nv.constant0._ZN7cutlass13device_kernelIN5flash32FlashAttnBwdPostprocessConvertdQIN4cute5tupleIJNS3_1CILi128EEES6_EEENS_6half_tEfNS_4arch4Sm90ELi256ENS3_8TiledMMAINS3_8MMA_AtomIJNS3_4SM904GMMA26MMA_64x128x16_F32F16F16_RSILNSE_5MajorE0ELSG_1ELNSE_7ScaleInE1ELSH_1EEEEEENS3_6LayoutINS4_IJNS5_ILi2EEENS5_ILi1EEESM_EEENS4_IJSM_NS5_ILi0EEESO_EEEEENS4_IJNS3_10UnderscoreESR_SR_EEEEELb0EEEEEvNT_6ParamsE:
	.zero		1008


//--------------------- .nv.constant0._ZN7cutlass13device_kernelIN5flash32FlashAttnBwdPostprocessConvertdQIN4cute5tupleIJNS3_1CILi64EEENS5_ILi128EEEEEENS_6half_tEfNS_4arch4Sm90ELi256ENS3_8TiledMMAINS3_8MMA_AtomIJNS3_4SM904GMMA25MMA_64x64x16_F32F16F16_SSILNSF_5MajorE0ELSH_1ELNSF_7ScaleInE1ELSI_1EEEEEENS3_6LayoutINS4_IJNS5_ILi1EEENS5_ILi2EEESM_EEENS4_IJNS5_ILi0EEESM_SP_EEEEENS4_IJNS3_10UnderscoreESS_SS_EEEEELb0EEEEEvNT_6ParamsE --------------------------
	.section	.nv.constant0._ZN7cutlass13device_kernelIN5flash32FlashAttnBwdPostprocessConvertdQIN4cute5tupleIJNS3_1CILi64EEENS5_ILi128EEEEEENS_6half_tEfNS_4arch4Sm90ELi256ENS3_8TiledMMAINS3_8MMA_AtomIJNS3_4SM904GMMA25MMA_64x64x16_F32F16F16_SSILNSF_5MajorE0ELSH_1ELNSF_7ScaleInE1ELSI_1EEEEEENS3_6LayoutINS4_IJNS5_ILi1EEENS5_ILi2EEESM_EEENS4_IJNS5_ILi0EEESM_SP_EEEEENS4_IJNS3_10UnderscoreESS_SS_EEEEELb0EEEEEvNT_6ParamsE,"a",@progbits
	.sectionflags	@""
	.align	4
.nv.constant0._ZN7cutlass13device_kernelIN5flash32FlashAttnBwdPostprocessConvertdQIN4cute5tupleIJNS3_1CILi64EEENS5_ILi128EEEEEENS_6half_tEfNS_4arch4Sm90ELi256ENS3_8TiledMMAINS3_8MMA_AtomIJNS3_4SM904GMMA25MMA_64x64x16_F32F16F16_SSILNSF_5MajorE0ELSH_1ELNSF_7ScaleInE1ELSI_1EEEEEENS3_6LayoutINS4_IJNS5_ILi1EEENS5_ILi2EEESM_EEENS4_IJNS5_ILi0EEESM_SP_EEEEENS4_IJNS3_10UnderscoreESS_SS_EEEEELb0EEEEEvNT_6ParamsE:
	.zero		1008


//--------------------- .nv.constant0._ZN7cutlass13device_kernelIN5flash11enable_sm90INS1_16FlashAttnBwdSm90INS1_25CollectiveMainloopBwdSm90ILi2ELi2ELi2EN4cute5tupleIJNS5_1CILi1EEES8_S8_EEENS6_IJNS7_ILi64EEENS7_ILi128EEESB_EEENS_6half_tEfNS_4arch4Sm90ELb1ELb0ELb0ELb1ELb1ELb1ELb0ELb0ELi2ELi1ELi2ELi1ELb0EEENS1_24CollectiveEpilogueBwdGQAISC_fSF_Li256ELb1ELb1EEENS1_25SingleTileBwdLPTSchedulerILb1ELi128ELb1EEEEEEEEEvNT_6ParamsE --------------------------
	.section	.nv.constant0._ZN7cutlass13device_kernelIN5flash11enable_sm90INS1_16FlashAttnBwdSm90INS1_25CollectiveMainloopBwdSm90ILi2ELi2ELi2EN4cute5tupleIJNS5_1CILi1EEES8_S8_EEENS6_IJNS7_ILi64EEENS7_ILi128EEESB_EEENS_6half_tEfNS_4arch4Sm90ELb1ELb0ELb0ELb1ELb1ELb1ELb0ELb0ELi2ELi1ELi2ELi1ELb0EEENS1_24CollectiveEpilogueBwdGQAISC_fSF_Li256ELb1ELb1EEENS1_25SingleTileBwdLPTSchedulerILb1ELi128ELb1EEEEEEEEEvNT_6ParamsE,"a",@progbits
	.sectionflags	@""
	.align	4
.nv.constant0._ZN7cutlass13device_kernelIN5flash11enable_sm90INS1_16FlashAttnBwdSm90INS1_25CollectiveMainloopBwdSm90ILi2ELi2ELi2EN4cute5tupleIJNS5_1CILi1EEES8_S8_EEENS6_IJNS7_ILi64EEENS7_ILi128EEESB_EEENS_6half_tEfNS_4arch4Sm90ELb1ELb0ELb0ELb1ELb1ELb1ELb0ELb0ELi2ELi1ELi2ELi1ELb0EEENS1_24CollectiveEpilogueBwdGQAISC_fSF_Li256ELb1ELb1EEENS1_25SingleTileBwdLPTSchedulerILb1ELi128ELb1EEEEEEEEEvNT_6ParamsE:
	.zero		2688


//--------------------- .nv.constant0._ZN7cutlass13device_kernelIN5flash22FlashAttnBwdPreprocessIN4cute5tupleIJNS3_1CILi64EEENS5_ILi128EEEEEENS_6half_tEfNS_4arch4Sm90ELb1ELb1EEEEEvNT_6ParamsE --------------------------
	.section	.nv.constant0._ZN7cutlass13device_kernelIN5flash22FlashAttnBwdPreprocessIN4cute5tupleIJNS3_1CILi64EEENS5_ILi128EEEEEENS_6half_tEfNS_4arch4Sm90ELb1ELb1EEEEEvNT_6ParamsE,"a",@progbits
	.sectionflags	@""
	.align	4
.nv.constant0._ZN7cutlass13device_kernelIN5flash22FlashAttnBwdPreprocessIN4cute5tupleIJNS3_1CILi64EEENS5_ILi128EEEEEENS_6half_tEfNS_4arch4Sm90ELb1ELb1EEEEEvNT_6ParamsE:
	.zero		1136


//--------------------- SYMBOLS --------------------------

	.type		.nv.reservedSmem.offset0,@object
	.size		.nv.reservedSmem.offset0,0x4
	.type		.nv.reservedSmem.cap,@object
	.size		.nv.reservedSmem.cap,0x4
